//
// Generated by NVIDIA NVVM Compiler
//
// Compiler Build ID: CL-36424714
// Cuda compilation tools, release 13.0, V13.0.88
// Based on NVVM 20.0.0
//

.version 9.0
.target sm_100
.address_size 64

	// .globl	_Z14one_hot_kernelPKxPfii
.extern .shared .align 16 .b8 sdata[];
.global .align 4 .b8 __cudart_i2opi_f[24] = {65, 144, 67, 60, 153, 149, 98, 219, 192, 221, 52, 245, 209, 87, 39, 252, 41, 21, 68, 78, 110, 131, 249, 162};

.visible .entry _Z14one_hot_kernelPKxPfii(
	.param .u64 .ptr .align 1 _Z14one_hot_kernelPKxPfii_param_0,
	.param .u64 .ptr .align 1 _Z14one_hot_kernelPKxPfii_param_1,
	.param .u32 _Z14one_hot_kernelPKxPfii_param_2,
	.param .u32 _Z14one_hot_kernelPKxPfii_param_3
)
{
	.reg .pred 	%p<5>;
	.reg .b32 	%r<10>;
	.reg .b64 	%rd<9>;

	ld.param.u64 	%rd1, [_Z14one_hot_kernelPKxPfii_param_0];
	ld.param.u64 	%rd2, [_Z14one_hot_kernelPKxPfii_param_1];
	ld.param.u32 	%r4, [_Z14one_hot_kernelPKxPfii_param_2];
	ld.param.u32 	%r3, [_Z14one_hot_kernelPKxPfii_param_3];
	mov.u32 	%r5, %ctaid.x;
	mov.u32 	%r6, %ntid.x;
	mov.u32 	%r7, %tid.x;
	mad.lo.s32 	%r1, %r5, %r6, %r7;
	setp.ge.s32 	%p1, %r1, %r4;
	@%p1 bra 	$L__BB0_3;
	cvta.to.global.u64 	%rd3, %rd1;
	mul.wide.s32 	%rd4, %r1, 8;
	add.s64 	%rd5, %rd3, %rd4;
	ld.global.u32 	%r2, [%rd5];
	setp.lt.s32 	%p2, %r2, 0;
	setp.le.s32 	%p3, %r3, %r2;
	or.pred  	%p4, %p2, %p3;
	@%p4 bra 	$L__BB0_3;
	mad.lo.s32 	%r8, %r3, %r1, %r2;
	cvta.to.global.u64 	%rd6, %rd2;
	mul.wide.s32 	%rd7, %r8, 4;
	add.s64 	%rd8, %rd6, %rd7;
	mov.b32 	%r9, 1065353216;
	st.global.u32 	[%rd8], %r9;
$L__BB0_3:
	ret;

}
	// .globl	_Z18scatter_add_kernelPKfPKxPfiii
.visible .entry _Z18scatter_add_kernelPKfPKxPfiii(
	.param .u64 .ptr .align 1 _Z18scatter_add_kernelPKfPKxPfiii_param_0,
	.param .u64 .ptr .align 1 _Z18scatter_add_kernelPKfPKxPfiii_param_1,
	.param .u64 .ptr .align 1 _Z18scatter_add_kernelPKfPKxPfiii_param_2,
	.param .u32 _Z18scatter_add_kernelPKfPKxPfiii_param_3,
	.param .u32 _Z18scatter_add_kernelPKfPKxPfiii_param_4,
	.param .u32 _Z18scatter_add_kernelPKfPKxPfiii_param_5
)
{
	.reg .pred 	%p<5>;
	.reg .b32 	%r<14>;
	.reg .b32 	%f<3>;
	.reg .b64 	%rd<13>;

	ld.param.u64 	%rd1, [_Z18scatter_add_kernelPKfPKxPfiii_param_0];
	ld.param.u64 	%rd2, [_Z18scatter_add_kernelPKfPKxPfiii_param_1];
	ld.param.u64 	%rd3, [_Z18scatter_add_kernelPKfPKxPfiii_param_2];
	ld.param.u32 	%r6, [_Z18scatter_add_kernelPKfPKxPfiii_param_3];
	ld.param.u32 	%r4, [_Z18scatter_add_kernelPKfPKxPfiii_param_4];
	ld.param.u32 	%r5, [_Z18scatter_add_kernelPKfPKxPfiii_param_5];
	mov.u32 	%r7, %ctaid.x;
	mov.u32 	%r8, %ntid.x;
	mov.u32 	%r9, %tid.x;
	mad.lo.s32 	%r1, %r7, %r8, %r9;
	mul.lo.s32 	%r10, %r4, %r6;
	setp.ge.s32 	%p1, %r1, %r10;
	@%p1 bra 	$L__BB1_3;
	cvta.to.global.u64 	%rd4, %rd2;
	div.s32 	%r2, %r1, %r4;
	mul.wide.s32 	%rd5, %r2, 8;
	add.s64 	%rd6, %rd4, %rd5;
	ld.global.u32 	%r3, [%rd6];
	setp.lt.s32 	%p2, %r3, 0;
	setp.le.s32 	%p3, %r5, %r3;
	or.pred  	%p4, %p2, %p3;
	@%p4 bra 	$L__BB1_3;
	rem.s32 	%r11, %r1, %r4;
	mad.lo.s32 	%r12, %r4, %r3, %r11;
	cvta.to.global.u64 	%rd7, %rd3;
	mul.wide.s32 	%rd8, %r12, 4;
	add.s64 	%rd9, %rd7, %rd8;
	mad.lo.s32 	%r13, %r2, %r4, %r11;
	cvta.to.global.u64 	%rd10, %rd1;
	mul.wide.s32 	%rd11, %r13, 4;
	add.s64 	%rd12, %rd10, %rd11;
	ld.global.f32 	%f1, [%rd12];
	atom.global.add.f32 	%f2, [%rd9], %f1;
$L__BB1_3:
	ret;

}
	// .globl	_Z17add_scalar_kernelPKfPfif
.visible .entry _Z17add_scalar_kernelPKfPfif(
	.param .u64 .ptr .align 1 _Z17add_scalar_kernelPKfPfif_param_0,
	.param .u64 .ptr .align 1 _Z17add_scalar_kernelPKfPfif_param_1,
	.param .u32 _Z17add_scalar_kernelPKfPfif_param_2,
	.param .f32 _Z17add_scalar_kernelPKfPfif_param_3
)
{
	.reg .pred 	%p<2>;
	.reg .b32 	%r<6>;
	.reg .b32 	%f<4>;
	.reg .b64 	%rd<8>;

	ld.param.u64 	%rd1, [_Z17add_scalar_kernelPKfPfif_param_0];
	ld.param.u64 	%rd2, [_Z17add_scalar_kernelPKfPfif_param_1];
	ld.param.u32 	%r2, [_Z17add_scalar_kernelPKfPfif_param_2];
	ld.param.f32 	%f1, [_Z17add_scalar_kernelPKfPfif_param_3];
	mov.u32 	%r3, %ctaid.x;
	mov.u32 	%r4, %ntid.x;
	mov.u32 	%r5, %tid.x;
	mad.lo.s32 	%r1, %r3, %r4, %r5;
	setp.ge.s32 	%p1, %r1, %r2;
	@%p1 bra 	$L__BB2_2;
	cvta.to.global.u64 	%rd3, %rd1;
	cvta.to.global.u64 	%rd4, %rd2;
	mul.wide.s32 	%rd5, %r1, 4;
	add.s64 	%rd6, %rd3, %rd5;
	ld.global.f32 	%f2, [%rd6];
	add.f32 	%f3, %f1, %f2;
	add.s64 	%rd7, %rd4, %rd5;
	st.global.f32 	[%rd7], %f3;
$L__BB2_2:
	ret;

}
	// .globl	_Z17mul_scalar_kernelPKfPfif
.visible .entry _Z17mul_scalar_kernelPKfPfif(
	.param .u64 .ptr .align 1 _Z17mul_scalar_kernelPKfPfif_param_0,
	.param .u64 .ptr .align 1 _Z17mul_scalar_kernelPKfPfif_param_1,
	.param .u32 _Z17mul_scalar_kernelPKfPfif_param_2,
	.param .f32 _Z17mul_scalar_kernelPKfPfif_param_3
)
{
	.reg .pred 	%p<2>;
	.reg .b32 	%r<6>;
	.reg .b32 	%f<4>;
	.reg .b64 	%rd<8>;

	ld.param.u64 	%rd1, [_Z17mul_scalar_kernelPKfPfif_param_0];
	ld.param.u64 	%rd2, [_Z17mul_scalar_kernelPKfPfif_param_1];
	ld.param.u32 	%r2, [_Z17mul_scalar_kernelPKfPfif_param_2];
	ld.param.f32 	%f1, [_Z17mul_scalar_kernelPKfPfif_param_3];
	mov.u32 	%r3, %ctaid.x;
	mov.u32 	%r4, %ntid.x;
	mov.u32 	%r5, %tid.x;
	mad.lo.s32 	%r1, %r3, %r4, %r5;
	setp.ge.s32 	%p1, %r1, %r2;
	@%p1 bra 	$L__BB3_2;
	cvta.to.global.u64 	%rd3, %rd1;
	cvta.to.global.u64 	%rd4, %rd2;
	mul.wide.s32 	%rd5, %r1, 4;
	add.s64 	%rd6, %rd3, %rd5;
	ld.global.f32 	%f2, [%rd6];
	mul.f32 	%f3, %f1, %f2;
	add.s64 	%rd7, %rd4, %rd5;
	st.global.f32 	[%rd7], %f3;
$L__BB3_2:
	ret;

}
	// .globl	_Z17div_scalar_kernelPKfPfif
.visible .entry _Z17div_scalar_kernelPKfPfif(
	.param .u64 .ptr .align 1 _Z17div_scalar_kernelPKfPfif_param_0,
	.param .u64 .ptr .align 1 _Z17div_scalar_kernelPKfPfif_param_1,
	.param .u32 _Z17div_scalar_kernelPKfPfif_param_2,
	.param .f32 _Z17div_scalar_kernelPKfPfif_param_3
)
{
	.reg .pred 	%p<2>;
	.reg .b32 	%r<6>;
	.reg .b32 	%f<4>;
	.reg .b64 	%rd<8>;

	ld.param.u64 	%rd1, [_Z17div_scalar_kernelPKfPfif_param_0];
	ld.param.u64 	%rd2, [_Z17div_scalar_kernelPKfPfif_param_1];
	ld.param.u32 	%r2, [_Z17div_scalar_kernelPKfPfif_param_2];
	ld.param.f32 	%f1, [_Z17div_scalar_kernelPKfPfif_param_3];
	mov.u32 	%r3, %ctaid.x;
	mov.u32 	%r4, %ntid.x;
	mov.u32 	%r5, %tid.x;
	mad.lo.s32 	%r1, %r3, %r4, %r5;
	setp.ge.s32 	%p1, %r1, %r2;
	@%p1 bra 	$L__BB4_2;
	cvta.to.global.u64 	%rd3, %rd1;
	cvta.to.global.u64 	%rd4, %rd2;
	mul.wide.s32 	%rd5, %r1, 4;
	add.s64 	%rd6, %rd3, %rd5;
	ld.global.f32 	%f2, [%rd6];
	div.rn.f32 	%f3, %f2, %f1;
	add.s64 	%rd7, %rd4, %rd5;
	st.global.f32 	[%rd7], %f3;
$L__BB4_2:
	ret;

}
	// .globl	_Z17pow_scalar_kernelPKfPfif
.visible .entry _Z17pow_scalar_kernelPKfPfif(
	.param .u64 .ptr .align 1 _Z17pow_scalar_kernelPKfPfif_param_0,
	.param .u64 .ptr .align 1 _Z17pow_scalar_kernelPKfPfif_param_1,
	.param .u32 _Z17pow_scalar_kernelPKfPfif_param_2,
	.param .f32 _Z17pow_scalar_kernelPKfPfif_param_3
)
{
	.reg .pred 	%p<23>;
	.reg .b32 	%r<20>;
	.reg .b32 	%f<77>;
	.reg .b64 	%rd<9>;

	ld.param.u64 	%rd1, [_Z17pow_scalar_kernelPKfPfif_param_0];
	ld.param.u64 	%rd2, [_Z17pow_scalar_kernelPKfPfif_param_1];
	ld.param.u32 	%r2, [_Z17pow_scalar_kernelPKfPfif_param_2];
	ld.param.f32 	%f10, [_Z17pow_scalar_kernelPKfPfif_param_3];
	mov.u32 	%r3, %ctaid.x;
	mov.u32 	%r4, %ntid.x;
	mov.u32 	%r5, %tid.x;
	mad.lo.s32 	%r1, %r3, %r4, %r5;
	setp.ge.s32 	%p1, %r1, %r2;
	mov.f32 	%f76, 0f3F800000;
	@%p1 bra 	$L__BB5_10;
	cvta.to.global.u64 	%rd3, %rd1;
	mul.wide.s32 	%rd4, %r1, 4;
	add.s64 	%rd5, %rd3, %rd4;
	ld.global.f32 	%f1, [%rd5];
	mul.f32 	%f12, %f10, 0f3F000000;
	cvt.rzi.f32.f32 	%f13, %f12;
	add.f32 	%f14, %f13, %f13;
	sub.f32 	%f15, %f10, %f14;
	abs.f32 	%f2, %f15;
	abs.f32 	%f3, %f1;
	setp.lt.f32 	%p2, %f3, 0f00800000;
	mul.f32 	%f16, %f3, 0f4B800000;
	selp.f32 	%f17, %f16, %f3, %p2;
	selp.f32 	%f18, 0fC1C00000, 0f00000000, %p2;
	mov.b32 	%r6, %f17;
	add.s32 	%r7, %r6, -1060439283;
	and.b32  	%r8, %r7, -8388608;
	sub.s32 	%r9, %r6, %r8;
	mov.b32 	%f19, %r9;
	cvt.rn.f32.s32 	%f20, %r8;
	fma.rn.f32 	%f21, %f20, 0f34000000, %f18;
	add.f32 	%f22, %f19, 0fBF800000;
	add.f32 	%f23, %f19, 0f3F800000;
	rcp.approx.ftz.f32 	%f24, %f23;
	add.f32 	%f25, %f22, %f22;
	mul.f32 	%f26, %f25, %f24;
	mul.f32 	%f27, %f26, %f26;
	sub.f32 	%f28, %f22, %f26;
	add.f32 	%f29, %f28, %f28;
	neg.f32 	%f30, %f26;
	fma.rn.f32 	%f31, %f30, %f22, %f29;
	mul.rn.f32 	%f32, %f24, %f31;
	fma.rn.f32 	%f33, %f27, 0f3A2C32E4, 0f3B52E7DB;
	fma.rn.f32 	%f34, %f33, %f27, 0f3C93BB73;
	fma.rn.f32 	%f35, %f34, %f27, 0f3DF6384F;
	mul.rn.f32 	%f36, %f35, %f27;
	fma.rn.f32 	%f37, %f26, 0f3FB8AA3B, %f21;
	sub.f32 	%f38, %f21, %f37;
	fma.rn.f32 	%f39, %f26, 0f3FB8AA3B, %f38;
	fma.rn.f32 	%f40, %f32, 0f3FB8AA3B, %f39;
	fma.rn.f32 	%f41, %f26, 0f32A55E34, %f40;
	mul.f32 	%f42, %f36, 0f40400000;
	fma.rn.f32 	%f43, %f42, %f32, %f41;
	fma.rn.f32 	%f44, %f36, %f26, %f43;
	add.rn.f32 	%f45, %f37, %f44;
	neg.f32 	%f46, %f37;
	add.rn.f32 	%f47, %f45, %f46;
	neg.f32 	%f48, %f47;
	add.rn.f32 	%f49, %f44, %f48;
	mul.rn.f32 	%f50, %f45, %f10;
	neg.f32 	%f51, %f50;
	fma.rn.f32 	%f52, %f45, %f10, %f51;
	fma.rn.f32 	%f53, %f49, %f10, %f52;
	cvt.rni.f32.f32 	%f54, %f50;
	sub.f32 	%f55, %f50, %f54;
	add.f32 	%f56, %f55, %f53;
	fma.rn.f32 	%f57, %f56, 0f391FCB8E, 0f3AAF85ED;
	fma.rn.f32 	%f58, %f57, %f56, 0f3C1D9856;
	fma.rn.f32 	%f59, %f58, %f56, 0f3D6357BB;
	fma.rn.f32 	%f60, %f59, %f56, 0f3E75FDEC;
	fma.rn.f32 	%f61, %f60, %f56, 0f3F317218;
	fma.rn.f32 	%f62, %f61, %f56, 0f3F800000;
	cvt.rzi.s32.f32 	%r10, %f54;
	setp.gt.f32 	%p3, %f54, 0f00000000;
	selp.b32 	%r11, 0, -2097152000, %p3;
	add.s32 	%r12, %r11, 2130706432;
	mov.b32 	%f63, %r12;
	mul.f32 	%f64, %f62, %f63;
	shl.b32 	%r13, %r10, 23;
	sub.s32 	%r14, %r13, %r11;
	mov.b32 	%f65, %r14;
	mul.f32 	%f66, %f64, %f65;
	abs.f32 	%f67, %f50;
	setp.gt.f32 	%p4, %f67, 0f43180000;
	setp.lt.f32 	%p5, %f50, 0f00000000;
	selp.f32 	%f68, 0f00000000, 0f7F800000, %p5;
	selp.f32 	%f4, %f68, %f66, %p4;
	setp.eq.f32 	%p6, %f1, 0f3F800000;
	setp.eq.f32 	%p7, %f10, 0f00000000;
	or.pred  	%p8, %p7, %p6;
	@%p8 bra 	$L__BB5_9;
	setp.num.f32 	%p9, %f3, %f3;
	abs.f32 	%f69, %f10;
	setp.num.f32 	%p10, %f69, %f69;
	and.pred  	%p11, %p9, %p10;
	@%p11 bra 	$L__BB5_4;
	add.rn.f32 	%f76, %f1, %f10;
	bra.uni 	$L__BB5_9;
$L__BB5_4:
	setp.neu.f32 	%p12, %f1, 0f00000000;
	setp.neu.f32 	%p13, %f3, 0f7F800000;
	and.pred  	%p14, %p12, %p13;
	@%p14 bra 	$L__BB5_6;
	setp.neu.f32 	%p21, %f2, 0f3F800000;
	add.f32 	%f74, %f1, %f1;
	mov.b32 	%r15, %f74;
	setp.lt.f32 	%p22, %f10, 0f00000000;
	xor.b32  	%r16, %r15, 2139095040;
	selp.b32 	%r17, %r16, %r15, %p22;
	and.b32  	%r18, %r17, 2147483647;
	selp.b32 	%r19, %r18, %r17, %p21;
	mov.b32 	%f76, %r19;
	bra.uni 	$L__BB5_9;
$L__BB5_6:
	setp.eq.f32 	%p15, %f1, 0fBF800000;
	setp.eq.f32 	%p16, %f69, 0f7F800000;
	and.pred  	%p17, %p15, %p16;
	@%p17 bra 	$L__BB5_9;
	setp.geu.f32 	%p18, %f1, 0f00000000;
	mov.f32 	%f76, %f4;
	@%p18 bra 	$L__BB5_9;
	setp.neu.f32 	%p19, %f2, 0f3F800000;
	neg.f32 	%f71, %f4;
	selp.f32 	%f72, %f4, %f71, %p19;
	cvt.rmi.f32.f32 	%f73, %f10;
	setp.neu.f32 	%p20, %f10, %f73;
	selp.f32 	%f76, 0f7FFFFFFF, %f72, %p20;
$L__BB5_9:
	cvta.to.global.u64 	%rd6, %rd2;
	add.s64 	%rd8, %rd6, %rd4;
	st.global.f32 	[%rd8], %f76;
$L__BB5_10:
	ret;

}
	// .globl	_Z12clamp_kernelPKfPfiff
.visible .entry _Z12clamp_kernelPKfPfiff(
	.param .u64 .ptr .align 1 _Z12clamp_kernelPKfPfiff_param_0,
	.param .u64 .ptr .align 1 _Z12clamp_kernelPKfPfiff_param_1,
	.param .u32 _Z12clamp_kernelPKfPfiff_param_2,
	.param .f32 _Z12clamp_kernelPKfPfiff_param_3,
	.param .f32 _Z12clamp_kernelPKfPfiff_param_4
)
{
	.reg .pred 	%p<2>;
	.reg .b32 	%r<6>;
	.reg .b32 	%f<6>;
	.reg .b64 	%rd<8>;

	ld.param.u64 	%rd1, [_Z12clamp_kernelPKfPfiff_param_0];
	ld.param.u64 	%rd2, [_Z12clamp_kernelPKfPfiff_param_1];
	ld.param.u32 	%r2, [_Z12clamp_kernelPKfPfiff_param_2];
	ld.param.f32 	%f1, [_Z12clamp_kernelPKfPfiff_param_3];
	ld.param.f32 	%f2, [_Z12clamp_kernelPKfPfiff_param_4];
	mov.u32 	%r3, %ctaid.x;
	mov.u32 	%r4, %ntid.x;
	mov.u32 	%r5, %tid.x;
	mad.lo.s32 	%r1, %r3, %r4, %r5;
	setp.ge.s32 	%p1, %r1, %r2;
	@%p1 bra 	$L__BB6_2;
	cvta.to.global.u64 	%rd3, %rd1;
	cvta.to.global.u64 	%rd4, %rd2;
	mul.wide.s32 	%rd5, %r1, 4;
	add.s64 	%rd6, %rd3, %rd5;
	ld.global.f32 	%f3, [%rd6];
	max.f32 	%f4, %f3, %f1;
	min.f32 	%f5, %f4, %f2;
	add.s64 	%rd7, %rd4, %rd5;
	st.global.f32 	[%rd7], %f5;
$L__BB6_2:
	ret;

}
	// .globl	_Z10add_kernelPKfS0_Pfi
.visible .entry _Z10add_kernelPKfS0_Pfi(
	.param .u64 .ptr .align 1 _Z10add_kernelPKfS0_Pfi_param_0,
	.param .u64 .ptr .align 1 _Z10add_kernelPKfS0_Pfi_param_1,
	.param .u64 .ptr .align 1 _Z10add_kernelPKfS0_Pfi_param_2,
	.param .u32 _Z10add_kernelPKfS0_Pfi_param_3
)
{
	.reg .pred 	%p<2>;
	.reg .b32 	%r<6>;
	.reg .b32 	%f<4>;
	.reg .b64 	%rd<11>;

	ld.param.u64 	%rd1, [_Z10add_kernelPKfS0_Pfi_param_0];
	ld.param.u64 	%rd2, [_Z10add_kernelPKfS0_Pfi_param_1];
	ld.param.u64 	%rd3, [_Z10add_kernelPKfS0_Pfi_param_2];
	ld.param.u32 	%r2, [_Z10add_kernelPKfS0_Pfi_param_3];
	mov.u32 	%r3, %ctaid.x;
	mov.u32 	%r4, %ntid.x;
	mov.u32 	%r5, %tid.x;
	mad.lo.s32 	%r1, %r3, %r4, %r5;
	setp.ge.s32 	%p1, %r1, %r2;
	@%p1 bra 	$L__BB7_2;
	cvta.to.global.u64 	%rd4, %rd1;
	cvta.to.global.u64 	%rd5, %rd2;
	cvta.to.global.u64 	%rd6, %rd3;
	mul.wide.s32 	%rd7, %r1, 4;
	add.s64 	%rd8, %rd4, %rd7;
	ld.global.f32 	%f1, [%rd8];
	add.s64 	%rd9, %rd5, %rd7;
	ld.global.f32 	%f2, [%rd9];
	add.f32 	%f3, %f1, %f2;
	add.s64 	%rd10, %rd6, %rd7;
	st.global.f32 	[%rd10], %f3;
$L__BB7_2:
	ret;

}
	// .globl	_Z10sub_kernelPKfS0_Pfi
.visible .entry _Z10sub_kernelPKfS0_Pfi(
	.param .u64 .ptr .align 1 _Z10sub_kernelPKfS0_Pfi_param_0,
	.param .u64 .ptr .align 1 _Z10sub_kernelPKfS0_Pfi_param_1,
	.param .u64 .ptr .align 1 _Z10sub_kernelPKfS0_Pfi_param_2,
	.param .u32 _Z10sub_kernelPKfS0_Pfi_param_3
)
{
	.reg .pred 	%p<2>;
	.reg .b32 	%r<6>;
	.reg .b32 	%f<4>;
	.reg .b64 	%rd<11>;

	ld.param.u64 	%rd1, [_Z10sub_kernelPKfS0_Pfi_param_0];
	ld.param.u64 	%rd2, [_Z10sub_kernelPKfS0_Pfi_param_1];
	ld.param.u64 	%rd3, [_Z10sub_kernelPKfS0_Pfi_param_2];
	ld.param.u32 	%r2, [_Z10sub_kernelPKfS0_Pfi_param_3];
	mov.u32 	%r3, %ctaid.x;
	mov.u32 	%r4, %ntid.x;
	mov.u32 	%r5, %tid.x;
	mad.lo.s32 	%r1, %r3, %r4, %r5;
	setp.ge.s32 	%p1, %r1, %r2;
	@%p1 bra 	$L__BB8_2;
	cvta.to.global.u64 	%rd4, %rd1;
	cvta.to.global.u64 	%rd5, %rd2;
	cvta.to.global.u64 	%rd6, %rd3;
	mul.wide.s32 	%rd7, %r1, 4;
	add.s64 	%rd8, %rd4, %rd7;
	ld.global.f32 	%f1, [%rd8];
	add.s64 	%rd9, %rd5, %rd7;
	ld.global.f32 	%f2, [%rd9];
	sub.f32 	%f3, %f1, %f2;
	add.s64 	%rd10, %rd6, %rd7;
	st.global.f32 	[%rd10], %f3;
$L__BB8_2:
	ret;

}
	// .globl	_Z10mul_kernelPKfS0_Pfi
.visible .entry _Z10mul_kernelPKfS0_Pfi(
	.param .u64 .ptr .align 1 _Z10mul_kernelPKfS0_Pfi_param_0,
	.param .u64 .ptr .align 1 _Z10mul_kernelPKfS0_Pfi_param_1,
	.param .u64 .ptr .align 1 _Z10mul_kernelPKfS0_Pfi_param_2,
	.param .u32 _Z10mul_kernelPKfS0_Pfi_param_3
)
{
	.reg .pred 	%p<2>;
	.reg .b32 	%r<6>;
	.reg .b32 	%f<4>;
	.reg .b64 	%rd<11>;

	ld.param.u64 	%rd1, [_Z10mul_kernelPKfS0_Pfi_param_0];
	ld.param.u64 	%rd2, [_Z10mul_kernelPKfS0_Pfi_param_1];
	ld.param.u64 	%rd3, [_Z10mul_kernelPKfS0_Pfi_param_2];
	ld.param.u32 	%r2, [_Z10mul_kernelPKfS0_Pfi_param_3];
	mov.u32 	%r3, %ctaid.x;
	mov.u32 	%r4, %ntid.x;
	mov.u32 	%r5, %tid.x;
	mad.lo.s32 	%r1, %r3, %r4, %r5;
	setp.ge.s32 	%p1, %r1, %r2;
	@%p1 bra 	$L__BB9_2;
	cvta.to.global.u64 	%rd4, %rd1;
	cvta.to.global.u64 	%rd5, %rd2;
	cvta.to.global.u64 	%rd6, %rd3;
	mul.wide.s32 	%rd7, %r1, 4;
	add.s64 	%rd8, %rd4, %rd7;
	ld.global.f32 	%f1, [%rd8];
	add.s64 	%rd9, %rd5, %rd7;
	ld.global.f32 	%f2, [%rd9];
	mul.f32 	%f3, %f1, %f2;
	add.s64 	%rd10, %rd6, %rd7;
	st.global.f32 	[%rd10], %f3;
$L__BB9_2:
	ret;

}
	// .globl	_Z10div_kernelPKfS0_Pfi
.visible .entry _Z10div_kernelPKfS0_Pfi(
	.param .u64 .ptr .align 1 _Z10div_kernelPKfS0_Pfi_param_0,
	.param .u64 .ptr .align 1 _Z10div_kernelPKfS0_Pfi_param_1,
	.param .u64 .ptr .align 1 _Z10div_kernelPKfS0_Pfi_param_2,
	.param .u32 _Z10div_kernelPKfS0_Pfi_param_3
)
{
	.reg .pred 	%p<2>;
	.reg .b32 	%r<6>;
	.reg .b32 	%f<4>;
	.reg .b64 	%rd<11>;

	ld.param.u64 	%rd1, [_Z10div_kernelPKfS0_Pfi_param_0];
	ld.param.u64 	%rd2, [_Z10div_kernelPKfS0_Pfi_param_1];
	ld.param.u64 	%rd3, [_Z10div_kernelPKfS0_Pfi_param_2];
	ld.param.u32 	%r2, [_Z10div_kernelPKfS0_Pfi_param_3];
	mov.u32 	%r3, %ctaid.x;
	mov.u32 	%r4, %ntid.x;
	mov.u32 	%r5, %tid.x;
	mad.lo.s32 	%r1, %r3, %r4, %r5;
	setp.ge.s32 	%p1, %r1, %r2;
	@%p1 bra 	$L__BB10_2;
	cvta.to.global.u64 	%rd4, %rd1;
	cvta.to.global.u64 	%rd5, %rd2;
	cvta.to.global.u64 	%rd6, %rd3;
	mul.wide.s32 	%rd7, %r1, 4;
	add.s64 	%rd8, %rd4, %rd7;
	ld.global.f32 	%f1, [%rd8];
	add.s64 	%rd9, %rd5, %rd7;
	ld.global.f32 	%f2, [%rd9];
	div.rn.f32 	%f3, %f1, %f2;
	add.s64 	%rd10, %rd6, %rd7;
	st.global.f32 	[%rd10], %f3;
$L__BB10_2:
	ret;

}
	// .globl	_Z10pow_kernelPKfS0_Pfi
.visible .entry _Z10pow_kernelPKfS0_Pfi(
	.param .u64 .ptr .align 1 _Z10pow_kernelPKfS0_Pfi_param_0,
	.param .u64 .ptr .align 1 _Z10pow_kernelPKfS0_Pfi_param_1,
	.param .u64 .ptr .align 1 _Z10pow_kernelPKfS0_Pfi_param_2,
	.param .u32 _Z10pow_kernelPKfS0_Pfi_param_3
)
{
	.reg .pred 	%p<23>;
	.reg .b32 	%r<20>;
	.reg .b32 	%f<78>;
	.reg .b64 	%rd<12>;

	ld.param.u64 	%rd1, [_Z10pow_kernelPKfS0_Pfi_param_0];
	ld.param.u64 	%rd2, [_Z10pow_kernelPKfS0_Pfi_param_1];
	ld.param.u64 	%rd3, [_Z10pow_kernelPKfS0_Pfi_param_2];
	ld.param.u32 	%r2, [_Z10pow_kernelPKfS0_Pfi_param_3];
	mov.u32 	%r3, %ctaid.x;
	mov.u32 	%r4, %ntid.x;
	mov.u32 	%r5, %tid.x;
	mad.lo.s32 	%r1, %r3, %r4, %r5;
	setp.ge.s32 	%p1, %r1, %r2;
	mov.f32 	%f77, 0f3F800000;
	@%p1 bra 	$L__BB11_10;
	cvta.to.global.u64 	%rd4, %rd1;
	cvta.to.global.u64 	%rd5, %rd2;
	mul.wide.s32 	%rd6, %r1, 4;
	add.s64 	%rd7, %rd4, %rd6;
	ld.global.f32 	%f1, [%rd7];
	add.s64 	%rd8, %rd5, %rd6;
	ld.global.f32 	%f12, [%rd8];
	mul.f32 	%f13, %f12, 0f3F000000;
	cvt.rzi.f32.f32 	%f14, %f13;
	add.f32 	%f15, %f14, %f14;
	sub.f32 	%f16, %f12, %f15;
	abs.f32 	%f3, %f16;
	abs.f32 	%f4, %f1;
	setp.lt.f32 	%p2, %f4, 0f00800000;
	mul.f32 	%f17, %f4, 0f4B800000;
	selp.f32 	%f18, %f17, %f4, %p2;
	selp.f32 	%f19, 0fC1C00000, 0f00000000, %p2;
	mov.b32 	%r6, %f18;
	add.s32 	%r7, %r6, -1060439283;
	and.b32  	%r8, %r7, -8388608;
	sub.s32 	%r9, %r6, %r8;
	mov.b32 	%f20, %r9;
	cvt.rn.f32.s32 	%f21, %r8;
	fma.rn.f32 	%f22, %f21, 0f34000000, %f19;
	add.f32 	%f23, %f20, 0fBF800000;
	add.f32 	%f24, %f20, 0f3F800000;
	rcp.approx.ftz.f32 	%f25, %f24;
	add.f32 	%f26, %f23, %f23;
	mul.f32 	%f27, %f26, %f25;
	mul.f32 	%f28, %f27, %f27;
	sub.f32 	%f29, %f23, %f27;
	add.f32 	%f30, %f29, %f29;
	neg.f32 	%f31, %f27;
	fma.rn.f32 	%f32, %f31, %f23, %f30;
	mul.rn.f32 	%f33, %f25, %f32;
	fma.rn.f32 	%f34, %f28, 0f3A2C32E4, 0f3B52E7DB;
	fma.rn.f32 	%f35, %f34, %f28, 0f3C93BB73;
	fma.rn.f32 	%f36, %f35, %f28, 0f3DF6384F;
	mul.rn.f32 	%f37, %f36, %f28;
	fma.rn.f32 	%f38, %f27, 0f3FB8AA3B, %f22;
	sub.f32 	%f39, %f22, %f38;
	fma.rn.f32 	%f40, %f27, 0f3FB8AA3B, %f39;
	fma.rn.f32 	%f41, %f33, 0f3FB8AA3B, %f40;
	fma.rn.f32 	%f42, %f27, 0f32A55E34, %f41;
	mul.f32 	%f43, %f37, 0f40400000;
	fma.rn.f32 	%f44, %f43, %f33, %f42;
	fma.rn.f32 	%f45, %f37, %f27, %f44;
	add.rn.f32 	%f46, %f38, %f45;
	neg.f32 	%f47, %f38;
	add.rn.f32 	%f48, %f46, %f47;
	neg.f32 	%f49, %f48;
	add.rn.f32 	%f50, %f45, %f49;
	mul.rn.f32 	%f51, %f46, %f12;
	neg.f32 	%f52, %f51;
	fma.rn.f32 	%f53, %f46, %f12, %f52;
	fma.rn.f32 	%f54, %f50, %f12, %f53;
	cvt.rni.f32.f32 	%f55, %f51;
	sub.f32 	%f56, %f51, %f55;
	add.f32 	%f57, %f56, %f54;
	fma.rn.f32 	%f58, %f57, 0f391FCB8E, 0f3AAF85ED;
	fma.rn.f32 	%f59, %f58, %f57, 0f3C1D9856;
	fma.rn.f32 	%f60, %f59, %f57, 0f3D6357BB;
	fma.rn.f32 	%f61, %f60, %f57, 0f3E75FDEC;
	fma.rn.f32 	%f62, %f61, %f57, 0f3F317218;
	fma.rn.f32 	%f63, %f62, %f57, 0f3F800000;
	cvt.rzi.s32.f32 	%r10, %f55;
	setp.gt.f32 	%p3, %f55, 0f00000000;
	selp.b32 	%r11, 0, -2097152000, %p3;
	add.s32 	%r12, %r11, 2130706432;
	mov.b32 	%f64, %r12;
	mul.f32 	%f65, %f63, %f64;
	shl.b32 	%r13, %r10, 23;
	sub.s32 	%r14, %r13, %r11;
	mov.b32 	%f66, %r14;
	mul.f32 	%f67, %f65, %f66;
	abs.f32 	%f68, %f51;
	setp.gt.f32 	%p4, %f68, 0f43180000;
	setp.lt.f32 	%p5, %f51, 0f00000000;
	selp.f32 	%f69, 0f00000000, 0f7F800000, %p5;
	selp.f32 	%f5, %f69, %f67, %p4;
	setp.eq.f32 	%p6, %f1, 0f3F800000;
	setp.eq.f32 	%p7, %f12, 0f00000000;
	or.pred  	%p8, %p6, %p7;
	@%p8 bra 	$L__BB11_9;
	setp.num.f32 	%p9, %f4, %f4;
	abs.f32 	%f70, %f12;
	setp.num.f32 	%p10, %f70, %f70;
	and.pred  	%p11, %p9, %p10;
	@%p11 bra 	$L__BB11_4;
	add.rn.f32 	%f77, %f1, %f12;
	bra.uni 	$L__BB11_9;
$L__BB11_4:
	setp.neu.f32 	%p12, %f1, 0f00000000;
	setp.neu.f32 	%p13, %f4, 0f7F800000;
	and.pred  	%p14, %p12, %p13;
	@%p14 bra 	$L__BB11_6;
	setp.neu.f32 	%p21, %f3, 0f3F800000;
	add.f32 	%f75, %f1, %f1;
	mov.b32 	%r15, %f75;
	setp.lt.f32 	%p22, %f12, 0f00000000;
	xor.b32  	%r16, %r15, 2139095040;
	selp.b32 	%r17, %r16, %r15, %p22;
	and.b32  	%r18, %r17, 2147483647;
	selp.b32 	%r19, %r18, %r17, %p21;
	mov.b32 	%f77, %r19;
	bra.uni 	$L__BB11_9;
$L__BB11_6:
	setp.eq.f32 	%p15, %f1, 0fBF800000;
	setp.eq.f32 	%p16, %f70, 0f7F800000;
	and.pred  	%p17, %p15, %p16;
	@%p17 bra 	$L__BB11_9;
	setp.geu.f32 	%p18, %f1, 0f00000000;
	mov.f32 	%f77, %f5;
	@%p18 bra 	$L__BB11_9;
	setp.neu.f32 	%p19, %f3, 0f3F800000;
	neg.f32 	%f72, %f5;
	selp.f32 	%f73, %f5, %f72, %p19;
	cvt.rmi.f32.f32 	%f74, %f12;
	setp.neu.f32 	%p20, %f12, %f74;
	selp.f32 	%f77, 0f7FFFFFFF, %f73, %p20;
$L__BB11_9:
	cvta.to.global.u64 	%rd9, %rd3;
	add.s64 	%rd11, %rd9, %rd6;
	st.global.f32 	[%rd11], %f77;
$L__BB11_10:
	ret;

}
	// .globl	_Z10rem_kernelPKfS0_Pfi
.visible .entry _Z10rem_kernelPKfS0_Pfi(
	.param .u64 .ptr .align 1 _Z10rem_kernelPKfS0_Pfi_param_0,
	.param .u64 .ptr .align 1 _Z10rem_kernelPKfS0_Pfi_param_1,
	.param .u64 .ptr .align 1 _Z10rem_kernelPKfS0_Pfi_param_2,
	.param .u32 _Z10rem_kernelPKfS0_Pfi_param_3
)
{
	.reg .pred 	%p<16>;
	.reg .b32 	%r<26>;
	.reg .b32 	%f<47>;
	.reg .b64 	%rd<12>;

	ld.param.u64 	%rd1, [_Z10rem_kernelPKfS0_Pfi_param_0];
	ld.param.u64 	%rd2, [_Z10rem_kernelPKfS0_Pfi_param_1];
	ld.param.u64 	%rd3, [_Z10rem_kernelPKfS0_Pfi_param_2];
	ld.param.u32 	%r12, [_Z10rem_kernelPKfS0_Pfi_param_3];
	mov.u32 	%r13, %ctaid.x;
	mov.u32 	%r14, %ntid.x;
	mov.u32 	%r15, %tid.x;
	mad.lo.s32 	%r1, %r13, %r14, %r15;
	setp.ge.s32 	%p1, %r1, %r12;
	@%p1 bra 	$L__BB12_14;
	cvta.to.global.u64 	%rd4, %rd1;
	cvta.to.global.u64 	%rd5, %rd2;
	mul.wide.s32 	%rd6, %r1, 4;
	add.s64 	%rd7, %rd4, %rd6;
	ld.global.f32 	%f1, [%rd7];
	add.s64 	%rd8, %rd5, %rd6;
	ld.global.f32 	%f20, [%rd8];
	abs.f32 	%f2, %f20;
	abs.f32 	%f46, %f1;
	setp.lt.f32 	%p2, %f46, %f2;
	@%p2 bra 	$L__BB12_13;
	mul.f32 	%f4, %f2, 0f4B000000;
	setp.gtu.f32 	%p3, %f46, %f4;
	@%p3 bra 	$L__BB12_9;
	div.approx.f32 	%f21, %f46, %f2;
	cvt.rzi.f32.f32 	%f44, %f21;
	neg.f32 	%f6, %f2;
	fma.rn.f32 	%f7, %f6, %f44, %f46;
	mov.b32 	%r2, %f7;
	mov.b32 	%r16, %f2;
	setp.lt.u32 	%p4, %r2, %r16;
	@%p4 bra 	$L__BB12_8;
	setp.lt.u32 	%p5, %r2, -2147483647;
	@%p5 bra 	$L__BB12_6;
	add.f32 	%f26, %f44, 0fBF800000;
	setp.lt.f32 	%p8, %f7, %f6;
	add.f32 	%f27, %f26, 0fBF800000;
	selp.f32 	%f44, %f27, %f26, %p8;
	bra.uni 	$L__BB12_8;
$L__BB12_6:
	add.f32 	%f44, %f44, 0f3F800000;
	add.f32 	%f22, %f2, %f2;
	setp.ltu.f32 	%p6, %f7, %f22;
	@%p6 bra 	$L__BB12_8;
	add.f32 	%f23, %f44, 0f3F800000;
	fma.rn.f32 	%f24, %f2, 0fC0400000, %f7;
	setp.ge.f32 	%p7, %f24, 0f00000000;
	add.f32 	%f25, %f23, 0f3F800000;
	selp.f32 	%f44, %f25, %f23, %p7;
$L__BB12_8:
	fma.rn.f32 	%f46, %f6, %f44, %f46;
	bra.uni 	$L__BB12_13;
$L__BB12_9:
	mov.b32 	%r3, %f46;
	mov.b32 	%r17, %f4;
	and.b32  	%r4, %r17, -8388608;
	and.b32  	%r18, %r3, 8388607;
	or.b32  	%r24, %r18, 1065353216;
	and.b32  	%r19, %r17, 8388607;
	or.b32  	%r6, %r19, 1065353216;
	mov.b32 	%f45, %r24;
	sub.s32 	%r20, %r3, %r4;
	add.s32 	%r21, %r20, 192937984;
	and.b32  	%r25, %r21, -8388608;
	setp.eq.s32 	%p9, %r25, 0;
	@%p9 bra 	$L__BB12_12;
	mov.b32 	%f28, %r6;
	rcp.approx.ftz.f32 	%f14, %f28;
	neg.f32 	%f15, %f28;
$L__BB12_11:
	min.u32 	%r22, %r25, 192937984;
	add.s32 	%r23, %r24, %r22;
	mov.b32 	%f29, %r23;
	mul.f32 	%f30, %f14, %f29;
	fma.rn.f32 	%f31, %f15, %f30, %f29;
	fma.rn.f32 	%f32, %f31, %f14, %f30;
	fma.rn.f32 	%f33, %f15, %f32, %f29;
	fma.rz.f32 	%f34, %f33, %f14, %f32;
	cvt.rzi.f32.f32 	%f35, %f34;
	fma.rn.f32 	%f45, %f15, %f35, %f29;
	sub.s32 	%r25, %r25, %r22;
	mov.b32 	%r24, %f45;
	setp.ne.s32 	%p10, %r25, 0;
	setp.ne.s32 	%p11, %r24, 0;
	and.pred  	%p12, %p10, %p11;
	@%p12 bra 	$L__BB12_11;
$L__BB12_12:
	mov.b32 	%f37, %r4;
	setp.leu.f32 	%p13, %f2, 0f00000000;
	setp.gt.u32 	%p14, %r3, 2139095039;
	selp.f32 	%f38, 0f7FFFFFFF, %f37, %p14;
	selp.f32 	%f39, 0f7FFFFFFF, %f38, %p13;
	mul.f32 	%f40, %f45, 0f34000000;
	mul.f32 	%f46, %f39, %f40;
$L__BB12_13:
	abs.f32 	%f41, %f46;
	setp.nan.f32 	%p15, %f41, %f41;
	copysign.f32 	%f42, %f1, %f46;
	selp.f32 	%f43, %f46, %f42, %p15;
	cvta.to.global.u64 	%rd9, %rd3;
	add.s64 	%rd11, %rd9, %rd6;
	st.global.f32 	[%rd11], %f43;
$L__BB12_14:
	ret;

}
	// .globl	_Z9eq_kernelPKfS0_Pfi
.visible .entry _Z9eq_kernelPKfS0_Pfi(
	.param .u64 .ptr .align 1 _Z9eq_kernelPKfS0_Pfi_param_0,
	.param .u64 .ptr .align 1 _Z9eq_kernelPKfS0_Pfi_param_1,
	.param .u64 .ptr .align 1 _Z9eq_kernelPKfS0_Pfi_param_2,
	.param .u32 _Z9eq_kernelPKfS0_Pfi_param_3
)
{
	.reg .pred 	%p<3>;
	.reg .b32 	%r<6>;
	.reg .b32 	%f<6>;
	.reg .b64 	%rd<11>;

	ld.param.u64 	%rd1, [_Z9eq_kernelPKfS0_Pfi_param_0];
	ld.param.u64 	%rd2, [_Z9eq_kernelPKfS0_Pfi_param_1];
	ld.param.u64 	%rd3, [_Z9eq_kernelPKfS0_Pfi_param_2];
	ld.param.u32 	%r2, [_Z9eq_kernelPKfS0_Pfi_param_3];
	mov.u32 	%r3, %ctaid.x;
	mov.u32 	%r4, %ntid.x;
	mov.u32 	%r5, %tid.x;
	mad.lo.s32 	%r1, %r3, %r4, %r5;
	setp.ge.s32 	%p1, %r1, %r2;
	@%p1 bra 	$L__BB13_2;
	cvta.to.global.u64 	%rd4, %rd1;
	cvta.to.global.u64 	%rd5, %rd2;
	cvta.to.global.u64 	%rd6, %rd3;
	mul.wide.s32 	%rd7, %r1, 4;
	add.s64 	%rd8, %rd4, %rd7;
	ld.global.f32 	%f1, [%rd8];
	add.s64 	%rd9, %rd5, %rd7;
	ld.global.f32 	%f2, [%rd9];
	sub.f32 	%f3, %f1, %f2;
	abs.f32 	%f4, %f3;
	setp.lt.f32 	%p2, %f4, 0f358637BD;
	selp.f32 	%f5, 0f3F800000, 0f00000000, %p2;
	add.s64 	%rd10, %rd6, %rd7;
	st.global.f32 	[%rd10], %f5;
$L__BB13_2:
	ret;

}
	// .globl	_Z9ne_kernelPKfS0_Pfi
.visible .entry _Z9ne_kernelPKfS0_Pfi(
	.param .u64 .ptr .align 1 _Z9ne_kernelPKfS0_Pfi_param_0,
	.param .u64 .ptr .align 1 _Z9ne_kernelPKfS0_Pfi_param_1,
	.param .u64 .ptr .align 1 _Z9ne_kernelPKfS0_Pfi_param_2,
	.param .u32 _Z9ne_kernelPKfS0_Pfi_param_3
)
{
	.reg .pred 	%p<3>;
	.reg .b32 	%r<6>;
	.reg .b32 	%f<6>;
	.reg .b64 	%rd<11>;

	ld.param.u64 	%rd1, [_Z9ne_kernelPKfS0_Pfi_param_0];
	ld.param.u64 	%rd2, [_Z9ne_kernelPKfS0_Pfi_param_1];
	ld.param.u64 	%rd3, [_Z9ne_kernelPKfS0_Pfi_param_2];
	ld.param.u32 	%r2, [_Z9ne_kernelPKfS0_Pfi_param_3];
	mov.u32 	%r3, %ctaid.x;
	mov.u32 	%r4, %ntid.x;
	mov.u32 	%r5, %tid.x;
	mad.lo.s32 	%r1, %r3, %r4, %r5;
	setp.ge.s32 	%p1, %r1, %r2;
	@%p1 bra 	$L__BB14_2;
	cvta.to.global.u64 	%rd4, %rd1;
	cvta.to.global.u64 	%rd5, %rd2;
	cvta.to.global.u64 	%rd6, %rd3;
	mul.wide.s32 	%rd7, %r1, 4;
	add.s64 	%rd8, %rd4, %rd7;
	ld.global.f32 	%f1, [%rd8];
	add.s64 	%rd9, %rd5, %rd7;
	ld.global.f32 	%f2, [%rd9];
	sub.f32 	%f3, %f1, %f2;
	abs.f32 	%f4, %f3;
	setp.ge.f32 	%p2, %f4, 0f358637BD;
	selp.f32 	%f5, 0f3F800000, 0f00000000, %p2;
	add.s64 	%rd10, %rd6, %rd7;
	st.global.f32 	[%rd10], %f5;
$L__BB14_2:
	ret;

}
	// .globl	_Z9lt_kernelPKfS0_Pfi
.visible .entry _Z9lt_kernelPKfS0_Pfi(
	.param .u64 .ptr .align 1 _Z9lt_kernelPKfS0_Pfi_param_0,
	.param .u64 .ptr .align 1 _Z9lt_kernelPKfS0_Pfi_param_1,
	.param .u64 .ptr .align 1 _Z9lt_kernelPKfS0_Pfi_param_2,
	.param .u32 _Z9lt_kernelPKfS0_Pfi_param_3
)
{
	.reg .pred 	%p<3>;
	.reg .b32 	%r<6>;
	.reg .b32 	%f<4>;
	.reg .b64 	%rd<11>;

	ld.param.u64 	%rd1, [_Z9lt_kernelPKfS0_Pfi_param_0];
	ld.param.u64 	%rd2, [_Z9lt_kernelPKfS0_Pfi_param_1];
	ld.param.u64 	%rd3, [_Z9lt_kernelPKfS0_Pfi_param_2];
	ld.param.u32 	%r2, [_Z9lt_kernelPKfS0_Pfi_param_3];
	mov.u32 	%r3, %ctaid.x;
	mov.u32 	%r4, %ntid.x;
	mov.u32 	%r5, %tid.x;
	mad.lo.s32 	%r1, %r3, %r4, %r5;
	setp.ge.s32 	%p1, %r1, %r2;
	@%p1 bra 	$L__BB15_2;
	cvta.to.global.u64 	%rd4, %rd1;
	cvta.to.global.u64 	%rd5, %rd2;
	cvta.to.global.u64 	%rd6, %rd3;
	mul.wide.s32 	%rd7, %r1, 4;
	add.s64 	%rd8, %rd4, %rd7;
	ld.global.f32 	%f1, [%rd8];
	add.s64 	%rd9, %rd5, %rd7;
	ld.global.f32 	%f2, [%rd9];
	setp.lt.f32 	%p2, %f1, %f2;
	selp.f32 	%f3, 0f3F800000, 0f00000000, %p2;
	add.s64 	%rd10, %rd6, %rd7;
	st.global.f32 	[%rd10], %f3;
$L__BB15_2:
	ret;

}
	// .globl	_Z9le_kernelPKfS0_Pfi
.visible .entry _Z9le_kernelPKfS0_Pfi(
	.param .u64 .ptr .align 1 _Z9le_kernelPKfS0_Pfi_param_0,
	.param .u64 .ptr .align 1 _Z9le_kernelPKfS0_Pfi_param_1,
	.param .u64 .ptr .align 1 _Z9le_kernelPKfS0_Pfi_param_2,
	.param .u32 _Z9le_kernelPKfS0_Pfi_param_3
)
{
	.reg .pred 	%p<3>;
	.reg .b32 	%r<6>;
	.reg .b32 	%f<4>;
	.reg .b64 	%rd<11>;

	ld.param.u64 	%rd1, [_Z9le_kernelPKfS0_Pfi_param_0];
	ld.param.u64 	%rd2, [_Z9le_kernelPKfS0_Pfi_param_1];
	ld.param.u64 	%rd3, [_Z9le_kernelPKfS0_Pfi_param_2];
	ld.param.u32 	%r2, [_Z9le_kernelPKfS0_Pfi_param_3];
	mov.u32 	%r3, %ctaid.x;
	mov.u32 	%r4, %ntid.x;
	mov.u32 	%r5, %tid.x;
	mad.lo.s32 	%r1, %r3, %r4, %r5;
	setp.ge.s32 	%p1, %r1, %r2;
	@%p1 bra 	$L__BB16_2;
	cvta.to.global.u64 	%rd4, %rd1;
	cvta.to.global.u64 	%rd5, %rd2;
	cvta.to.global.u64 	%rd6, %rd3;
	mul.wide.s32 	%rd7, %r1, 4;
	add.s64 	%rd8, %rd4, %rd7;
	ld.global.f32 	%f1, [%rd8];
	add.s64 	%rd9, %rd5, %rd7;
	ld.global.f32 	%f2, [%rd9];
	setp.le.f32 	%p2, %f1, %f2;
	selp.f32 	%f3, 0f3F800000, 0f00000000, %p2;
	add.s64 	%rd10, %rd6, %rd7;
	st.global.f32 	[%rd10], %f3;
$L__BB16_2:
	ret;

}
	// .globl	_Z9gt_kernelPKfS0_Pfi
.visible .entry _Z9gt_kernelPKfS0_Pfi(
	.param .u64 .ptr .align 1 _Z9gt_kernelPKfS0_Pfi_param_0,
	.param .u64 .ptr .align 1 _Z9gt_kernelPKfS0_Pfi_param_1,
	.param .u64 .ptr .align 1 _Z9gt_kernelPKfS0_Pfi_param_2,
	.param .u32 _Z9gt_kernelPKfS0_Pfi_param_3
)
{
	.reg .pred 	%p<3>;
	.reg .b32 	%r<6>;
	.reg .b32 	%f<4>;
	.reg .b64 	%rd<11>;

	ld.param.u64 	%rd1, [_Z9gt_kernelPKfS0_Pfi_param_0];
	ld.param.u64 	%rd2, [_Z9gt_kernelPKfS0_Pfi_param_1];
	ld.param.u64 	%rd3, [_Z9gt_kernelPKfS0_Pfi_param_2];
	ld.param.u32 	%r2, [_Z9gt_kernelPKfS0_Pfi_param_3];
	mov.u32 	%r3, %ctaid.x;
	mov.u32 	%r4, %ntid.x;
	mov.u32 	%r5, %tid.x;
	mad.lo.s32 	%r1, %r3, %r4, %r5;
	setp.ge.s32 	%p1, %r1, %r2;
	@%p1 bra 	$L__BB17_2;
	cvta.to.global.u64 	%rd4, %rd1;
	cvta.to.global.u64 	%rd5, %rd2;
	cvta.to.global.u64 	%rd6, %rd3;
	mul.wide.s32 	%rd7, %r1, 4;
	add.s64 	%rd8, %rd4, %rd7;
	ld.global.f32 	%f1, [%rd8];
	add.s64 	%rd9, %rd5, %rd7;
	ld.global.f32 	%f2, [%rd9];
	setp.gt.f32 	%p2, %f1, %f2;
	selp.f32 	%f3, 0f3F800000, 0f00000000, %p2;
	add.s64 	%rd10, %rd6, %rd7;
	st.global.f32 	[%rd10], %f3;
$L__BB17_2:
	ret;

}
	// .globl	_Z9ge_kernelPKfS0_Pfi
.visible .entry _Z9ge_kernelPKfS0_Pfi(
	.param .u64 .ptr .align 1 _Z9ge_kernelPKfS0_Pfi_param_0,
	.param .u64 .ptr .align 1 _Z9ge_kernelPKfS0_Pfi_param_1,
	.param .u64 .ptr .align 1 _Z9ge_kernelPKfS0_Pfi_param_2,
	.param .u32 _Z9ge_kernelPKfS0_Pfi_param_3
)
{
	.reg .pred 	%p<3>;
	.reg .b32 	%r<6>;
	.reg .b32 	%f<4>;
	.reg .b64 	%rd<11>;

	ld.param.u64 	%rd1, [_Z9ge_kernelPKfS0_Pfi_param_0];
	ld.param.u64 	%rd2, [_Z9ge_kernelPKfS0_Pfi_param_1];
	ld.param.u64 	%rd3, [_Z9ge_kernelPKfS0_Pfi_param_2];
	ld.param.u32 	%r2, [_Z9ge_kernelPKfS0_Pfi_param_3];
	mov.u32 	%r3, %ctaid.x;
	mov.u32 	%r4, %ntid.x;
	mov.u32 	%r5, %tid.x;
	mad.lo.s32 	%r1, %r3, %r4, %r5;
	setp.ge.s32 	%p1, %r1, %r2;
	@%p1 bra 	$L__BB18_2;
	cvta.to.global.u64 	%rd4, %rd1;
	cvta.to.global.u64 	%rd5, %rd2;
	cvta.to.global.u64 	%rd6, %rd3;
	mul.wide.s32 	%rd7, %r1, 4;
	add.s64 	%rd8, %rd4, %rd7;
	ld.global.f32 	%f1, [%rd8];
	add.s64 	%rd9, %rd5, %rd7;
	ld.global.f32 	%f2, [%rd9];
	setp.ge.f32 	%p2, %f1, %f2;
	selp.f32 	%f3, 0f3F800000, 0f00000000, %p2;
	add.s64 	%rd10, %rd6, %rd7;
	st.global.f32 	[%rd10], %f3;
$L__BB18_2:
	ret;

}
	// .globl	_Z10neg_kernelPKfPfi
.visible .entry _Z10neg_kernelPKfPfi(
	.param .u64 .ptr .align 1 _Z10neg_kernelPKfPfi_param_0,
	.param .u64 .ptr .align 1 _Z10neg_kernelPKfPfi_param_1,
	.param .u32 _Z10neg_kernelPKfPfi_param_2
)
{
	.reg .pred 	%p<2>;
	.reg .b32 	%r<6>;
	.reg .b32 	%f<3>;
	.reg .b64 	%rd<8>;

	ld.param.u64 	%rd1, [_Z10neg_kernelPKfPfi_param_0];
	ld.param.u64 	%rd2, [_Z10neg_kernelPKfPfi_param_1];
	ld.param.u32 	%r2, [_Z10neg_kernelPKfPfi_param_2];
	mov.u32 	%r3, %ctaid.x;
	mov.u32 	%r4, %ntid.x;
	mov.u32 	%r5, %tid.x;
	mad.lo.s32 	%r1, %r3, %r4, %r5;
	setp.ge.s32 	%p1, %r1, %r2;
	@%p1 bra 	$L__BB19_2;
	cvta.to.global.u64 	%rd3, %rd1;
	cvta.to.global.u64 	%rd4, %rd2;
	mul.wide.s32 	%rd5, %r1, 4;
	add.s64 	%rd6, %rd3, %rd5;
	ld.global.f32 	%f1, [%rd6];
	neg.f32 	%f2, %f1;
	add.s64 	%rd7, %rd4, %rd5;
	st.global.f32 	[%rd7], %f2;
$L__BB19_2:
	ret;

}
	// .globl	_Z10abs_kernelPKfPfi
.visible .entry _Z10abs_kernelPKfPfi(
	.param .u64 .ptr .align 1 _Z10abs_kernelPKfPfi_param_0,
	.param .u64 .ptr .align 1 _Z10abs_kernelPKfPfi_param_1,
	.param .u32 _Z10abs_kernelPKfPfi_param_2
)
{
	.reg .pred 	%p<2>;
	.reg .b32 	%r<6>;
	.reg .b32 	%f<3>;
	.reg .b64 	%rd<8>;

	ld.param.u64 	%rd1, [_Z10abs_kernelPKfPfi_param_0];
	ld.param.u64 	%rd2, [_Z10abs_kernelPKfPfi_param_1];
	ld.param.u32 	%r2, [_Z10abs_kernelPKfPfi_param_2];
	mov.u32 	%r3, %ctaid.x;
	mov.u32 	%r4, %ntid.x;
	mov.u32 	%r5, %tid.x;
	mad.lo.s32 	%r1, %r3, %r4, %r5;
	setp.ge.s32 	%p1, %r1, %r2;
	@%p1 bra 	$L__BB20_2;
	cvta.to.global.u64 	%rd3, %rd1;
	cvta.to.global.u64 	%rd4, %rd2;
	mul.wide.s32 	%rd5, %r1, 4;
	add.s64 	%rd6, %rd3, %rd5;
	ld.global.f32 	%f1, [%rd6];
	abs.f32 	%f2, %f1;
	add.s64 	%rd7, %rd4, %rd5;
	st.global.f32 	[%rd7], %f2;
$L__BB20_2:
	ret;

}
	// .globl	_Z10exp_kernelPKfPfi
.visible .entry _Z10exp_kernelPKfPfi(
	.param .u64 .ptr .align 1 _Z10exp_kernelPKfPfi_param_0,
	.param .u64 .ptr .align 1 _Z10exp_kernelPKfPfi_param_1,
	.param .u32 _Z10exp_kernelPKfPfi_param_2
)
{
	.reg .pred 	%p<2>;
	.reg .b32 	%r<8>;
	.reg .b32 	%f<14>;
	.reg .b64 	%rd<8>;

	ld.param.u64 	%rd1, [_Z10exp_kernelPKfPfi_param_0];
	ld.param.u64 	%rd2, [_Z10exp_kernelPKfPfi_param_1];
	ld.param.u32 	%r2, [_Z10exp_kernelPKfPfi_param_2];
	mov.u32 	%r3, %ctaid.x;
	mov.u32 	%r4, %ntid.x;
	mov.u32 	%r5, %tid.x;
	mad.lo.s32 	%r1, %r3, %r4, %r5;
	setp.ge.s32 	%p1, %r1, %r2;
	@%p1 bra 	$L__BB21_2;
	cvta.to.global.u64 	%rd3, %rd1;
	cvta.to.global.u64 	%rd4, %rd2;
	mul.wide.s32 	%rd5, %r1, 4;
	add.s64 	%rd6, %rd3, %rd5;
	ld.global.f32 	%f1, [%rd6];
	fma.rn.f32 	%f2, %f1, 0f3BBB989D, 0f3F000000;
	cvt.sat.f32.f32 	%f3, %f2;
	mov.f32 	%f4, 0f4B400001;
	mov.f32 	%f5, 0f437C0000;
	fma.rm.f32 	%f6, %f3, %f5, %f4;
	add.f32 	%f7, %f6, 0fCB40007F;
	neg.f32 	%f8, %f7;
	fma.rn.f32 	%f9, %f1, 0f3FB8AA3B, %f8;
	fma.rn.f32 	%f10, %f1, 0f32A57060, %f9;
	mov.b32 	%r6, %f6;
	shl.b32 	%r7, %r6, 23;
	mov.b32 	%f11, %r7;
	ex2.approx.ftz.f32 	%f12, %f10;
	mul.f32 	%f13, %f12, %f11;
	add.s64 	%rd7, %rd4, %rd5;
	st.global.f32 	[%rd7], %f13;
$L__BB21_2:
	ret;

}
	// .globl	_Z10log_kernelPKfPfi
.visible .entry _Z10log_kernelPKfPfi(
	.param .u64 .ptr .align 1 _Z10log_kernelPKfPfi_param_0,
	.param .u64 .ptr .align 1 _Z10log_kernelPKfPfi_param_1,
	.param .u32 _Z10log_kernelPKfPfi_param_2
)
{
	.reg .pred 	%p<5>;
	.reg .b32 	%r<10>;
	.reg .b32 	%f<23>;
	.reg .b64 	%rd<8>;

	ld.param.u64 	%rd1, [_Z10log_kernelPKfPfi_param_0];
	ld.param.u64 	%rd2, [_Z10log_kernelPKfPfi_param_1];
	ld.param.u32 	%r2, [_Z10log_kernelPKfPfi_param_2];
	mov.u32 	%r3, %ctaid.x;
	mov.u32 	%r4, %ntid.x;
	mov.u32 	%r5, %tid.x;
	mad.lo.s32 	%r1, %r3, %r4, %r5;
	setp.ge.s32 	%p1, %r1, %r2;
	@%p1 bra 	$L__BB22_2;
	cvta.to.global.u64 	%rd3, %rd1;
	cvta.to.global.u64 	%rd4, %rd2;
	mul.wide.s32 	%rd5, %r1, 4;
	add.s64 	%rd6, %rd3, %rd5;
	ld.global.f32 	%f1, [%rd6];
	setp.lt.f32 	%p2, %f1, 0f00800000;
	mul.f32 	%f2, %f1, 0f4B000000;
	selp.f32 	%f3, %f2, %f1, %p2;
	selp.f32 	%f4, 0fC1B80000, 0f00000000, %p2;
	mov.b32 	%r6, %f3;
	add.s32 	%r7, %r6, -1059760811;
	and.b32  	%r8, %r7, -8388608;
	sub.s32 	%r9, %r6, %r8;
	mov.b32 	%f5, %r9;
	cvt.rn.f32.s32 	%f6, %r8;
	fma.rn.f32 	%f7, %f6, 0f34000000, %f4;
	add.f32 	%f8, %f5, 0fBF800000;
	fma.rn.f32 	%f9, %f8, 0fBE055027, 0f3E1039F6;
	fma.rn.f32 	%f10, %f9, %f8, 0fBDF8CDCC;
	fma.rn.f32 	%f11, %f10, %f8, 0f3E0F2955;
	fma.rn.f32 	%f12, %f11, %f8, 0fBE2AD8B9;
	fma.rn.f32 	%f13, %f12, %f8, 0f3E4CED0B;
	fma.rn.f32 	%f14, %f13, %f8, 0fBE7FFF22;
	fma.rn.f32 	%f15, %f14, %f8, 0f3EAAAA78;
	fma.rn.f32 	%f16, %f15, %f8, 0fBF000000;
	mul.f32 	%f17, %f8, %f16;
	fma.rn.f32 	%f18, %f17, %f8, %f8;
	fma.rn.f32 	%f19, %f7, 0f3F317218, %f18;
	setp.gt.u32 	%p3, %r6, 2139095039;
	fma.rn.f32 	%f20, %f3, 0f7F800000, 0f7F800000;
	selp.f32 	%f21, %f20, %f19, %p3;
	setp.eq.f32 	%p4, %f3, 0f00000000;
	selp.f32 	%f22, 0fFF800000, %f21, %p4;
	add.s64 	%rd7, %rd4, %rd5;
	st.global.f32 	[%rd7], %f22;
$L__BB22_2:
	ret;

}
	// .globl	_Z11sqrt_kernelPKfPfi
.visible .entry _Z11sqrt_kernelPKfPfi(
	.param .u64 .ptr .align 1 _Z11sqrt_kernelPKfPfi_param_0,
	.param .u64 .ptr .align 1 _Z11sqrt_kernelPKfPfi_param_1,
	.param .u32 _Z11sqrt_kernelPKfPfi_param_2
)
{
	.reg .pred 	%p<2>;
	.reg .b32 	%r<6>;
	.reg .b32 	%f<3>;
	.reg .b64 	%rd<8>;

	ld.param.u64 	%rd1, [_Z11sqrt_kernelPKfPfi_param_0];
	ld.param.u64 	%rd2, [_Z11sqrt_kernelPKfPfi_param_1];
	ld.param.u32 	%r2, [_Z11sqrt_kernelPKfPfi_param_2];
	mov.u32 	%r3, %ctaid.x;
	mov.u32 	%r4, %ntid.x;
	mov.u32 	%r5, %tid.x;
	mad.lo.s32 	%r1, %r3, %r4, %r5;
	setp.ge.s32 	%p1, %r1, %r2;
	@%p1 bra 	$L__BB23_2;
	cvta.to.global.u64 	%rd3, %rd1;
	cvta.to.global.u64 	%rd4, %rd2;
	mul.wide.s32 	%rd5, %r1, 4;
	add.s64 	%rd6, %rd3, %rd5;
	ld.global.f32 	%f1, [%rd6];
	sqrt.rn.f32 	%f2, %f1;
	add.s64 	%rd7, %rd4, %rd5;
	st.global.f32 	[%rd7], %f2;
$L__BB23_2:
	ret;

}
	// .globl	_Z11relu_kernelPKfPfi
.visible .entry _Z11relu_kernelPKfPfi(
	.param .u64 .ptr .align 1 _Z11relu_kernelPKfPfi_param_0,
	.param .u64 .ptr .align 1 _Z11relu_kernelPKfPfi_param_1,
	.param .u32 _Z11relu_kernelPKfPfi_param_2
)
{
	.reg .pred 	%p<2>;
	.reg .b32 	%r<6>;
	.reg .b32 	%f<3>;
	.reg .b64 	%rd<8>;

	ld.param.u64 	%rd1, [_Z11relu_kernelPKfPfi_param_0];
	ld.param.u64 	%rd2, [_Z11relu_kernelPKfPfi_param_1];
	ld.param.u32 	%r2, [_Z11relu_kernelPKfPfi_param_2];
	mov.u32 	%r3, %ctaid.x;
	mov.u32 	%r4, %ntid.x;
	mov.u32 	%r5, %tid.x;
	mad.lo.s32 	%r1, %r3, %r4, %r5;
	setp.ge.s32 	%p1, %r1, %r2;
	@%p1 bra 	$L__BB24_2;
	cvta.to.global.u64 	%rd3, %rd1;
	cvta.to.global.u64 	%rd4, %rd2;
	mul.wide.s32 	%rd5, %r1, 4;
	add.s64 	%rd6, %rd3, %rd5;
	ld.global.f32 	%f1, [%rd6];
	max.f32 	%f2, %f1, 0f00000000;
	add.s64 	%rd7, %rd4, %rd5;
	st.global.f32 	[%rd7], %f2;
$L__BB24_2:
	ret;

}
	// .globl	_Z15sigmoid_kernel2PKfPfi
.visible .entry _Z15sigmoid_kernel2PKfPfi(
	.param .u64 .ptr .align 1 _Z15sigmoid_kernel2PKfPfi_param_0,
	.param .u64 .ptr .align 1 _Z15sigmoid_kernel2PKfPfi_param_1,
	.param .u32 _Z15sigmoid_kernel2PKfPfi_param_2
)
{
	.reg .pred 	%p<2>;
	.reg .b32 	%r<8>;
	.reg .b32 	%f<15>;
	.reg .b64 	%rd<8>;

	ld.param.u64 	%rd1, [_Z15sigmoid_kernel2PKfPfi_param_0];
	ld.param.u64 	%rd2, [_Z15sigmoid_kernel2PKfPfi_param_1];
	ld.param.u32 	%r2, [_Z15sigmoid_kernel2PKfPfi_param_2];
	mov.u32 	%r3, %ctaid.x;
	mov.u32 	%r4, %ntid.x;
	mov.u32 	%r5, %tid.x;
	mad.lo.s32 	%r1, %r3, %r4, %r5;
	setp.ge.s32 	%p1, %r1, %r2;
	@%p1 bra 	$L__BB25_2;
	cvta.to.global.u64 	%rd3, %rd1;
	cvta.to.global.u64 	%rd4, %rd2;
	mul.wide.s32 	%rd5, %r1, 4;
	add.s64 	%rd6, %rd3, %rd5;
	ld.global.f32 	%f1, [%rd6];
	fma.rn.f32 	%f2, %f1, 0fBBBB989D, 0f3F000000;
	cvt.sat.f32.f32 	%f3, %f2;
	mov.f32 	%f4, 0f4B400001;
	mov.f32 	%f5, 0f437C0000;
	fma.rm.f32 	%f6, %f3, %f5, %f4;
	add.f32 	%f7, %f6, 0fCB40007F;
	neg.f32 	%f8, %f7;
	fma.rn.f32 	%f9, %f1, 0fBFB8AA3B, %f8;
	fma.rn.f32 	%f10, %f1, 0fB2A57060, %f9;
	mov.b32 	%r6, %f6;
	shl.b32 	%r7, %r6, 23;
	mov.b32 	%f11, %r7;
	ex2.approx.ftz.f32 	%f12, %f10;
	fma.rn.f32 	%f13, %f12, %f11, 0f3F800000;
	rcp.rn.f32 	%f14, %f13;
	add.s64 	%rd7, %rd4, %rd5;
	st.global.f32 	[%rd7], %f14;
$L__BB25_2:
	ret;

}
	// .globl	_Z11tanh_kernelPKfPfi
.visible .entry _Z11tanh_kernelPKfPfi(
	.param .u64 .ptr .align 1 _Z11tanh_kernelPKfPfi_param_0,
	.param .u64 .ptr .align 1 _Z11tanh_kernelPKfPfi_param_1,
	.param .u32 _Z11tanh_kernelPKfPfi_param_2
)
{
	.reg .pred 	%p<4>;
	.reg .b32 	%r<6>;
	.reg .b32 	%f<17>;
	.reg .b64 	%rd<8>;

	ld.param.u64 	%rd1, [_Z11tanh_kernelPKfPfi_param_0];
	ld.param.u64 	%rd2, [_Z11tanh_kernelPKfPfi_param_1];
	ld.param.u32 	%r2, [_Z11tanh_kernelPKfPfi_param_2];
	mov.u32 	%r3, %ctaid.x;
	mov.u32 	%r4, %ntid.x;
	mov.u32 	%r5, %tid.x;
	mad.lo.s32 	%r1, %r3, %r4, %r5;
	setp.ge.s32 	%p1, %r1, %r2;
	@%p1 bra 	$L__BB26_2;
	cvta.to.global.u64 	%rd3, %rd1;
	cvta.to.global.u64 	%rd4, %rd2;
	mul.wide.s32 	%rd5, %r1, 4;
	add.s64 	%rd6, %rd3, %rd5;
	ld.global.f32 	%f1, [%rd6];
	abs.f32 	%f2, %f1;
	mul.f32 	%f3, %f2, 0f4038AA3B;
	ex2.approx.ftz.f32 	%f4, %f3;
	add.f32 	%f5, %f4, 0f3F800000;
	rcp.approx.ftz.f32 	%f6, %f5;
	fma.rn.f32 	%f7, %f6, 0fC0000000, 0f3F800000;
	setp.ge.f32 	%p2, %f2, 0f41102CB4;
	selp.f32 	%f8, 0f3F800000, %f7, %p2;
	copysign.f32 	%f9, %f1, %f8;
	mul.f32 	%f10, %f1, %f1;
	fma.rn.f32 	%f11, %f10, 0f3C80F082, 0fBD563CAE;
	fma.rn.f32 	%f12, %f11, %f10, 0f3E085941;
	fma.rn.f32 	%f13, %f12, %f10, 0fBEAAA9ED;
	fma.rn.f32 	%f14, %f13, %f10, 0f00000000;
	fma.rn.f32 	%f15, %f14, %f1, %f1;
	setp.ge.f32 	%p3, %f2, 0f3F19999A;
	selp.f32 	%f16, %f9, %f15, %p3;
	add.s64 	%rd7, %rd4, %rd5;
	st.global.f32 	[%rd7], %f16;
$L__BB26_2:
	ret;

}
	// .globl	_Z11gelu_kernelPKfPfi
.visible .entry _Z11gelu_kernelPKfPfi(
	.param .u64 .ptr .align 1 _Z11gelu_kernelPKfPfi_param_0,
	.param .u64 .ptr .align 1 _Z11gelu_kernelPKfPfi_param_1,
	.param .u32 _Z11gelu_kernelPKfPfi_param_2
)
{
	.reg .pred 	%p<4>;
	.reg .b32 	%r<6>;
	.reg .b32 	%f<24>;
	.reg .b64 	%rd<8>;

	ld.param.u64 	%rd1, [_Z11gelu_kernelPKfPfi_param_0];
	ld.param.u64 	%rd2, [_Z11gelu_kernelPKfPfi_param_1];
	ld.param.u32 	%r2, [_Z11gelu_kernelPKfPfi_param_2];
	mov.u32 	%r3, %ctaid.x;
	mov.u32 	%r4, %ntid.x;
	mov.u32 	%r5, %tid.x;
	mad.lo.s32 	%r1, %r3, %r4, %r5;
	setp.ge.s32 	%p1, %r1, %r2;
	@%p1 bra 	$L__BB27_2;
	cvta.to.global.u64 	%rd3, %rd1;
	cvta.to.global.u64 	%rd4, %rd2;
	mul.wide.s32 	%rd5, %r1, 4;
	add.s64 	%rd6, %rd3, %rd5;
	ld.global.f32 	%f1, [%rd6];
	mul.f32 	%f2, %f1, 0f3D372713;
	mul.f32 	%f3, %f1, %f2;
	fma.rn.f32 	%f4, %f1, %f3, %f1;
	mul.f32 	%f5, %f4, 0f3F4C422A;
	mul.f32 	%f6, %f1, 0f3F000000;
	abs.f32 	%f7, %f5;
	mul.f32 	%f8, %f7, 0f4038AA3B;
	ex2.approx.ftz.f32 	%f9, %f8;
	add.f32 	%f10, %f9, 0f3F800000;
	rcp.approx.ftz.f32 	%f11, %f10;
	fma.rn.f32 	%f12, %f11, 0fC0000000, 0f3F800000;
	setp.ge.f32 	%p2, %f7, 0f41102CB4;
	selp.f32 	%f13, 0f3F800000, %f12, %p2;
	copysign.f32 	%f14, %f5, %f13;
	mul.f32 	%f15, %f5, %f5;
	fma.rn.f32 	%f16, %f15, 0f3C80F082, 0fBD563CAE;
	fma.rn.f32 	%f17, %f16, %f15, 0f3E085941;
	fma.rn.f32 	%f18, %f17, %f15, 0fBEAAA9ED;
	fma.rn.f32 	%f19, %f18, %f15, 0f00000000;
	fma.rn.f32 	%f20, %f19, %f5, %f5;
	setp.ge.f32 	%p3, %f7, 0f3F19999A;
	selp.f32 	%f21, %f14, %f20, %p3;
	add.f32 	%f22, %f21, 0f3F800000;
	mul.f32 	%f23, %f6, %f22;
	add.s64 	%rd7, %rd4, %rd5;
	st.global.f32 	[%rd7], %f23;
$L__BB27_2:
	ret;

}
	// .globl	_Z11silu_kernelPKfPfi
.visible .entry _Z11silu_kernelPKfPfi(
	.param .u64 .ptr .align 1 _Z11silu_kernelPKfPfi_param_0,
	.param .u64 .ptr .align 1 _Z11silu_kernelPKfPfi_param_1,
	.param .u32 _Z11silu_kernelPKfPfi_param_2
)
{
	.reg .pred 	%p<2>;
	.reg .b32 	%r<8>;
	.reg .b32 	%f<15>;
	.reg .b64 	%rd<8>;

	ld.param.u64 	%rd1, [_Z11silu_kernelPKfPfi_param_0];
	ld.param.u64 	%rd2, [_Z11silu_kernelPKfPfi_param_1];
	ld.param.u32 	%r2, [_Z11silu_kernelPKfPfi_param_2];
	mov.u32 	%r3, %ctaid.x;
	mov.u32 	%r4, %ntid.x;
	mov.u32 	%r5, %tid.x;
	mad.lo.s32 	%r1, %r3, %r4, %r5;
	setp.ge.s32 	%p1, %r1, %r2;
	@%p1 bra 	$L__BB28_2;
	cvta.to.global.u64 	%rd3, %rd1;
	cvta.to.global.u64 	%rd4, %rd2;
	mul.wide.s32 	%rd5, %r1, 4;
	add.s64 	%rd6, %rd3, %rd5;
	ld.global.f32 	%f1, [%rd6];
	fma.rn.f32 	%f2, %f1, 0fBBBB989D, 0f3F000000;
	cvt.sat.f32.f32 	%f3, %f2;
	mov.f32 	%f4, 0f4B400001;
	mov.f32 	%f5, 0f437C0000;
	fma.rm.f32 	%f6, %f3, %f5, %f4;
	add.f32 	%f7, %f6, 0fCB40007F;
	neg.f32 	%f8, %f7;
	fma.rn.f32 	%f9, %f1, 0fBFB8AA3B, %f8;
	fma.rn.f32 	%f10, %f1, 0fB2A57060, %f9;
	mov.b32 	%r6, %f6;
	shl.b32 	%r7, %r6, 23;
	mov.b32 	%f11, %r7;
	ex2.approx.ftz.f32 	%f12, %f10;
	fma.rn.f32 	%f13, %f12, %f11, 0f3F800000;
	div.rn.f32 	%f14, %f1, %f13;
	add.s64 	%rd7, %rd4, %rd5;
	st.global.f32 	[%rd7], %f14;
$L__BB28_2:
	ret;

}
	// .globl	_Z10sin_kernelPKfPfi
.visible .entry _Z10sin_kernelPKfPfi(
	.param .u64 .ptr .align 1 _Z10sin_kernelPKfPfi_param_0,
	.param .u64 .ptr .align 1 _Z10sin_kernelPKfPfi_param_1,
	.param .u32 _Z10sin_kernelPKfPfi_param_2
)
{
	.local .align 4 .b8 	__local_depot29[28];
	.reg .b64 	%SP;
	.reg .b64 	%SPL;
	.reg .pred 	%p<10>;
	.reg .b32 	%r<45>;
	.reg .b32 	%f<28>;
	.reg .b64 	%rd<29>;
	.reg .b64 	%fd<3>;

	mov.u64 	%SPL, __local_depot29;
	ld.param.u64 	%rd9, [_Z10sin_kernelPKfPfi_param_0];
	ld.param.u64 	%rd10, [_Z10sin_kernelPKfPfi_param_1];
	ld.param.u32 	%r16, [_Z10sin_kernelPKfPfi_param_2];
	add.u64 	%rd1, %SPL, 0;
	mov.u32 	%r17, %ctaid.x;
	mov.u32 	%r18, %ntid.x;
	mov.u32 	%r19, %tid.x;
	mad.lo.s32 	%r1, %r17, %r18, %r19;
	setp.ge.s32 	%p1, %r1, %r16;
	@%p1 bra 	$L__BB29_10;
	cvta.to.global.u64 	%rd12, %rd9;
	mul.wide.s32 	%rd13, %r1, 4;
	add.s64 	%rd14, %rd12, %rd13;
	ld.global.f32 	%f1, [%rd14];
	mul.f32 	%f7, %f1, 0f3F22F983;
	cvt.rni.s32.f32 	%r44, %f7;
	cvt.rn.f32.s32 	%f8, %r44;
	fma.rn.f32 	%f9, %f8, 0fBFC90FDA, %f1;
	fma.rn.f32 	%f10, %f8, 0fB3A22168, %f9;
	fma.rn.f32 	%f27, %f8, 0fA7C234C5, %f10;
	abs.f32 	%f3, %f1;
	setp.ltu.f32 	%p2, %f3, 0f47CE4780;
	@%p2 bra 	$L__BB29_9;
	setp.neu.f32 	%p3, %f3, 0f7F800000;
	@%p3 bra 	$L__BB29_4;
	mov.f32 	%f13, 0f00000000;
	mul.rn.f32 	%f27, %f1, %f13;
	mov.b32 	%r44, 0;
	bra.uni 	$L__BB29_9;
$L__BB29_4:
	mov.b32 	%r3, %f1;
	shl.b32 	%r21, %r3, 8;
	or.b32  	%r4, %r21, -2147483648;
	mov.b64 	%rd28, 0;
	mov.b32 	%r41, 0;
	mov.u64 	%rd26, __cudart_i2opi_f;
	mov.u64 	%rd27, %rd1;
$L__BB29_5:
	.pragma "nounroll";
	ld.global.nc.u32 	%r22, [%rd26];
	mad.wide.u32 	%rd17, %r22, %r4, %rd28;
	shr.u64 	%rd28, %rd17, 32;
	st.local.u32 	[%rd27], %rd17;
	add.s32 	%r41, %r41, 1;
	add.s64 	%rd27, %rd27, 4;
	add.s64 	%rd26, %rd26, 4;
	setp.ne.s32 	%p4, %r41, 6;
	@%p4 bra 	$L__BB29_5;
	shr.u32 	%r23, %r3, 23;
	st.local.u32 	[%rd1+24], %rd28;
	and.b32  	%r7, %r23, 31;
	and.b32  	%r24, %r23, 224;
	add.s32 	%r25, %r24, -128;
	shr.u32 	%r26, %r25, 5;
	mul.wide.u32 	%rd18, %r26, 4;
	sub.s64 	%rd8, %rd1, %rd18;
	ld.local.u32 	%r42, [%rd8+24];
	ld.local.u32 	%r43, [%rd8+20];
	setp.eq.s32 	%p5, %r7, 0;
	@%p5 bra 	$L__BB29_8;
	shf.l.wrap.b32 	%r42, %r43, %r42, %r7;
	ld.local.u32 	%r27, [%rd8+16];
	shf.l.wrap.b32 	%r43, %r27, %r43, %r7;
$L__BB29_8:
	shr.u32 	%r28, %r42, 30;
	shf.l.wrap.b32 	%r29, %r43, %r42, 2;
	shl.b32 	%r30, %r43, 2;
	shr.u32 	%r31, %r29, 31;
	add.s32 	%r32, %r31, %r28;
	neg.s32 	%r33, %r32;
	setp.lt.s32 	%p6, %r3, 0;
	selp.b32 	%r44, %r33, %r32, %p6;
	xor.b32  	%r34, %r29, %r3;
	shr.s32 	%r35, %r29, 31;
	xor.b32  	%r36, %r35, %r29;
	xor.b32  	%r37, %r35, %r30;
	cvt.u64.u32 	%rd19, %r36;
	shl.b64 	%rd20, %rd19, 32;
	cvt.u64.u32 	%rd21, %r37;
	or.b64  	%rd22, %rd20, %rd21;
	cvt.rn.f64.s64 	%fd1, %rd22;
	mul.f64 	%fd2, %fd1, 0d3BF921FB54442D19;
	cvt.rn.f32.f64 	%f11, %fd2;
	neg.f32 	%f12, %f11;
	setp.lt.s32 	%p7, %r34, 0;
	selp.f32 	%f27, %f12, %f11, %p7;
$L__BB29_9:
	mul.rn.f32 	%f14, %f27, %f27;
	and.b32  	%r39, %r44, 1;
	setp.eq.b32 	%p8, %r39, 1;
	selp.f32 	%f15, 0f3F800000, %f27, %p8;
	fma.rn.f32 	%f16, %f14, %f15, 0f00000000;
	fma.rn.f32 	%f17, %f14, 0f37CBAC00, 0fBAB607ED;
	selp.f32 	%f18, %f17, 0fB94D4153, %p8;
	selp.f32 	%f19, 0f3D2AAABB, 0f3C0885E4, %p8;
	fma.rn.f32 	%f20, %f18, %f14, %f19;
	selp.f32 	%f21, 0fBEFFFFFF, 0fBE2AAAA8, %p8;
	fma.rn.f32 	%f22, %f20, %f14, %f21;
	fma.rn.f32 	%f23, %f22, %f16, %f15;
	and.b32  	%r40, %r44, 2;
	setp.eq.s32 	%p9, %r40, 0;
	mov.f32 	%f24, 0f00000000;
	sub.f32 	%f25, %f24, %f23;
	selp.f32 	%f26, %f23, %f25, %p9;
	cvta.to.global.u64 	%rd23, %rd10;
	add.s64 	%rd25, %rd23, %rd13;
	st.global.f32 	[%rd25], %f26;
$L__BB29_10:
	ret;

}
	// .globl	_Z10cos_kernelPKfPfi
.visible .entry _Z10cos_kernelPKfPfi(
	.param .u64 .ptr .align 1 _Z10cos_kernelPKfPfi_param_0,
	.param .u64 .ptr .align 1 _Z10cos_kernelPKfPfi_param_1,
	.param .u32 _Z10cos_kernelPKfPfi_param_2
)
{
	.local .align 4 .b8 	__local_depot30[28];
	.reg .b64 	%SP;
	.reg .b64 	%SPL;
	.reg .pred 	%p<10>;
	.reg .b32 	%r<46>;
	.reg .b32 	%f<28>;
	.reg .b64 	%rd<29>;
	.reg .b64 	%fd<3>;

	mov.u64 	%SPL, __local_depot30;
	ld.param.u64 	%rd9, [_Z10cos_kernelPKfPfi_param_0];
	ld.param.u64 	%rd10, [_Z10cos_kernelPKfPfi_param_1];
	ld.param.u32 	%r16, [_Z10cos_kernelPKfPfi_param_2];
	add.u64 	%rd1, %SPL, 0;
	mov.u32 	%r17, %ctaid.x;
	mov.u32 	%r18, %ntid.x;
	mov.u32 	%r19, %tid.x;
	mad.lo.s32 	%r1, %r17, %r18, %r19;
	setp.ge.s32 	%p1, %r1, %r16;
	@%p1 bra 	$L__BB30_10;
	cvta.to.global.u64 	%rd12, %rd9;
	mul.wide.s32 	%rd13, %r1, 4;
	add.s64 	%rd14, %rd12, %rd13;
	ld.global.f32 	%f1, [%rd14];
	mul.f32 	%f7, %f1, 0f3F22F983;
	cvt.rni.s32.f32 	%r45, %f7;
	cvt.rn.f32.s32 	%f8, %r45;
	fma.rn.f32 	%f9, %f8, 0fBFC90FDA, %f1;
	fma.rn.f32 	%f10, %f8, 0fB3A22168, %f9;
	fma.rn.f32 	%f27, %f8, 0fA7C234C5, %f10;
	abs.f32 	%f3, %f1;
	setp.ltu.f32 	%p2, %f3, 0f47CE4780;
	@%p2 bra 	$L__BB30_9;
	setp.neu.f32 	%p3, %f3, 0f7F800000;
	@%p3 bra 	$L__BB30_4;
	mov.f32 	%f13, 0f00000000;
	mul.rn.f32 	%f27, %f1, %f13;
	mov.b32 	%r45, 0;
	bra.uni 	$L__BB30_9;
$L__BB30_4:
	mov.b32 	%r3, %f1;
	shl.b32 	%r21, %r3, 8;
	or.b32  	%r4, %r21, -2147483648;
	mov.b64 	%rd28, 0;
	mov.b32 	%r42, 0;
	mov.u64 	%rd26, __cudart_i2opi_f;
	mov.u64 	%rd27, %rd1;
$L__BB30_5:
	.pragma "nounroll";
	ld.global.nc.u32 	%r22, [%rd26];
	mad.wide.u32 	%rd17, %r22, %r4, %rd28;
	shr.u64 	%rd28, %rd17, 32;
	st.local.u32 	[%rd27], %rd17;
	add.s32 	%r42, %r42, 1;
	add.s64 	%rd27, %rd27, 4;
	add.s64 	%rd26, %rd26, 4;
	setp.ne.s32 	%p4, %r42, 6;
	@%p4 bra 	$L__BB30_5;
	shr.u32 	%r23, %r3, 23;
	st.local.u32 	[%rd1+24], %rd28;
	and.b32  	%r7, %r23, 31;
	and.b32  	%r24, %r23, 224;
	add.s32 	%r25, %r24, -128;
	shr.u32 	%r26, %r25, 5;
	mul.wide.u32 	%rd18, %r26, 4;
	sub.s64 	%rd8, %rd1, %rd18;
	ld.local.u32 	%r43, [%rd8+24];
	ld.local.u32 	%r44, [%rd8+20];
	setp.eq.s32 	%p5, %r7, 0;
	@%p5 bra 	$L__BB30_8;
	shf.l.wrap.b32 	%r43, %r44, %r43, %r7;
	ld.local.u32 	%r27, [%rd8+16];
	shf.l.wrap.b32 	%r44, %r27, %r44, %r7;
$L__BB30_8:
	shr.u32 	%r28, %r43, 30;
	shf.l.wrap.b32 	%r29, %r44, %r43, 2;
	shl.b32 	%r30, %r44, 2;
	shr.u32 	%r31, %r29, 31;
	add.s32 	%r32, %r31, %r28;
	neg.s32 	%r33, %r32;
	setp.lt.s32 	%p6, %r3, 0;
	selp.b32 	%r45, %r33, %r32, %p6;
	xor.b32  	%r34, %r29, %r3;
	shr.s32 	%r35, %r29, 31;
	xor.b32  	%r36, %r35, %r29;
	xor.b32  	%r37, %r35, %r30;
	cvt.u64.u32 	%rd19, %r36;
	shl.b64 	%rd20, %rd19, 32;
	cvt.u64.u32 	%rd21, %r37;
	or.b64  	%rd22, %rd20, %rd21;
	cvt.rn.f64.s64 	%fd1, %rd22;
	mul.f64 	%fd2, %fd1, 0d3BF921FB54442D19;
	cvt.rn.f32.f64 	%f11, %fd2;
	neg.f32 	%f12, %f11;
	setp.lt.s32 	%p7, %r34, 0;
	selp.f32 	%f27, %f12, %f11, %p7;
$L__BB30_9:
	add.s32 	%r39, %r45, 1;
	mul.rn.f32 	%f14, %f27, %f27;
	and.b32  	%r40, %r45, 1;
	setp.eq.b32 	%p8, %r40, 1;
	selp.f32 	%f15, %f27, 0f3F800000, %p8;
	fma.rn.f32 	%f16, %f14, %f15, 0f00000000;
	fma.rn.f32 	%f17, %f14, 0f37CBAC00, 0fBAB607ED;
	selp.f32 	%f18, 0fB94D4153, %f17, %p8;
	selp.f32 	%f19, 0f3C0885E4, 0f3D2AAABB, %p8;
	fma.rn.f32 	%f20, %f18, %f14, %f19;
	selp.f32 	%f21, 0fBE2AAAA8, 0fBEFFFFFF, %p8;
	fma.rn.f32 	%f22, %f20, %f14, %f21;
	fma.rn.f32 	%f23, %f22, %f16, %f15;
	and.b32  	%r41, %r39, 2;
	setp.eq.s32 	%p9, %r41, 0;
	mov.f32 	%f24, 0f00000000;
	sub.f32 	%f25, %f24, %f23;
	selp.f32 	%f26, %f23, %f25, %p9;
	cvta.to.global.u64 	%rd23, %rd10;
	add.s64 	%rd25, %rd23, %rd13;
	st.global.f32 	[%rd25], %f26;
$L__BB30_10:
	ret;

}
	// .globl	_Z10tan_kernelPKfPfi
.visible .entry _Z10tan_kernelPKfPfi(
	.param .u64 .ptr .align 1 _Z10tan_kernelPKfPfi_param_0,
	.param .u64 .ptr .align 1 _Z10tan_kernelPKfPfi_param_1,
	.param .u32 _Z10tan_kernelPKfPfi_param_2
)
{
	.local .align 4 .b8 	__local_depot31[28];
	.reg .b64 	%SP;
	.reg .b64 	%SPL;
	.reg .pred 	%p<10>;
	.reg .b32 	%r<44>;
	.reg .b32 	%f<28>;
	.reg .b64 	%rd<29>;
	.reg .b64 	%fd<3>;

	mov.u64 	%SPL, __local_depot31;
	ld.param.u64 	%rd9, [_Z10tan_kernelPKfPfi_param_0];
	ld.param.u64 	%rd10, [_Z10tan_kernelPKfPfi_param_1];
	ld.param.u32 	%r16, [_Z10tan_kernelPKfPfi_param_2];
	add.u64 	%rd1, %SPL, 0;
	mov.u32 	%r17, %ctaid.x;
	mov.u32 	%r18, %ntid.x;
	mov.u32 	%r19, %tid.x;
	mad.lo.s32 	%r1, %r17, %r18, %r19;
	setp.ge.s32 	%p1, %r1, %r16;
	@%p1 bra 	$L__BB31_10;
	cvta.to.global.u64 	%rd12, %rd9;
	mul.wide.s32 	%rd13, %r1, 4;
	add.s64 	%rd14, %rd12, %rd13;
	ld.global.f32 	%f1, [%rd14];
	mul.f32 	%f7, %f1, 0f3F22F983;
	cvt.rni.s32.f32 	%r43, %f7;
	cvt.rn.f32.s32 	%f8, %r43;
	fma.rn.f32 	%f9, %f8, 0fBFC90FDA, %f1;
	fma.rn.f32 	%f10, %f8, 0fB3A22168, %f9;
	fma.rn.f32 	%f27, %f8, 0fA7C234C5, %f10;
	abs.f32 	%f3, %f1;
	setp.ltu.f32 	%p2, %f3, 0f47CE4780;
	@%p2 bra 	$L__BB31_9;
	setp.neu.f32 	%p3, %f3, 0f7F800000;
	@%p3 bra 	$L__BB31_4;
	mov.f32 	%f13, 0f00000000;
	mul.rn.f32 	%f27, %f1, %f13;
	mov.b32 	%r43, 0;
	bra.uni 	$L__BB31_9;
$L__BB31_4:
	mov.b32 	%r3, %f1;
	shl.b32 	%r21, %r3, 8;
	or.b32  	%r4, %r21, -2147483648;
	mov.b64 	%rd28, 0;
	mov.b32 	%r40, 0;
	mov.u64 	%rd26, __cudart_i2opi_f;
	mov.u64 	%rd27, %rd1;
$L__BB31_5:
	.pragma "nounroll";
	ld.global.nc.u32 	%r22, [%rd26];
	mad.wide.u32 	%rd17, %r22, %r4, %rd28;
	shr.u64 	%rd28, %rd17, 32;
	st.local.u32 	[%rd27], %rd17;
	add.s32 	%r40, %r40, 1;
	add.s64 	%rd27, %rd27, 4;
	add.s64 	%rd26, %rd26, 4;
	setp.ne.s32 	%p4, %r40, 6;
	@%p4 bra 	$L__BB31_5;
	shr.u32 	%r23, %r3, 23;
	st.local.u32 	[%rd1+24], %rd28;
	and.b32  	%r7, %r23, 31;
	and.b32  	%r24, %r23, 224;
	add.s32 	%r25, %r24, -128;
	shr.u32 	%r26, %r25, 5;
	mul.wide.u32 	%rd18, %r26, 4;
	sub.s64 	%rd8, %rd1, %rd18;
	ld.local.u32 	%r41, [%rd8+24];
	ld.local.u32 	%r42, [%rd8+20];
	setp.eq.s32 	%p5, %r7, 0;
	@%p5 bra 	$L__BB31_8;
	shf.l.wrap.b32 	%r41, %r42, %r41, %r7;
	ld.local.u32 	%r27, [%rd8+16];
	shf.l.wrap.b32 	%r42, %r27, %r42, %r7;
$L__BB31_8:
	shr.u32 	%r28, %r41, 30;
	shf.l.wrap.b32 	%r29, %r42, %r41, 2;
	shl.b32 	%r30, %r42, 2;
	shr.u32 	%r31, %r29, 31;
	add.s32 	%r32, %r31, %r28;
	neg.s32 	%r33, %r32;
	setp.lt.s32 	%p6, %r3, 0;
	selp.b32 	%r43, %r33, %r32, %p6;
	xor.b32  	%r34, %r29, %r3;
	shr.s32 	%r35, %r29, 31;
	xor.b32  	%r36, %r35, %r29;
	xor.b32  	%r37, %r35, %r30;
	cvt.u64.u32 	%rd19, %r36;
	shl.b64 	%rd20, %rd19, 32;
	cvt.u64.u32 	%rd21, %r37;
	or.b64  	%rd22, %rd20, %rd21;
	cvt.rn.f64.s64 	%fd1, %rd22;
	mul.f64 	%fd2, %fd1, 0d3BF921FB54442D19;
	cvt.rn.f32.f64 	%f11, %fd2;
	neg.f32 	%f12, %f11;
	setp.lt.s32 	%p7, %r34, 0;
	selp.f32 	%f27, %f12, %f11, %p7;
$L__BB31_9:
	mul.f32 	%f14, %f27, %f27;
	fma.rn.f32 	%f15, %f14, 0f3C190000, 0f3B560000;
	fma.rn.f32 	%f16, %f15, %f14, 0f3CC70000;
	fma.rn.f32 	%f17, %f16, %f14, 0f3D5B0000;
	fma.rn.f32 	%f18, %f17, %f14, 0f3E089438;
	fma.rn.f32 	%f19, %f18, %f14, 0f3EAAAA88;
	mul.rn.f32 	%f20, %f14, %f27;
	fma.rn.f32 	%f21, %f19, %f20, %f27;
	abs.f32 	%f22, %f27;
	setp.eq.f32 	%p8, %f22, 0f3A00B43C;
	selp.f32 	%f23, %f27, %f21, %p8;
	and.b32  	%r39, %r43, 1;
	setp.eq.b32 	%p9, %r39, 1;
	neg.f32 	%f24, %f23;
	rcp.approx.ftz.f32 	%f25, %f24;
	selp.f32 	%f26, %f25, %f23, %p9;
	cvta.to.global.u64 	%rd23, %rd10;
	add.s64 	%rd25, %rd23, %rd13;
	st.global.f32 	[%rd25], %f26;
$L__BB31_10:
	ret;

}
	// .globl	_Z12floor_kernelPKfPfi
.visible .entry _Z12floor_kernelPKfPfi(
	.param .u64 .ptr .align 1 _Z12floor_kernelPKfPfi_param_0,
	.param .u64 .ptr .align 1 _Z12floor_kernelPKfPfi_param_1,
	.param .u32 _Z12floor_kernelPKfPfi_param_2
)
{
	.reg .pred 	%p<2>;
	.reg .b32 	%r<6>;
	.reg .b32 	%f<3>;
	.reg .b64 	%rd<8>;

	ld.param.u64 	%rd1, [_Z12floor_kernelPKfPfi_param_0];
	ld.param.u64 	%rd2, [_Z12floor_kernelPKfPfi_param_1];
	ld.param.u32 	%r2, [_Z12floor_kernelPKfPfi_param_2];
	mov.u32 	%r3, %ctaid.x;
	mov.u32 	%r4, %ntid.x;
	mov.u32 	%r5, %tid.x;
	mad.lo.s32 	%r1, %r3, %r4, %r5;
	setp.ge.s32 	%p1, %r1, %r2;
	@%p1 bra 	$L__BB32_2;
	cvta.to.global.u64 	%rd3, %rd1;
	cvta.to.global.u64 	%rd4, %rd2;
	mul.wide.s32 	%rd5, %r1, 4;
	add.s64 	%rd6, %rd3, %rd5;
	ld.global.f32 	%f1, [%rd6];
	cvt.rmi.f32.f32 	%f2, %f1;
	add.s64 	%rd7, %rd4, %rd5;
	st.global.f32 	[%rd7], %f2;
$L__BB32_2:
	ret;

}
	// .globl	_Z11ceil_kernelPKfPfi
.visible .entry _Z11ceil_kernelPKfPfi(
	.param .u64 .ptr .align 1 _Z11ceil_kernelPKfPfi_param_0,
	.param .u64 .ptr .align 1 _Z11ceil_kernelPKfPfi_param_1,
	.param .u32 _Z11ceil_kernelPKfPfi_param_2
)
{
	.reg .pred 	%p<2>;
	.reg .b32 	%r<6>;
	.reg .b32 	%f<3>;
	.reg .b64 	%rd<8>;

	ld.param.u64 	%rd1, [_Z11ceil_kernelPKfPfi_param_0];
	ld.param.u64 	%rd2, [_Z11ceil_kernelPKfPfi_param_1];
	ld.param.u32 	%r2, [_Z11ceil_kernelPKfPfi_param_2];
	mov.u32 	%r3, %ctaid.x;
	mov.u32 	%r4, %ntid.x;
	mov.u32 	%r5, %tid.x;
	mad.lo.s32 	%r1, %r3, %r4, %r5;
	setp.ge.s32 	%p1, %r1, %r2;
	@%p1 bra 	$L__BB33_2;
	cvta.to.global.u64 	%rd3, %rd1;
	cvta.to.global.u64 	%rd4, %rd2;
	mul.wide.s32 	%rd5, %r1, 4;
	add.s64 	%rd6, %rd3, %rd5;
	ld.global.f32 	%f1, [%rd6];
	cvt.rpi.f32.f32 	%f2, %f1;
	add.s64 	%rd7, %rd4, %rd5;
	st.global.f32 	[%rd7], %f2;
$L__BB33_2:
	ret;

}
	// .globl	_Z12round_kernelPKfPfi
.visible .entry _Z12round_kernelPKfPfi(
	.param .u64 .ptr .align 1 _Z12round_kernelPKfPfi_param_0,
	.param .u64 .ptr .align 1 _Z12round_kernelPKfPfi_param_1,
	.param .u32 _Z12round_kernelPKfPfi_param_2
)
{
	.reg .pred 	%p<2>;
	.reg .b32 	%r<6>;
	.reg .b32 	%f<6>;
	.reg .b64 	%rd<8>;

	ld.param.u64 	%rd1, [_Z12round_kernelPKfPfi_param_0];
	ld.param.u64 	%rd2, [_Z12round_kernelPKfPfi_param_1];
	ld.param.u32 	%r2, [_Z12round_kernelPKfPfi_param_2];
	mov.u32 	%r3, %ctaid.x;
	mov.u32 	%r4, %ntid.x;
	mov.u32 	%r5, %tid.x;
	mad.lo.s32 	%r1, %r3, %r4, %r5;
	setp.ge.s32 	%p1, %r1, %r2;
	@%p1 bra 	$L__BB34_2;
	cvta.to.global.u64 	%rd3, %rd1;
	cvta.to.global.u64 	%rd4, %rd2;
	mul.wide.s32 	%rd5, %r1, 4;
	add.s64 	%rd6, %rd3, %rd5;
	ld.global.f32 	%f1, [%rd6];
	mov.f32 	%f2, 0f3F000000;
	copysign.f32 	%f3, %f1, %f2;
	add.rz.f32 	%f4, %f1, %f3;
	cvt.rzi.f32.f32 	%f5, %f4;
	add.s64 	%rd7, %rd4, %rd5;
	st.global.f32 	[%rd7], %f5;
$L__BB34_2:
	ret;

}
	// .globl	_Z14max_all_kernelPKfPfi
.visible .entry _Z14max_all_kernelPKfPfi(
	.param .u64 .ptr .align 1 _Z14max_all_kernelPKfPfi_param_0,
	.param .u64 .ptr .align 1 _Z14max_all_kernelPKfPfi_param_1,
	.param .u32 _Z14max_all_kernelPKfPfi_param_2
)
{
	.reg .pred 	%p<7>;
	.reg .b32 	%r<19>;
	.reg .b32 	%f<11>;
	.reg .b64 	%rd<7>;

	ld.param.u64 	%rd2, [_Z14max_all_kernelPKfPfi_param_0];
	ld.param.u64 	%rd3, [_Z14max_all_kernelPKfPfi_param_1];
	ld.param.u32 	%r10, [_Z14max_all_kernelPKfPfi_param_2];
	cvta.to.global.u64 	%rd1, %rd3;
	mov.u32 	%r1, %tid.x;
	mov.u32 	%r11, %ctaid.x;
	mov.u32 	%r17, %ntid.x;
	mad.lo.s32 	%r3, %r11, %r17, %r1;
	setp.ge.s32 	%p1, %r3, %r10;
	mov.f32 	%f10, 0fFF7FFFFF;
	@%p1 bra 	$L__BB35_2;
	cvta.to.global.u64 	%rd4, %rd2;
	mul.wide.s32 	%rd5, %r3, 4;
	add.s64 	%rd6, %rd4, %rd5;
	ld.global.f32 	%f10, [%rd6];
$L__BB35_2:
	shl.b32 	%r12, %r1, 2;
	mov.u32 	%r13, sdata;
	add.s32 	%r4, %r13, %r12;
	st.shared.f32 	[%r4], %f10;
	bar.sync 	0;
	setp.lt.u32 	%p2, %r17, 2;
	@%p2 bra 	$L__BB35_6;
$L__BB35_3:
	shr.u32 	%r6, %r17, 1;
	setp.ge.u32 	%p3, %r1, %r6;
	@%p3 bra 	$L__BB35_5;
	ld.shared.f32 	%f5, [%r4];
	shl.b32 	%r14, %r6, 2;
	add.s32 	%r15, %r4, %r14;
	ld.shared.f32 	%f6, [%r15];
	max.f32 	%f7, %f5, %f6;
	st.shared.f32 	[%r4], %f7;
$L__BB35_5:
	bar.sync 	0;
	setp.gt.u32 	%p4, %r17, 3;
	mov.u32 	%r17, %r6;
	@%p4 bra 	$L__BB35_3;
$L__BB35_6:
	setp.ne.s32 	%p5, %r1, 0;
	@%p5 bra 	$L__BB35_9;
	ld.shared.f32 	%f3, [sdata];
	ld.global.u32 	%r18, [%rd1];
$L__BB35_8:
	mov.b32 	%f8, %r18;
	max.f32 	%f9, %f8, %f3;
	mov.b32 	%r16, %f9;
	atom.relaxed.global.cas.b32 	%r9, [%rd1], %r18, %r16;
	setp.ne.s32 	%p6, %r18, %r9;
	mov.u32 	%r18, %r9;
	@%p6 bra 	$L__BB35_8;
$L__BB35_9:
	ret;

}
	// .globl	_Z14min_all_kernelPKfPfi
.visible .entry _Z14min_all_kernelPKfPfi(
	.param .u64 .ptr .align 1 _Z14min_all_kernelPKfPfi_param_0,
	.param .u64 .ptr .align 1 _Z14min_all_kernelPKfPfi_param_1,
	.param .u32 _Z14min_all_kernelPKfPfi_param_2
)
{
	.reg .pred 	%p<7>;
	.reg .b32 	%r<19>;
	.reg .b32 	%f<11>;
	.reg .b64 	%rd<7>;

	ld.param.u64 	%rd2, [_Z14min_all_kernelPKfPfi_param_0];
	ld.param.u64 	%rd3, [_Z14min_all_kernelPKfPfi_param_1];
	ld.param.u32 	%r10, [_Z14min_all_kernelPKfPfi_param_2];
	cvta.to.global.u64 	%rd1, %rd3;
	mov.u32 	%r1, %tid.x;
	mov.u32 	%r11, %ctaid.x;
	mov.u32 	%r17, %ntid.x;
	mad.lo.s32 	%r3, %r11, %r17, %r1;
	setp.ge.s32 	%p1, %r3, %r10;
	mov.f32 	%f10, 0f7F7FFFFF;
	@%p1 bra 	$L__BB36_2;
	cvta.to.global.u64 	%rd4, %rd2;
	mul.wide.s32 	%rd5, %r3, 4;
	add.s64 	%rd6, %rd4, %rd5;
	ld.global.f32 	%f10, [%rd6];
$L__BB36_2:
	shl.b32 	%r12, %r1, 2;
	mov.u32 	%r13, sdata;
	add.s32 	%r4, %r13, %r12;
	st.shared.f32 	[%r4], %f10;
	bar.sync 	0;
	setp.lt.u32 	%p2, %r17, 2;
	@%p2 bra 	$L__BB36_6;
$L__BB36_3:
	shr.u32 	%r6, %r17, 1;
	setp.ge.u32 	%p3, %r1, %r6;
	@%p3 bra 	$L__BB36_5;
	ld.shared.f32 	%f5, [%r4];
	shl.b32 	%r14, %r6, 2;
	add.s32 	%r15, %r4, %r14;
	ld.shared.f32 	%f6, [%r15];
	min.f32 	%f7, %f5, %f6;
	st.shared.f32 	[%r4], %f7;
$L__BB36_5:
	bar.sync 	0;
	setp.gt.u32 	%p4, %r17, 3;
	mov.u32 	%r17, %r6;
	@%p4 bra 	$L__BB36_3;
$L__BB36_6:
	setp.ne.s32 	%p5, %r1, 0;
	@%p5 bra 	$L__BB36_9;
	ld.shared.f32 	%f3, [sdata];
	ld.global.u32 	%r18, [%rd1];
$L__BB36_8:
	mov.b32 	%f8, %r18;
	min.f32 	%f9, %f8, %f3;
	mov.b32 	%r16, %f9;
	atom.relaxed.global.cas.b32 	%r9, [%rd1], %r18, %r16;
	setp.ne.s32 	%p6, %r18, %r9;
	mov.u32 	%r18, %r9;
	@%p6 bra 	$L__BB36_8;
$L__BB36_9:
	ret;

}
	// .globl	_Z14sum_all_kernelPKfPfi
.visible .entry _Z14sum_all_kernelPKfPfi(
	.param .u64 .ptr .align 1 _Z14sum_all_kernelPKfPfi_param_0,
	.param .u64 .ptr .align 1 _Z14sum_all_kernelPKfPfi_param_1,
	.param .u32 _Z14sum_all_kernelPKfPfi_param_2
)
{
	.reg .pred 	%p<6>;
	.reg .b32 	%r<14>;
	.reg .b32 	%f<10>;
	.reg .b64 	%rd<7>;

	ld.param.u64 	%rd1, [_Z14sum_all_kernelPKfPfi_param_0];
	ld.param.u64 	%rd2, [_Z14sum_all_kernelPKfPfi_param_1];
	ld.param.u32 	%r7, [_Z14sum_all_kernelPKfPfi_param_2];
	mov.u32 	%r1, %tid.x;
	mov.u32 	%r8, %ctaid.x;
	mov.u32 	%r13, %ntid.x;
	mad.lo.s32 	%r3, %r8, %r13, %r1;
	setp.ge.s32 	%p1, %r3, %r7;
	mov.f32 	%f9, 0f00000000;
	@%p1 bra 	$L__BB37_2;
	cvta.to.global.u64 	%rd3, %rd1;
	mul.wide.s32 	%rd4, %r3, 4;
	add.s64 	%rd5, %rd3, %rd4;
	ld.global.f32 	%f9, [%rd5];
$L__BB37_2:
	shl.b32 	%r9, %r1, 2;
	mov.u32 	%r10, sdata;
	add.s32 	%r4, %r10, %r9;
	st.shared.f32 	[%r4], %f9;
	bar.sync 	0;
	setp.lt.u32 	%p2, %r13, 2;
	@%p2 bra 	$L__BB37_6;
$L__BB37_3:
	shr.u32 	%r6, %r13, 1;
	setp.ge.u32 	%p3, %r1, %r6;
	@%p3 bra 	$L__BB37_5;
	shl.b32 	%r11, %r6, 2;
	add.s32 	%r12, %r4, %r11;
	ld.shared.f32 	%f4, [%r12];
	ld.shared.f32 	%f5, [%r4];
	add.f32 	%f6, %f4, %f5;
	st.shared.f32 	[%r4], %f6;
$L__BB37_5:
	bar.sync 	0;
	setp.gt.u32 	%p4, %r13, 3;
	mov.u32 	%r13, %r6;
	@%p4 bra 	$L__BB37_3;
$L__BB37_6:
	setp.ne.s32 	%p5, %r1, 0;
	@%p5 bra 	$L__BB37_8;
	ld.shared.f32 	%f7, [sdata];
	cvta.to.global.u64 	%rd6, %rd2;
	atom.global.add.f32 	%f8, [%rd6], %f7;
$L__BB37_8:
	ret;

}
	// .globl	_Z19matmul_naive_kernelPKfS0_Pfiiiii
.visible .entry _Z19matmul_naive_kernelPKfS0_Pfiiiii(
	.param .u64 .ptr .align 1 _Z19matmul_naive_kernelPKfS0_Pfiiiii_param_0,
	.param .u64 .ptr .align 1 _Z19matmul_naive_kernelPKfS0_Pfiiiii_param_1,
	.param .u64 .ptr .align 1 _Z19matmul_naive_kernelPKfS0_Pfiiiii_param_2,
	.param .u32 _Z19matmul_naive_kernelPKfS0_Pfiiiii_param_3,
	.param .u32 _Z19matmul_naive_kernelPKfS0_Pfiiiii_param_4,
	.param .u32 _Z19matmul_naive_kernelPKfS0_Pfiiiii_param_5,
	.param .u32 _Z19matmul_naive_kernelPKfS0_Pfiiiii_param_6,
	.param .u32 _Z19matmul_naive_kernelPKfS0_Pfiiiii_param_7
)
{
	.reg .pred 	%p<12>;
	.reg .b32 	%r<57>;
	.reg .b32 	%f<68>;
	.reg .b64 	%rd<40>;

	ld.param.u64 	%rd5, [_Z19matmul_naive_kernelPKfS0_Pfiiiii_param_0];
	ld.param.u64 	%rd6, [_Z19matmul_naive_kernelPKfS0_Pfiiiii_param_1];
	ld.param.u64 	%rd4, [_Z19matmul_naive_kernelPKfS0_Pfiiiii_param_2];
	ld.param.u32 	%r25, [_Z19matmul_naive_kernelPKfS0_Pfiiiii_param_3];
	ld.param.u32 	%r26, [_Z19matmul_naive_kernelPKfS0_Pfiiiii_param_4];
	ld.param.u32 	%r27, [_Z19matmul_naive_kernelPKfS0_Pfiiiii_param_5];
	ld.param.u32 	%r29, [_Z19matmul_naive_kernelPKfS0_Pfiiiii_param_6];
	ld.param.u32 	%r28, [_Z19matmul_naive_kernelPKfS0_Pfiiiii_param_7];
	cvta.to.global.u64 	%rd1, %rd6;
	cvta.to.global.u64 	%rd2, %rd5;
	mov.u32 	%r30, %ctaid.x;
	mov.u32 	%r31, %ntid.x;
	mov.u32 	%r32, %tid.x;
	mad.lo.s32 	%r1, %r30, %r31, %r32;
	mul.lo.s32 	%r2, %r27, %r25;
	mul.lo.s32 	%r33, %r2, %r29;
	setp.ge.s32 	%p1, %r1, %r33;
	@%p1 bra 	$L__BB38_14;
	div.s32 	%r34, %r1, %r2;
	mul.lo.s32 	%r35, %r34, %r2;
	sub.s32 	%r36, %r1, %r35;
	div.s32 	%r3, %r36, %r27;
	mul.lo.s32 	%r37, %r3, %r27;
	sub.s32 	%r4, %r36, %r37;
	mul.lo.s32 	%r5, %r34, %r25;
	setp.eq.s32 	%p2, %r28, 0;
	mul.lo.s32 	%r38, %r27, %r26;
	mul.lo.s32 	%r39, %r38, %r34;
	selp.b32 	%r6, 0, %r39, %p2;
	setp.lt.s32 	%p3, %r26, 1;
	mov.f32 	%f67, 0f00000000;
	@%p3 bra 	$L__BB38_13;
	add.s32 	%r41, %r3, %r5;
	mul.lo.s32 	%r7, %r41, %r26;
	add.s32 	%r8, %r4, %r6;
	and.b32  	%r9, %r26, 7;
	setp.lt.u32 	%p4, %r26, 8;
	mov.f32 	%f67, 0f00000000;
	mov.b32 	%r55, 0;
	@%p4 bra 	$L__BB38_5;
	and.b32  	%r55, %r26, 2147483640;
	neg.s32 	%r53, %r55;
	shl.b32 	%r12, %r27, 3;
	add.s64 	%rd3, %rd2, 16;
	mov.f32 	%f67, 0f00000000;
	mul.wide.s32 	%rd11, %r27, 4;
	mov.u32 	%r51, %r7;
	mov.u32 	%r52, %r8;
$L__BB38_4:
	.pragma "nounroll";
	mul.wide.s32 	%rd7, %r51, 4;
	add.s64 	%rd8, %rd3, %rd7;
	ld.global.f32 	%f17, [%rd8+-16];
	mul.wide.s32 	%rd9, %r52, 4;
	add.s64 	%rd10, %rd1, %rd9;
	ld.global.f32 	%f18, [%rd10];
	fma.rn.f32 	%f19, %f17, %f18, %f67;
	ld.global.f32 	%f20, [%rd8+-12];
	add.s64 	%rd12, %rd10, %rd11;
	ld.global.f32 	%f21, [%rd12];
	fma.rn.f32 	%f22, %f20, %f21, %f19;
	ld.global.f32 	%f23, [%rd8+-8];
	add.s64 	%rd13, %rd12, %rd11;
	ld.global.f32 	%f24, [%rd13];
	fma.rn.f32 	%f25, %f23, %f24, %f22;
	ld.global.f32 	%f26, [%rd8+-4];
	add.s64 	%rd14, %rd13, %rd11;
	ld.global.f32 	%f27, [%rd14];
	fma.rn.f32 	%f28, %f26, %f27, %f25;
	ld.global.f32 	%f29, [%rd8];
	add.s64 	%rd15, %rd14, %rd11;
	ld.global.f32 	%f30, [%rd15];
	fma.rn.f32 	%f31, %f29, %f30, %f28;
	ld.global.f32 	%f32, [%rd8+4];
	add.s64 	%rd16, %rd15, %rd11;
	ld.global.f32 	%f33, [%rd16];
	fma.rn.f32 	%f34, %f32, %f33, %f31;
	ld.global.f32 	%f35, [%rd8+8];
	add.s64 	%rd17, %rd16, %rd11;
	ld.global.f32 	%f36, [%rd17];
	fma.rn.f32 	%f37, %f35, %f36, %f34;
	ld.global.f32 	%f38, [%rd8+12];
	add.s64 	%rd18, %rd17, %rd11;
	ld.global.f32 	%f39, [%rd18];
	fma.rn.f32 	%f67, %f38, %f39, %f37;
	add.s32 	%r53, %r53, 8;
	add.s32 	%r52, %r52, %r12;
	add.s32 	%r51, %r51, 8;
	setp.ne.s32 	%p5, %r53, 0;
	@%p5 bra 	$L__BB38_4;
$L__BB38_5:
	setp.eq.s32 	%p6, %r9, 0;
	@%p6 bra 	$L__BB38_13;
	and.b32  	%r20, %r26, 3;
	setp.lt.u32 	%p7, %r9, 4;
	@%p7 bra 	$L__BB38_8;
	add.s32 	%r42, %r55, %r7;
	mul.wide.s32 	%rd19, %r42, 4;
	add.s64 	%rd20, %rd2, %rd19;
	ld.global.f32 	%f41, [%rd20];
	mad.lo.s32 	%r43, %r55, %r27, %r8;
	mul.wide.s32 	%rd21, %r43, 4;
	add.s64 	%rd22, %rd1, %rd21;
	ld.global.f32 	%f42, [%rd22];
	fma.rn.f32 	%f43, %f41, %f42, %f67;
	ld.global.f32 	%f44, [%rd20+4];
	mul.wide.s32 	%rd23, %r27, 4;
	add.s64 	%rd24, %rd22, %rd23;
	ld.global.f32 	%f45, [%rd24];
	fma.rn.f32 	%f46, %f44, %f45, %f43;
	ld.global.f32 	%f47, [%rd20+8];
	add.s64 	%rd25, %rd24, %rd23;
	ld.global.f32 	%f48, [%rd25];
	fma.rn.f32 	%f49, %f47, %f48, %f46;
	ld.global.f32 	%f50, [%rd20+12];
	add.s64 	%rd26, %rd25, %rd23;
	ld.global.f32 	%f51, [%rd26];
	fma.rn.f32 	%f67, %f50, %f51, %f49;
	add.s32 	%r55, %r55, 4;
$L__BB38_8:
	setp.eq.s32 	%p8, %r20, 0;
	@%p8 bra 	$L__BB38_13;
	setp.eq.s32 	%p9, %r20, 1;
	@%p9 bra 	$L__BB38_11;
	add.s32 	%r44, %r55, %r7;
	mul.wide.s32 	%rd27, %r44, 4;
	add.s64 	%rd28, %rd2, %rd27;
	ld.global.f32 	%f53, [%rd28];
	mad.lo.s32 	%r45, %r55, %r27, %r8;
	mul.wide.s32 	%rd29, %r45, 4;
	add.s64 	%rd30, %rd1, %rd29;
	ld.global.f32 	%f54, [%rd30];
	fma.rn.f32 	%f55, %f53, %f54, %f67;
	ld.global.f32 	%f56, [%rd28+4];
	mul.wide.s32 	%rd31, %r27, 4;
	add.s64 	%rd32, %rd30, %rd31;
	ld.global.f32 	%f57, [%rd32];
	fma.rn.f32 	%f67, %f56, %f57, %f55;
	add.s32 	%r55, %r55, 2;
$L__BB38_11:
	and.b32  	%r46, %r26, 1;
	setp.eq.b32 	%p10, %r46, 1;
	not.pred 	%p11, %p10;
	@%p11 bra 	$L__BB38_13;
	add.s32 	%r47, %r55, %r7;
	mul.wide.s32 	%rd33, %r47, 4;
	add.s64 	%rd34, %rd2, %rd33;
	ld.global.f32 	%f58, [%rd34];
	mad.lo.s32 	%r48, %r55, %r27, %r8;
	mul.wide.s32 	%rd35, %r48, 4;
	add.s64 	%rd36, %rd1, %rd35;
	ld.global.f32 	%f59, [%rd36];
	fma.rn.f32 	%f67, %f58, %f59, %f67;
$L__BB38_13:
	add.s32 	%r49, %r3, %r5;
	mad.lo.s32 	%r50, %r49, %r27, %r4;
	cvta.to.global.u64 	%rd37, %rd4;
	mul.wide.s32 	%rd38, %r50, 4;
	add.s64 	%rd39, %rd37, %rd38;
	st.global.f32 	[%rd39], %f67;
$L__BB38_14:
	ret;

}


// ===== COMPILED SASS (sm_100) =====

	.target	sm_100

	.elftype	@"ET_EXEC"


//--------------------- .note.nv.tkinfo           --------------------------
	.section	.note.nv.tkinfo,"",@"SHT_NOTE"
	.sectionflags	@"SHF_NOTE_NV_TKINFO"
	.tkinfo
        /*0018*/ 	.word	0x00000002
        /*0030*/ 	.string	""
        /*0030*/ 	.string	"ptxas"
        /*0030*/ 	.string	"Cuda compilation tools, release 13.0, V13.0.88"
        /*0030*/ 	.string	"Build cuda_13.0.r13.0/compiler.36424714_0"
        /*0030*/ 	.string	"-arch sm_100 -m 64 "



//--------------------- .note.nv.cuinfo           --------------------------
	.section	.note.nv.cuinfo,"",@"SHT_NOTE"
	.sectionflags	@"SHF_NOTE_NV_CUINFO"
        /*0018*/ 	.short	0x0002
        /*001a*/ 	.short	0x0064
        /*001c*/ 	.short	0x0082
	.zero		2


//--------------------- .nv.info                  --------------------------
	.section	.nv.info,"",@"SHT_CUDA_INFO"
	.align	4


	//----- nvinfo : EIATTR_REGCOUNT
	.align		4
        /*0000*/ 	.byte	0x04, 0x2f
        /*0002*/ 	.short	(.L_2 - .L_1)
	.align		4
.L_1:
        /*0004*/ 	.word	index@(_Z14one_hot_kernelPKxPfii)
        /*0008*/ 	.word	0x0000000a


	//----- nvinfo : EIATTR_FRAME_SIZE
	.align		4
.L_2:
        /*000c*/ 	.byte	0x04, 0x11
        /*000e*/ 	.short	(.L_4 - .L_3)
	.align		4
.L_3:
        /*0010*/ 	.word	index@(_Z14one_hot_kernelPKxPfii)
        /*0014*/ 	.word	0x00000000


	//----- nvinfo : EIATTR_REGCOUNT
	.align		4
.L_4:
        /*0018*/ 	.byte	0x04, 0x2f
        /*001a*/ 	.short	(.L_6 - .L_5)
	.align		4
.L_5:
        /*001c*/ 	.word	index@(_Z18scatter_add_kernelPKfPKxPfiii)
        /*0020*/ 	.word	0x0000000e


	//----- nvinfo : EIATTR_FRAME_SIZE
	.align		4
.L_6:
        /*0024*/ 	.byte	0x04, 0x11
        /*0026*/ 	.short	(.L_8 - .L_7)
	.align		4
.L_7:
        /*0028*/ 	.word	index@(_Z18scatter_add_kernelPKfPKxPfiii)
        /*002c*/ 	.word	0x00000000


	//----- nvinfo : EIATTR_REGCOUNT
	.align		4
.L_8:
        /*0030*/ 	.byte	0x04, 0x2f
        /*0032*/ 	.short	(.L_10 - .L_9)
	.align		4
.L_9:
        /*0034*/ 	.word	index@(_Z17add_scalar_kernelPKfPfif)
        /*0038*/ 	.word	0x0000000a


	//----- nvinfo : EIATTR_FRAME_SIZE
	.align		4
.L_10:
        /*003c*/ 	.byte	0x04, 0x11
        /*003e*/ 	.short	(.L_12 - .L_11)
	.align		4
.L_11:
        /*0040*/ 	.word	index@(_Z17add_scalar_kernelPKfPfif)
        /*0044*/ 	.word	0x00000000


	//----- nvinfo : EIATTR_REGCOUNT
	.align		4
.L_12:
        /*0048*/ 	.byte	0x04, 0x2f
        /*004a*/ 	.short	(.L_14 - .L_13)
	.align		4
.L_13:
        /*004c*/ 	.word	index@(_Z17mul_scalar_kernelPKfPfif)
        /*0050*/ 	.word	0x0000000a


	//----- nvinfo : EIATTR_FRAME_SIZE
	.align		4
.L_14:
        /*0054*/ 	.byte	0x04, 0x11
        /*0056*/ 	.short	(.L_16 - .L_15)
	.align		4
.L_15:
        /*0058*/ 	.word	index@(_Z17mul_scalar_kernelPKfPfif)
        /*005c*/ 	.word	0x00000000


	//----- nvinfo : EIATTR_REGCOUNT
	.align		4
.L_16:
        /*0060*/ 	.byte	0x04, 0x2f
        /*0062*/ 	.short	(.L_18 - .L_17)
	.align		4
.L_17:
        /*0064*/ 	.word	index@(_Z17div_scalar_kernelPKfPfif)
        /*0068*/ 	.word	0x00000010


	//----- nvinfo : EIATTR_FRAME_SIZE
	.align		4
.L_18:
        /*006c*/ 	.byte	0x04, 0x11
        /*006e*/ 	.short	(.L_20 - .L_19)
	.align		4
.L_19:
        /*0070*/ 	.word	index@($__internal_4_$__cuda_sm3x_div_rn_noftz_f32_slowpath)
        /*0074*/ 	.word	0x00000000


	//----- nvinfo : EIATTR_FRAME_SIZE
	.align		4
.L_20:
        /*0078*/ 	.byte	0x04, 0x11
        /*007a*/ 	.short	(.L_22 - .L_21)
	.align		4
.L_21:
        /*007c*/ 	.word	index@(_Z17div_scalar_kernelPKfPfif)
        /*0080*/ 	.word	0x00000000


	//----- nvinfo : EIATTR_REGCOUNT
	.align		4
.L_22:
        /*0084*/ 	.byte	0x04, 0x2f
        /*0086*/ 	.short	(.L_24 - .L_23)
	.align		4
.L_23:
        /*0088*/ 	.word	index@(_Z17pow_scalar_kernelPKfPfif)
        /*008c*/ 	.word	0x0000000f


	//----- nvinfo : EIATTR_FRAME_SIZE
	.align		4
.L_24:
        /*0090*/ 	.byte	0x04, 0x11
        /*0092*/ 	.short	(.L_26 - .L_25)
	.align		4
.L_25:
        /*0094*/ 	.word	index@(_Z17pow_scalar_kernelPKfPfif)
        /*0098*/ 	.word	0x00000000


	//----- nvinfo : EIATTR_REGCOUNT
	.align		4
.L_26:
        /*009c*/ 	.byte	0x04, 0x2f
        /*009e*/ 	.short	(.L_28 - .L_27)
	.align		4
.L_27:
        /*00a0*/ 	.word	index@(_Z12clamp_kernelPKfPfiff)
        /*00a4*/ 	.word	0x0000000a


	//----- nvinfo : EIATTR_FRAME_SIZE
	.align		4
.L_28:
        /*00a8*/ 	.byte	0x04, 0x11
        /*00aa*/ 	.short	(.L_30 - .L_29)
	.align		4
.L_29:
        /*00ac*/ 	.word	index@(_Z12clamp_kernelPKfPfiff)
        /*00b0*/ 	.word	0x00000000


	//----- nvinfo : EIATTR_REGCOUNT
	.align		4
.L_30:
        /*00b4*/ 	.byte	0x04, 0x2f
        /*00b6*/ 	.short	(.L_32 - .L_31)
	.align		4
.L_31:
        /*00b8*/ 	.word	index@(_Z10add_kernelPKfS0_Pfi)
        /*00bc*/ 	.word	0x0000000c


	//----- nvinfo : EIATTR_FRAME_SIZE
	.align		4
.L_32:
        /*00c0*/ 	.byte	0x04, 0x11
        /*00c2*/ 	.short	(.L_34 - .L_33)
	.align		4
.L_33:
        /*00c4*/ 	.word	index@(_Z10add_kernelPKfS0_Pfi)
        /*00c8*/ 	.word	0x00000000


	//----- nvinfo : EIATTR_REGCOUNT
	.align		4
.L_34:
        /*00cc*/ 	.byte	0x04, 0x2f
        /*00ce*/ 	.short	(.L_36 - .L_35)
	.align		4
.L_35:
        /*00d0*/ 	.word	index@(_Z10sub_kernelPKfS0_Pfi)
        /*00d4*/ 	.word	0x0000000c


	//----- nvinfo : EIATTR_FRAME_SIZE
	.align		4
.L_36:
        /*00d8*/ 	.byte	0x04, 0x11
        /*00da*/ 	.short	(.L_38 - .L_37)
	.align		4
.L_37:
        /*00dc*/ 	.word	index@(_Z10sub_kernelPKfS0_Pfi)
        /*00e0*/ 	.word	0x00000000


	//----- nvinfo : EIATTR_REGCOUNT
	.align		4
.L_38:
        /*00e4*/ 	.byte	0x04, 0x2f
        /*00e6*/ 	.short	(.L_40 - .L_39)
	.align		4
.L_39:
        /*00e8*/ 	.word	index@(_Z10mul_kernelPKfS0_Pfi)
        /*00ec*/ 	.word	0x0000000c


	//----- nvinfo : EIATTR_FRAME_SIZE
	.align		4
.L_40:
        /*00f0*/ 	.byte	0x04, 0x11
        /*00f2*/ 	.short	(.L_42 - .L_41)
	.align		4
.L_41:
        /*00f4*/ 	.word	index@(_Z10mul_kernelPKfS0_Pfi)
        /*00f8*/ 	.word	0x00000000


	//----- nvinfo : EIATTR_REGCOUNT
	.align		4
.L_42:
        /*00fc*/ 	.byte	0x04, 0x2f
        /*00fe*/ 	.short	(.L_44 - .L_43)
	.align		4
.L_43:
        /*0100*/ 	.word	index@(_Z10div_kernelPKfS0_Pfi)
        /*0104*/ 	.word	0x00000010


	//----- nvinfo : EIATTR_FRAME_SIZE
	.align		4
.L_44:
        /*0108*/ 	.byte	0x04, 0x11
        /*010a*/ 	.short	(.L_46 - .L_45)
	.align		4
.L_45:
        /*010c*/ 	.word	index@($__internal_3_$__cuda_sm3x_div_rn_noftz_f32_slowpath)
        /*0110*/ 	.word	0x00000000


	//----- nvinfo : EIATTR_FRAME_SIZE
	.align		4
.L_46:
        /*0114*/ 	.byte	0x04, 0x11
        /*0116*/ 	.short	(.L_48 - .L_47)
	.align		4
.L_47:
        /*0118*/ 	.word	index@(_Z10div_kernelPKfS0_Pfi)
        /*011c*/ 	.word	0x00000000


	//----- nvinfo : EIATTR_REGCOUNT
	.align		4
.L_48:
        /*0120*/ 	.byte	0x04, 0x2f
        /*0122*/ 	.short	(.L_50 - .L_49)
	.align		4
.L_49:
        /*0124*/ 	.word	index@(_Z10pow_kernelPKfS0_Pfi)
        /*0128*/ 	.word	0x0000000e


	//----- nvinfo : EIATTR_FRAME_SIZE
	.align		4
.L_50:
        /*012c*/ 	.byte	0x04, 0x11
        /*012e*/ 	.short	(.L_52 - .L_51)
	.align		4
.L_51:
        /*0130*/ 	.word	index@(_Z10pow_kernelPKfS0_Pfi)
        /*0134*/ 	.word	0x00000000


	//----- nvinfo : EIATTR_REGCOUNT
	.align		4
.L_52:
        /*0138*/ 	.byte	0x04, 0x2f
        /*013a*/ 	.short	(.L_54 - .L_53)
	.align		4
.L_53:
        /*013c*/ 	.word	index@(_Z10rem_kernelPKfS0_Pfi)
        /*0140*/ 	.word	0x0000000d


	//----- nvinfo : EIATTR_FRAME_SIZE
	.align		4
.L_54:
        /*0144*/ 	.byte	0x04, 0x11
        /*0146*/ 	.short	(.L_56 - .L_55)
	.align		4
.L_55:
        /*0148*/ 	.word	index@(_Z10rem_kernelPKfS0_Pfi)
        /*014c*/ 	.word	0x00000000


	//----- nvinfo : EIATTR_REGCOUNT
	.align		4
.L_56:
        /*0150*/ 	.byte	0x04, 0x2f
        /*0152*/ 	.short	(.L_58 - .L_57)
	.align		4
.L_57:
        /*0154*/ 	.word	index@(_Z9eq_kernelPKfS0_Pfi)
        /*0158*/ 	.word	0x0000000c


	//----- nvinfo : EIATTR_FRAME_SIZE
	.align		4
.L_58:
        /*015c*/ 	.byte	0x04, 0x11
        /*015e*/ 	.short	(.L_60 - .L_59)
	.align		4
.L_59:
        /*0160*/ 	.word	index@(_Z9eq_kernelPKfS0_Pfi)
        /*0164*/ 	.word	0x00000000


	//----- nvinfo : EIATTR_REGCOUNT
	.align		4
.L_60:
        /*0168*/ 	.byte	0x04, 0x2f
        /*016a*/ 	.short	(.L_62 - .L_61)
	.align		4
.L_61:
        /*016c*/ 	.word	index@(_Z9ne_kernelPKfS0_Pfi)
        /*0170*/ 	.word	0x0000000c


	//----- nvinfo : EIATTR_FRAME_SIZE
	.align		4
.L_62:
        /*0174*/ 	.byte	0x04, 0x11
        /*0176*/ 	.short	(.L_64 - .L_63)
	.align		4
.L_63:
        /*0178*/ 	.word	index@(_Z9ne_kernelPKfS0_Pfi)
        /*017c*/ 	.word	0x00000000


	//----- nvinfo : EIATTR_REGCOUNT
	.align		4
.L_64:
        /*0180*/ 	.byte	0x04, 0x2f
        /*0182*/ 	.short	(.L_66 - .L_65)
	.align		4
.L_65:
        /*0184*/ 	.word	index@(_Z9lt_kernelPKfS0_Pfi)
        /*0188*/ 	.word	0x0000000c


	//----- nvinfo : EIATTR_FRAME_SIZE
	.align		4
.L_66:
        /*018c*/ 	.byte	0x04, 0x11
        /*018e*/ 	.short	(.L_68 - .L_67)
	.align		4
.L_67:
        /*0190*/ 	.word	index@(_Z9lt_kernelPKfS0_Pfi)
        /*0194*/ 	.word	0x00000000


	//----- nvinfo : EIATTR_REGCOUNT
	.align		4
.L_68:
        /*0198*/ 	.byte	0x04, 0x2f
        /*019a*/ 	.short	(.L_70 - .L_69)
	.align		4
.L_69:
        /*019c*/ 	.word	index@(_Z9le_kernelPKfS0_Pfi)
        /*01a0*/ 	.word	0x0000000c


	//----- nvinfo : EIATTR_FRAME_SIZE
	.align		4
.L_70:
        /*01a4*/ 	.byte	0x04, 0x11
        /*01a6*/ 	.short	(.L_72 - .L_71)
	.align		4
.L_71:
        /*01a8*/ 	.word	index@(_Z9le_kernelPKfS0_Pfi)
        /*01ac*/ 	.word	0x00000000


	//----- nvinfo : EIATTR_REGCOUNT
	.align		4
.L_72:
        /*01b0*/ 	.byte	0x04, 0x2f
        /*01b2*/ 	.short	(.L_74 - .L_73)
	.align		4
.L_73:
        /*01b4*/ 	.word	index@(_Z9gt_kernelPKfS0_Pfi)
        /*01b8*/ 	.word	0x0000000c


	//----- nvinfo : EIATTR_FRAME_SIZE
	.align		4
.L_74:
        /*01bc*/ 	.byte	0x04, 0x11
        /*01be*/ 	.short	(.L_76 - .L_75)
	.align		4
.L_75:
        /*01c0*/ 	.word	index@(_Z9gt_kernelPKfS0_Pfi)
        /*01c4*/ 	.word	0x00000000


	//----- nvinfo : EIATTR_REGCOUNT
	.align		4
.L_76:
        /*01c8*/ 	.byte	0x04, 0x2f
        /*01ca*/ 	.short	(.L_78 - .L_77)
	.align		4
.L_77:
        /*01cc*/ 	.word	index@(_Z9ge_kernelPKfS0_Pfi)
        /*01d0*/ 	.word	0x0000000c


	//----- nvinfo : EIATTR_FRAME_SIZE
	.align		4
.L_78:
        /*01d4*/ 	.byte	0x04, 0x11
        /*01d6*/ 	.short	(.L_80 - .L_79)
	.align		4
.L_79:
        /*01d8*/ 	.word	index@(_Z9ge_kernelPKfS0_Pfi)
        /*01dc*/ 	.word	0x00000000


	//----- nvinfo : EIATTR_REGCOUNT
	.align		4
.L_80:
        /*01e0*/ 	.byte	0x04, 0x2f
        /*01e2*/ 	.short	(.L_82 - .L_81)
	.align		4
.L_81:
        /*01e4*/ 	.word	index@(_Z10neg_kernelPKfPfi)
        /*01e8*/ 	.word	0x0000000a


	//----- nvinfo : EIATTR_FRAME_SIZE
	.align		4
.L_82:
        /*01ec*/ 	.byte	0x04, 0x11
        /*01ee*/ 	.short	(.L_84 - .L_83)
	.align		4
.L_83:
        /*01f0*/ 	.word	index@(_Z10neg_kernelPKfPfi)
        /*01f4*/ 	.word	0x00000000


	//----- nvinfo : EIATTR_REGCOUNT
	.align		4
.L_84:
        /*01f8*/ 	.byte	0x04, 0x2f
        /*01fa*/ 	.short	(.L_86 - .L_85)
	.align		4
.L_85:
        /*01fc*/ 	.word	index@(_Z10abs_kernelPKfPfi)
        /*0200*/ 	.word	0x0000000a


	//----- nvinfo : EIATTR_FRAME_SIZE
	.align		4
.L_86:
        /*0204*/ 	.byte	0x04, 0x11
        /*0206*/ 	.short	(.L_88 - .L_87)
	.align		4
.L_87:
        /*0208*/ 	.word	index@(_Z10abs_kernelPKfPfi)
        /*020c*/ 	.word	0x00000000


	//----- nvinfo : EIATTR_REGCOUNT
	.align		4
.L_88:
        /*0210*/ 	.byte	0x04, 0x2f
        /*0212*/ 	.short	(.L_90 - .L_89)
	.align		4
.L_89:
        /*0214*/ 	.word	index@(_Z10exp_kernelPKfPfi)
        /*0218*/ 	.word	0x0000000c


	//----- nvinfo : EIATTR_FRAME_SIZE
	.align		4
.L_90:
        /*021c*/ 	.byte	0x04, 0x11
        /*021e*/ 	.short	(.L_92 - .L_91)
	.align		4
.L_91:
        /*0220*/ 	.word	index@(_Z10exp_kernelPKfPfi)
        /*0224*/ 	.word	0x00000000


	//----- nvinfo : EIATTR_REGCOUNT
	.align		4
.L_92:
        /*0228*/ 	.byte	0x04, 0x2f
        /*022a*/ 	.short	(.L_94 - .L_93)
	.align		4
.L_93:
        /*022c*/ 	.word	index@(_Z10log_kernelPKfPfi)
        /*0230*/ 	.word	0x0000000c


	//----- nvinfo : EIATTR_FRAME_SIZE
	.align		4
.L_94:
        /*0234*/ 	.byte	0x04, 0x11
        /*0236*/ 	.short	(.L_96 - .L_95)
	.align		4
.L_95:
        /*0238*/ 	.word	index@(_Z10log_kernelPKfPfi)
        /*023c*/ 	.word	0x00000000


	//----- nvinfo : EIATTR_REGCOUNT
	.align		4
.L_96:
        /*0240*/ 	.byte	0x04, 0x2f
        /*0242*/ 	.short	(.L_98 - .L_97)
	.align		4
.L_97:
        /*0244*/ 	.word	index@(_Z11sqrt_kernelPKfPfi)
        /*0248*/ 	.word	0x0000000c


	//----- nvinfo : EIATTR_FRAME_SIZE
	.align		4
.L_98:
        /*024c*/ 	.byte	0x04, 0x11
        /*024e*/ 	.short	(.L_100 - .L_99)
	.align		4
.L_99:
        /*0250*/ 	.word	index@($__internal_2_$__cuda_sm20_sqrt_rn_f32_slowpath)
        /*0254*/ 	.word	0x00000000


	//----- nvinfo : EIATTR_FRAME_SIZE
	.align		4
.L_100:
        /*0258*/ 	.byte	0x04, 0x11
        /*025a*/ 	.short	(.L_102 - .L_101)
	.align		4
.L_101:
        /*025c*/ 	.word	index@(_Z11sqrt_kernelPKfPfi)
        /*0260*/ 	.word	0x00000000


	//----- nvinfo : EIATTR_REGCOUNT
	.align		4
.L_102:
        /*0264*/ 	.byte	0x04, 0x2f
        /*0266*/ 	.short	(.L_104 - .L_103)
	.align		4
.L_103:
        /*0268*/ 	.word	index@(_Z11relu_kernelPKfPfi)
        /*026c*/ 	.word	0x0000000a


	//----- nvinfo : EIATTR_FRAME_SIZE
	.align		4
.L_104:
        /*0270*/ 	.byte	0x04, 0x11
        /*0272*/ 	.short	(.L_106 - .L_105)
	.align		4
.L_105:
        /*0274*/ 	.word	index@(_Z11relu_kernelPKfPfi)
        /*0278*/ 	.word	0x00000000


	//----- nvinfo : EIATTR_REGCOUNT
	.align		4
.L_106:
        /*027c*/ 	.byte	0x04, 0x2f
        /*027e*/ 	.short	(.L_108 - .L_107)
	.align		4
.L_107:
        /*0280*/ 	.word	index@(_Z15sigmoid_kernel2PKfPfi)
        /*0284*/ 	.word	0x0000000e


	//----- nvinfo : EIATTR_FRAME_SIZE
	.align		4
.L_108:
        /*0288*/ 	.byte	0x04, 0x11
        /*028a*/ 	.short	(.L_110 - .L_109)
	.align		4
.L_109:
        /*028c*/ 	.word	index@($__internal_1_$__cuda_sm20_rcp_rn_f32_slowpath)
        /*0290*/ 	.word	0x00000000


	//----- nvinfo : EIATTR_FRAME_SIZE
	.align		4
.L_110:
        /*0294*/ 	.byte	0x04, 0x11
        /*0296*/ 	.short	(.L_112 - .L_111)
	.align		4
.L_111:
        /*0298*/ 	.word	index@(_Z15sigmoid_kernel2PKfPfi)
        /*029c*/ 	.word	0x00000000


	//----- nvinfo : EIATTR_REGCOUNT
	.align		4
.L_112:
        /*02a0*/ 	.byte	0x04, 0x2f
        /*02a2*/ 	.short	(.L_114 - .L_113)
	.align		4
.L_113:
        /*02a4*/ 	.word	index@(_Z11tanh_kernelPKfPfi)
        /*02a8*/ 	.word	0x0000000e


	//----- nvinfo : EIATTR_FRAME_SIZE
	.align		4
.L_114:
        /*02ac*/ 	.byte	0x04, 0x11
        /*02ae*/ 	.short	(.L_116 - .L_115)
	.align		4
.L_115:
        /*02b0*/ 	.word	index@(_Z11tanh_kernelPKfPfi)
        /*02b4*/ 	.word	0x00000000


	//----- nvinfo : EIATTR_REGCOUNT
	.align		4
.L_116:
        /*02b8*/ 	.byte	0x04, 0x2f
        /*02ba*/ 	.short	(.L_118 - .L_117)
	.align		4
.L_117:
        /*02bc*/ 	.word	index@(_Z11gelu_kernelPKfPfi)
        /*02c0*/ 	.word	0x0000000e


	//----- nvinfo : EIATTR_FRAME_SIZE
	.align		4
.L_118:
        /*02c4*/ 	.byte	0x04, 0x11
        /*02c6*/ 	.short	(.L_120 - .L_119)
	.align		4
.L_119:
        /*02c8*/ 	.word	index@(_Z11gelu_kernelPKfPfi)
        /*02cc*/ 	.word	0x00000000


	//----- nvinfo : EIATTR_REGCOUNT
	.align		4
.L_120:
        /*02d0*/ 	.byte	0x04, 0x2f
        /*02d2*/ 	.short	(.L_122 - .L_121)
	.align		4
.L_121:
        /*02d4*/ 	.word	index@(_Z11silu_kernelPKfPfi)
        /*02d8*/ 	.word	0x00000010


	//----- nvinfo : EIATTR_FRAME_SIZE
	.align		4
.L_122:
        /*02dc*/ 	.byte	0x04, 0x11
        /*02de*/ 	.short	(.L_124 - .L_123)
	.align		4
.L_123:
        /*02e0*/ 	.word	index@($__internal_0_$__cuda_sm3x_div_rn_noftz_f32_slowpath)
        /*02e4*/ 	.word	0x00000000


	//----- nvinfo : EIATTR_FRAME_SIZE
	.align		4
.L_124:
        /*02e8*/ 	.byte	0x04, 0x11
        /*02ea*/ 	.short	(.L_126 - .L_125)
	.align		4
.L_125:
        /*02ec*/ 	.word	index@(_Z11silu_kernelPKfPfi)
        /*02f0*/ 	.word	0x00000000


	//----- nvinfo : EIATTR_REGCOUNT
	.align		4
.L_126:
        /*02f4*/ 	.byte	0x04, 0x2f
        /*02f6*/ 	.short	(.L_128 - .L_127)
	.align		4
.L_127:
        /*02f8*/ 	.word	index@(_Z10sin_kernelPKfPfi)
        /*02fc*/ 	.word	0x00000012


	//----- nvinfo : EIATTR_FRAME_SIZE
	.align		4
.L_128:
        /*0300*/ 	.byte	0x04, 0x11
        /*0302*/ 	.short	(.L_130 - .L_129)
	.align		4
.L_129:
        /*0304*/ 	.word	index@(_Z10sin_kernelPKfPfi)
        /*0308*/ 	.word	0x00000000


	//----- nvinfo : EIATTR_REGCOUNT
	.align		4
.L_130:
        /*030c*/ 	.byte	0x04, 0x2f
        /*030e*/ 	.short	(.L_132 - .L_131)
	.align		4
.L_131:
        /*0310*/ 	.word	index@(_Z10cos_kernelPKfPfi)
        /*0314*/ 	.word	0x00000012


	//----- nvinfo : EIATTR_FRAME_SIZE
	.align		4
.L_132:
        /*0318*/ 	.byte	0x04, 0x11
        /*031a*/ 	.short	(.L_134 - .L_133)
	.align		4
.L_133:
        /*031c*/ 	.word	index@(_Z10cos_kernelPKfPfi)
        /*0320*/ 	.word	0x00000000


	//----- nvinfo : EIATTR_REGCOUNT
	.align		4
.L_134:
        /*0324*/ 	.byte	0x04, 0x2f
        /*0326*/ 	.short	(.L_136 - .L_135)
	.align		4
.L_135:
        /*0328*/ 	.word	index@(_Z10tan_kernelPKfPfi)
        /*032c*/ 	.word	0x00000012


	//----- nvinfo : EIATTR_FRAME_SIZE
	.align		4
.L_136:
        /*0330*/ 	.byte	0x04, 0x11
        /*0332*/ 	.short	(.L_138 - .L_137)
	.align		4
.L_137:
        /*0334*/ 	.word	index@(_Z10tan_kernelPKfPfi)
        /*0338*/ 	.word	0x00000000


	//----- nvinfo : EIATTR_REGCOUNT
	.align		4
.L_138:
        /*033c*/ 	.byte	0x04, 0x2f
        /*033e*/ 	.short	(.L_140 - .L_139)
	.align		4
.L_139:
        /*0340*/ 	.word	index@(_Z12floor_kernelPKfPfi)
        /*0344*/ 	.word	0x0000000c


	//----- nvinfo : EIATTR_FRAME_SIZE
	.align		4
.L_140:
        /*0348*/ 	.byte	0x04, 0x11
        /*034a*/ 	.short	(.L_142 - .L_141)
	.align		4
.L_141:
        /*034c*/ 	.word	index@(_Z12floor_kernelPKfPfi)
        /*0350*/ 	.word	0x00000000


	//----- nvinfo : EIATTR_REGCOUNT
	.align		4
.L_142:
        /*0354*/ 	.byte	0x04, 0x2f
        /*0356*/ 	.short	(.L_144 - .L_143)
	.align		4
.L_143:
        /*0358*/ 	.word	index@(_Z11ceil_kernelPKfPfi)
        /*035c*/ 	.word	0x0000000c


	//----- nvinfo : EIATTR_FRAME_SIZE
	.align		4
.L_144:
        /*0360*/ 	.byte	0x04, 0x11
        /*0362*/ 	.short	(.L_146 - .L_145)
	.align		4
.L_145:
        /*0364*/ 	.word	index@(_Z11ceil_kernelPKfPfi)
        /*0368*/ 	.word	0x00000000


	//----- nvinfo : EIATTR_REGCOUNT
	.align		4
.L_146:
        /*036c*/ 	.byte	0x04, 0x2f
        /*036e*/ 	.short	(.L_148 - .L_147)
	.align		4
.L_147:
        /*0370*/ 	.word	index@(_Z12round_kernelPKfPfi)
        /*0374*/ 	.word	0x0000000c


	//----- nvinfo : EIATTR_FRAME_SIZE
	.align		4
.L_148:
        /*0378*/ 	.byte	0x04, 0x11
        /*037a*/ 	.short	(.L_150 - .L_149)
	.align		4
.L_149:
        /*037c*/ 	.word	index@(_Z12round_kernelPKfPfi)
        /*0380*/ 	.word	0x00000000


	//----- nvinfo : EIATTR_REGCOUNT
	.align		4
.L_150:
        /*0384*/ 	.byte	0x04, 0x2f
        /*0386*/ 	.short	(.L_152 - .L_151)
	.align		4
.L_151:
        /*0388*/ 	.word	index@(_Z14max_all_kernelPKfPfi)
        /*038c*/ 	.word	0x0000000a


	//----- nvinfo : EIATTR_FRAME_SIZE
	.align		4
.L_152:
        /*0390*/ 	.byte	0x04, 0x11
        /*0392*/ 	.short	(.L_154 - .L_153)
	.align		4
.L_153:
        /*0394*/ 	.word	index@(_Z14max_all_kernelPKfPfi)
        /*0398*/ 	.word	0x00000000


	//----- nvinfo : EIATTR_REGCOUNT
	.align		4
.L_154:
        /*039c*/ 	.byte	0x04, 0x2f
        /*039e*/ 	.short	(.L_156 - .L_155)
	.align		4
.L_155:
        /*03a0*/ 	.word	index@(_Z14min_all_kernelPKfPfi)
        /*03a4*/ 	.word	0x0000000a


	//----- nvinfo : EIATTR_FRAME_SIZE
	.align		4
.L_156:
        /*03a8*/ 	.byte	0x04, 0x11
        /*03aa*/ 	.short	(.L_158 - .L_157)
	.align		4
.L_157:
        /*03ac*/ 	.word	index@(_Z14min_all_kernelPKfPfi)
        /*03b0*/ 	.word	0x00000000


	//----- nvinfo : EIATTR_REGCOUNT
	.align		4
.L_158:
        /*03b4*/ 	.byte	0x04, 0x2f
        /*03b6*/ 	.short	(.L_160 - .L_159)
	.align		4
.L_159:
        /*03b8*/ 	.word	index@(_Z14sum_all_kernelPKfPfi)
        /*03bc*/ 	.word	0x0000000a


	//----- nvinfo : EIATTR_FRAME_SIZE
	.align		4
.L_160:
        /*03c0*/ 	.byte	0x04, 0x11
        /*03c2*/ 	.short	(.L_162 - .L_161)
	.align		4
.L_161:
        /*03c4*/ 	.word	index@(_Z14sum_all_kernelPKfPfi)
        /*03c8*/ 	.word	0x00000000


	//----- nvinfo : EIATTR_REGCOUNT
	.align		4
.L_162:
        /*03cc*/ 	.byte	0x04, 0x2f
        /*03ce*/ 	.short	(.L_164 - .L_163)
	.align		4
.L_163:
        /*03d0*/ 	.word	index@(_Z19matmul_naive_kernelPKfS0_Pfiiiii)
        /*03d4*/ 	.word	0x00000020


	//----- nvinfo : EIATTR_FRAME_SIZE
	.align		4
.L_164:
        /*03d8*/ 	.byte	0x04, 0x11
        /*03da*/ 	.short	(.L_166 - .L_165)
	.align		4
.L_165:
        /*03dc*/ 	.word	index@(_Z19matmul_naive_kernelPKfS0_Pfiiiii)
        /*03e0*/ 	.word	0x00000000


	//----- nvinfo : EIATTR_MIN_STACK_SIZE
	.align		4
.L_166:
        /*03e4*/ 	.byte	0x04, 0x12
        /*03e6*/ 	.short	(.L_168 - .L_167)
	.align		4
.L_167:
        /*03e8*/ 	.word	index@(_Z19matmul_naive_kernelPKfS0_Pfiiiii)
        /*03ec*/ 	.word	0x00000000


	//----- nvinfo : EIATTR_MIN_STACK_SIZE
	.align		4
.L_168:
        /*03f0*/ 	.byte	0x04, 0x12
        /*03f2*/ 	.short	(.L_170 - .L_169)
	.align		4
.L_169:
        /*03f4*/ 	.word	index@(_Z14sum_all_kernelPKfPfi)
        /*03f8*/ 	.word	0x00000000


	//----- nvinfo : EIATTR_MIN_STACK_SIZE
	.align		4
.L_170:
        /*03fc*/ 	.byte	0x04, 0x12
        /*03fe*/ 	.short	(.L_172 - .L_171)
	.align		4
.L_171:
        /*0400*/ 	.word	index@(_Z14min_all_kernelPKfPfi)
        /*0404*/ 	.word	0x00000000


	//----- nvinfo : EIATTR_MIN_STACK_SIZE
	.align		4
.L_172:
        /*0408*/ 	.byte	0x04, 0x12
        /*040a*/ 	.short	(.L_174 - .L_173)
	.align		4
.L_173:
        /*040c*/ 	.word	index@(_Z14max_all_kernelPKfPfi)
        /*0410*/ 	.word	0x00000000


	//----- nvinfo : EIATTR_MIN_STACK_SIZE
	.align		4
.L_174:
        /*0414*/ 	.byte	0x04, 0x12
        /*0416*/ 	.short	(.L_176 - .L_175)
	.align		4
.L_175:
        /*0418*/ 	.word	index@(_Z12round_kernelPKfPfi)
        /*041c*/ 	.word	0x00000000


	//----- nvinfo : EIATTR_MIN_STACK_SIZE
	.align		4
.L_176:
        /*0420*/ 	.byte	0x04, 0x12
        /*0422*/ 	.short	(.L_178 - .L_177)
	.align		4
.L_177:
        /*0424*/ 	.word	index@(_Z11ceil_kernelPKfPfi)
        /*0428*/ 	.word	0x00000000


	//----- nvinfo : EIATTR_MIN_STACK_SIZE
	.align		4
.L_178:
        /*042c*/ 	.byte	0x04, 0x12
        /*042e*/ 	.short	(.L_180 - .L_179)
	.align		4
.L_179:
        /*0430*/ 	.word	index@(_Z12floor_kernelPKfPfi)
        /*0434*/ 	.word	0x00000000


	//----- nvinfo : EIATTR_MIN_STACK_SIZE
	.align		4
.L_180:
        /*0438*/ 	.byte	0x04, 0x12
        /*043a*/ 	.short	(.L_182 - .L_181)
	.align		4
.L_181:
        /*043c*/ 	.word	index@(_Z10tan_kernelPKfPfi)
        /*0440*/ 	.word	0x00000000


	//----- nvinfo : EIATTR_MIN_STACK_SIZE
	.align		4
.L_182:
        /*0444*/ 	.byte	0x04, 0x12
        /*0446*/ 	.short	(.L_184 - .L_183)
	.align		4
.L_183:
        /*0448*/ 	.word	index@(_Z10cos_kernelPKfPfi)
        /*044c*/ 	.word	0x00000000


	//----- nvinfo : EIATTR_MIN_STACK_SIZE
	.align		4
.L_184:
        /*0450*/ 	.byte	0x04, 0x12
        /*0452*/ 	.short	(.L_186 - .L_185)
	.align		4
.L_185:
        /*0454*/ 	.word	index@(_Z10sin_kernelPKfPfi)
        /*0458*/ 	.word	0x00000000


	//----- nvinfo : EIATTR_MIN_STACK_SIZE
	.align		4
.L_186:
        /*045c*/ 	.byte	0x04, 0x12
        /*045e*/ 	.short	(.L_188 - .L_187)
	.align		4
.L_187:
        /*0460*/ 	.word	index@(_Z11silu_kernelPKfPfi)
        /*0464*/ 	.word	0x00000000


	//----- nvinfo : EIATTR_MIN_STACK_SIZE
	.align		4
.L_188:
        /*0468*/ 	.byte	0x04, 0x12
        /*046a*/ 	.short	(.L_190 - .L_189)
	.align		4
.L_189:
        /*046c*/ 	.word	index@(_Z11gelu_kernelPKfPfi)
        /*0470*/ 	.word	0x00000000


	//----- nvinfo : EIATTR_MIN_STACK_SIZE
	.align		4
.L_190:
        /*0474*/ 	.byte	0x04, 0x12
        /*0476*/ 	.short	(.L_192 - .L_191)
	.align		4
.L_191:
        /*0478*/ 	.word	index@(_Z11tanh_kernelPKfPfi)
        /*047c*/ 	.word	0x00000000


	//----- nvinfo : EIATTR_MIN_STACK_SIZE
	.align		4
.L_192:
        /*0480*/ 	.byte	0x04, 0x12
        /*0482*/ 	.short	(.L_194 - .L_193)
	.align		4
.L_193:
        /*0484*/ 	.word	index@(_Z15sigmoid_kernel2PKfPfi)
        /*0488*/ 	.word	0x00000000


	//----- nvinfo : EIATTR_MIN_STACK_SIZE
	.align		4
.L_194:
        /*048c*/ 	.byte	0x04, 0x12
        /*048e*/ 	.short	(.L_196 - .L_195)
	.align		4
.L_195:
        /*0490*/ 	.word	index@(_Z11relu_kernelPKfPfi)
        /*0494*/ 	.word	0x00000000


	//----- nvinfo : EIATTR_MIN_STACK_SIZE
	.align		4
.L_196:
        /*0498*/ 	.byte	0x04, 0x12
        /*049a*/ 	.short	(.L_198 - .L_197)
	.align		4
.L_197:
        /*049c*/ 	.word	index@(_Z11sqrt_kernelPKfPfi)
        /*04a0*/ 	.word	0x00000000


	//----- nvinfo : EIATTR_MIN_STACK_SIZE
	.align		4
.L_198:
        /*04a4*/ 	.byte	0x04, 0x12
        /*04a6*/ 	.short	(.L_200 - .L_199)
	.align		4
.L_199:
        /*04a8*/ 	.word	index@(_Z10log_kernelPKfPfi)
        /*04ac*/ 	.word	0x00000000


	//----- nvinfo : EIATTR_MIN_STACK_SIZE
	.align		4
.L_200:
        /*04b0*/ 	.byte	0x04, 0x12
        /*04b2*/ 	.short	(.L_202 - .L_201)
	.align		4
.L_201:
        /*04b4*/ 	.word	index@(_Z10exp_kernelPKfPfi)
        /*04b8*/ 	.word	0x00000000


	//----- nvinfo : EIATTR_MIN_STACK_SIZE
	.align		4
.L_202:
        /*04bc*/ 	.byte	0x04, 0x12
        /*04be*/ 	.short	(.L_204 - .L_203)
	.align		4
.L_203:
        /*04c0*/ 	.word	index@(_Z10abs_kernelPKfPfi)
        /*04c4*/ 	.word	0x00000000


	//----- nvinfo : EIATTR_MIN_STACK_SIZE
	.align		4
.L_204:
        /*04c8*/ 	.byte	0x04, 0x12
        /*04ca*/ 	.short	(.L_206 - .L_205)
	.align		4
.L_205:
        /*04cc*/ 	.word	index@(_Z10neg_kernelPKfPfi)
        /*04d0*/ 	.word	0x00000000


	//----- nvinfo : EIATTR_MIN_STACK_SIZE
	.align		4
.L_206:
        /*04d4*/ 	.byte	0x04, 0x12
        /*04d6*/ 	.short	(.L_208 - .L_207)
	.align		4
.L_207:
        /*04d8*/ 	.word	index@(_Z9ge_kernelPKfS0_Pfi)
        /*04dc*/ 	.word	0x00000000


	//----- nvinfo : EIATTR_MIN_STACK_SIZE
	.align		4
.L_208:
        /*04e0*/ 	.byte	0x04, 0x12
        /*04e2*/ 	.short	(.L_210 - .L_209)
	.align		4
.L_209:
        /*04e4*/ 	.word	index@(_Z9gt_kernelPKfS0_Pfi)
        /*04e8*/ 	.word	0x00000000


	//----- nvinfo : EIATTR_MIN_STACK_SIZE
	.align		4
.L_210:
        /*04ec*/ 	.byte	0x04, 0x12
        /*04ee*/ 	.short	(.L_212 - .L_211)
	.align		4
.L_211:
        /*04f0*/ 	.word	index@(_Z9le_kernelPKfS0_Pfi)
        /*04f4*/ 	.word	0x00000000


	//----- nvinfo : EIATTR_MIN_STACK_SIZE
	.align		4
.L_212:
        /*04f8*/ 	.byte	0x04, 0x12
        /*04fa*/ 	.short	(.L_214 - .L_213)
	.align		4
.L_213:
        /*04fc*/ 	.word	index@(_Z9lt_kernelPKfS0_Pfi)
        /*0500*/ 	.word	0x00000000


	//----- nvinfo : EIATTR_MIN_STACK_SIZE
	.align		4
.L_214:
        /*0504*/ 	.byte	0x04, 0x12
        /*0506*/ 	.short	(.L_216 - .L_215)
	.align		4
.L_215:
        /*0508*/ 	.word	index@(_Z9ne_kernelPKfS0_Pfi)
        /*050c*/ 	.word	0x00000000


	//----- nvinfo : EIATTR_MIN_STACK_SIZE
	.align		4
.L_216:
        /*0510*/ 	.byte	0x04, 0x12
        /*0512*/ 	.short	(.L_218 - .L_217)
	.align		4
.L_217:
        /*0514*/ 	.word	index@(_Z9eq_kernelPKfS0_Pfi)
        /*0518*/ 	.word	0x00000000


	//----- nvinfo : EIATTR_MIN_STACK_SIZE
	.align		4
.L_218:
        /*051c*/ 	.byte	0x04, 0x12
        /*051e*/ 	.short	(.L_220 - .L_219)
	.align		4
.L_219:
        /*0520*/ 	.word	index@(_Z10rem_kernelPKfS0_Pfi)
        /*0524*/ 	.word	0x00000000


	//----- nvinfo : EIATTR_MIN_STACK_SIZE
	.align		4
.L_220:
        /*0528*/ 	.byte	0x04, 0x12
        /*052a*/ 	.short	(.L_222 - .L_221)
	.align		4
.L_221:
        /*052c*/ 	.word	index@(_Z10pow_kernelPKfS0_Pfi)
        /*0530*/ 	.word	0x00000000


	//----- nvinfo : EIATTR_MIN_STACK_SIZE
	.align		4
.L_222:
        /*0534*/ 	.byte	0x04, 0x12
        /*0536*/ 	.short	(.L_224 - .L_223)
	.align		4
.L_223:
        /*0538*/ 	.word	index@(_Z10div_kernelPKfS0_Pfi)
        /*053c*/ 	.word	0x00000000


	//----- nvinfo : EIATTR_MIN_STACK_SIZE
	.align		4
.L_224:
        /*0540*/ 	.byte	0x04, 0x12
        /*0542*/ 	.short	(.L_226 - .L_225)
	.align		4
.L_225:
        /*0544*/ 	.word	index@(_Z10mul_kernelPKfS0_Pfi)
        /*0548*/ 	.word	0x00000000


	//----- nvinfo : EIATTR_MIN_STACK_SIZE
	.align		4
.L_226:
        /*054c*/ 	.byte	0x04, 0x12
        /*054e*/ 	.short	(.L_228 - .L_227)
	.align		4
.L_227:
        /*0550*/ 	.word	index@(_Z10sub_kernelPKfS0_Pfi)
        /*0554*/ 	.word	0x00000000


	//----- nvinfo : EIATTR_MIN_STACK_SIZE
	.align		4
.L_228:
        /*0558*/ 	.byte	0x04, 0x12
        /*055a*/ 	.short	(.L_230 - .L_229)
	.align		4
.L_229:
        /*055c*/ 	.word	index@(_Z10add_kernelPKfS0_Pfi)
        /*0560*/ 	.word	0x00000000


	//----- nvinfo : EIATTR_MIN_STACK_SIZE
	.align		4
.L_230:
        /*0564*/ 	.byte	0x04, 0x12
        /*0566*/ 	.short	(.L_232 - .L_231)
	.align		4
.L_231:
        /*0568*/ 	.word	index@(_Z12clamp_kernelPKfPfiff)
        /*056c*/ 	.word	0x00000000


	//----- nvinfo : EIATTR_MIN_STACK_SIZE
	.align		4
.L_232:
        /*0570*/ 	.byte	0x04, 0x12
        /*0572*/ 	.short	(.L_234 - .L_233)
	.align		4
.L_233:
        /*0574*/ 	.word	index@(_Z17pow_scalar_kernelPKfPfif)
        /*0578*/ 	.word	0x00000000


	//----- nvinfo : EIATTR_MIN_STACK_SIZE
	.align		4
.L_234:
        /*057c*/ 	.byte	0x04, 0x12
        /*057e*/ 	.short	(.L_236 - .L_235)
	.align		4
.L_235:
        /*0580*/ 	.word	index@(_Z17div_scalar_kernelPKfPfif)
        /*0584*/ 	.word	0x00000000


	//----- nvinfo : EIATTR_MIN_STACK_SIZE
	.align		4
.L_236:
        /*0588*/ 	.byte	0x04, 0x12
        /*058a*/ 	.short	(.L_238 - .L_237)
	.align		4
.L_237:
        /*058c*/ 	.word	index@(_Z17mul_scalar_kernelPKfPfif)
        /*0590*/ 	.word	0x00000000


	//----- nvinfo : EIATTR_MIN_STACK_SIZE
	.align		4
.L_238:
        /*0594*/ 	.byte	0x04, 0x12
        /*0596*/ 	.short	(.L_240 - .L_239)
	.align		4
.L_239:
        /*0598*/ 	.word	index@(_Z17add_scalar_kernelPKfPfif)
        /*059c*/ 	.word	0x00000000


	//----- nvinfo : EIATTR_MIN_STACK_SIZE
	.align		4
.L_240:
        /*05a0*/ 	.byte	0x04, 0x12
        /*05a2*/ 	.short	(.L_242 - .L_241)
	.align		4
.L_241:
        /*05a4*/ 	.word	index@(_Z18scatter_add_kernelPKfPKxPfiii)
        /*05a8*/ 	.word	0x00000000


	//----- nvinfo : EIATTR_MIN_STACK_SIZE
	.align		4
.L_242:
        /*05ac*/ 	.byte	0x04, 0x12
        /*05ae*/ 	.short	(.L_244 - .L_243)
	.align		4
.L_243:
        /*05b0*/ 	.word	index@(_Z14one_hot_kernelPKxPfii)
        /*05b4*/ 	.word	0x00000000
.L_244:


//--------------------- .nv.compat                --------------------------
	.section	.nv.compat,"",@"SHT_CUDA_COMPAT_INFO"
	.align	4
        /*0000*/ 	.byte	0x02, 0x09, 0x00, 0x00, 0x02, 0x02, 0x01, 0x00, 0x02, 0x05, 0x05, 0x00, 0x03, 0x07, 0x01, 0x01
        /*0010*/ 	.byte	0x02, 0x03, 0x00, 0x00, 0x02, 0x06, 0x01, 0x00, 0x04, 0x0b, 0x08, 0x00, 0x01, 0x00, 0x00, 0x00
        /*0020*/ 	.byte	0x00, 0x00, 0x00, 0x00


//--------------------- .nv.info._Z19matmul_naive_kernelPKfS0_Pfiiiii --------------------------
	.section	.nv.info._Z19matmul_naive_kernelPKfS0_Pfiiiii,"",@"SHT_CUDA_INFO"
	.sectionflags	@""
	.align	4


	//----- nvinfo : EIATTR_CUDA_API_VERSION
	.align		4
        /*0000*/ 	.byte	0x04, 0x37
        /*0002*/ 	.short	(.L_246 - .L_245)
.L_245:
        /*0004*/ 	.word	0x00000082


	//----- nvinfo : EIATTR_KPARAM_INFO
	.align		4
.L_246:
        /*0008*/ 	.byte	0x04, 0x17
        /*000a*/ 	.short	(.L_248 - .L_247)
.L_247:
        /*000c*/ 	.word	0x00000000
        /*0010*/ 	.short	0x0007
        /*0012*/ 	.short	0x0028
        /*0014*/ 	.byte	0x00, 0xf0, 0x11, 0x00


	//----- nvinfo : EIATTR_KPARAM_INFO
	.align		4
.L_248:
        /*0018*/ 	.byte	0x04, 0x17
        /*001a*/ 	.short	(.L_250 - .L_249)
.L_249:
        /*001c*/ 	.word	0x00000000
        /*0020*/ 	.short	0x0006
        /*0022*/ 	.short	0x0024
        /*0024*/ 	.byte	0x00, 0xf0, 0x11, 0x00


	//----- nvinfo : EIATTR_KPARAM_INFO
	.align		4
.L_250:
        /*0028*/ 	.byte	0x04, 0x17
        /*002a*/ 	.short	(.L_252 - .L_251)
.L_251:
        /*002c*/ 	.word	0x00000000
        /*0030*/ 	.short	0x0005
        /*0032*/ 	.short	0x0020
        /*0034*/ 	.byte	0x00, 0xf0, 0x11, 0x00


	//----- nvinfo : EIATTR_KPARAM_INFO
	.align		4
.L_252:
        /*0038*/ 	.byte	0x04, 0x17
        /*003a*/ 	.short	(.L_254 - .L_253)
.L_253:
        /*003c*/ 	.word	0x00000000
        /*0040*/ 	.short	0x0004
        /*0042*/ 	.short	0x001c
        /*0044*/ 	.byte	0x00, 0xf0, 0x11, 0x00


	//----- nvinfo : EIATTR_KPARAM_INFO
	.align		4
.L_254:
        /*0048*/ 	.byte	0x04, 0x17
        /*004a*/ 	.short	(.L_256 - .L_255)
.L_255:
        /*004c*/ 	.word	0x00000000
        /*0050*/ 	.short	0x0003
        /*0052*/ 	.short	0x0018
        /*0054*/ 	.byte	0x00, 0xf0, 0x11, 0x00


	//----- nvinfo : EIATTR_KPARAM_INFO
	.align		4
.L_256:
        /*0058*/ 	.byte	0x04, 0x17
        /*005a*/ 	.short	(.L_258 - .L_257)
.L_257:
        /*005c*/ 	.word	0x00000000
        /*0060*/ 	.short	0x0002
        /*0062*/ 	.short	0x0010
        /*0064*/ 	.byte	0x00, 0xf5, 0x21, 0x00


	//----- nvinfo : EIATTR_KPARAM_INFO
	.align		4
.L_258:
        /*0068*/ 	.byte	0x04, 0x17
        /*006a*/ 	.short	(.L_260 - .L_259)
.L_259:
        /*006c*/ 	.word	0x00000000
        /*0070*/ 	.short	0x0001
        /*0072*/ 	.short	0x0008
        /*0074*/ 	.byte	0x00, 0xf5, 0x21, 0x00


	//----- nvinfo : EIATTR_KPARAM_INFO
	.align		4
.L_260:
        /*0078*/ 	.byte	0x04, 0x17
        /*007a*/ 	.short	(.L_262 - .L_261)
.L_261:
        /*007c*/ 	.word	0x00000000
        /*0080*/ 	.short	0x0000
        /*0082*/ 	.short	0x0000
        /*0084*/ 	.byte	0x00, 0xf5, 0x21, 0x00


	//----- nvinfo : EIATTR_SPARSE_MMA_MASK
	.align		4
.L_262:
        /*0088*/ 	.byte	0x03, 0x50
        /*008a*/ 	.short	0x0000


	//----- nvinfo : EIATTR_MAXREG_COUNT
	.align		4
        /*008c*/ 	.byte	0x03, 0x1b
        /*008e*/ 	.short	0x00ff


	//----- nvinfo : EIATTR_MERCURY_ISA_VERSION
	.align		4
        /*0090*/ 	.byte	0x03, 0x5f
        /*0092*/ 	.short	0x0101


	//----- nvinfo : EIATTR_VRC_CTA_INIT_COUNT
	.align		4
        /*0094*/ 	.byte	0x02, 0x4a
	.zero		1
	.zero		1


	//----- nvinfo : EIATTR_EXIT_INSTR_OFFSETS
	.align		4
        /*0098*/ 	.byte	0x04, 0x1c
        /*009a*/ 	.short	(.L_264 - .L_263)


	//   ....[0]....
.L_263:
        /*009c*/ 	.word	0x000000a0


	//   ....[1]....
        /*00a0*/ 	.word	0x00000bf0


	//----- nvinfo : EIATTR_CBANK_PARAM_SIZE
	.align		4
.L_264:
        /*00a4*/ 	.byte	0x03, 0x19
        /*00a6*/ 	.short	0x002c


	//----- nvinfo : EIATTR_PARAM_CBANK
	.align		4
        /*00a8*/ 	.byte	0x04, 0x0a
        /*00aa*/ 	.short	(.L_266 - .L_265)
	.align		4
.L_265:
        /*00ac*/ 	.word	index@(.nv.constant0._Z19matmul_naive_kernelPKfS0_Pfiiiii)
        /*00b0*/ 	.short	0x0380
        /*00b2*/ 	.short	0x002c


	//----- nvinfo : EIATTR_SW_WAR
	.align		4
.L_266:
        /*00b4*/ 	.byte	0x04, 0x36
        /*00b6*/ 	.short	(.L_268 - .L_267)
.L_267:
        /*00b8*/ 	.word	0x00000008
.L_268:


//--------------------- .nv.info._Z14sum_all_kernelPKfPfi --------------------------
	.section	.nv.info._Z14sum_all_kernelPKfPfi,"",@"SHT_CUDA_INFO"
	.sectionflags	@""
	.align	4


	//----- nvinfo : EIATTR_CUDA_API_VERSION
	.align		4
        /*0000*/ 	.byte	0x04, 0x37
        /*0002*/ 	.short	(.L_270 - .L_269)
.L_269:
        /*0004*/ 	.word	0x00000082


	//----- nvinfo : EIATTR_KPARAM_INFO
	.align		4
.L_270:
        /*0008*/ 	.byte	0x04, 0x17
        /*000a*/ 	.short	(.L_272 - .L_271)
.L_271:
        /*000c*/ 	.word	0x00000000
        /*0010*/ 	.short	0x0002
        /*0012*/ 	.short	0x0010
        /*0014*/ 	.byte	0x00, 0xf0, 0x11, 0x00


	//----- nvinfo : EIATTR_KPARAM_INFO
	.align		4
.L_272:
        /*0018*/ 	.byte	0x04, 0x17
        /*001a*/ 	.short	(.L_274 - .L_273)
.L_273:
        /*001c*/ 	.word	0x00000000
        /*0020*/ 	.short	0x0001
        /*0022*/ 	.short	0x0008
        /*0024*/ 	.byte	0x00, 0xf5, 0x21, 0x00


	//----- nvinfo : EIATTR_KPARAM_INFO
	.align		4
.L_274:
        /*0028*/ 	.byte	0x04, 0x17
        /*002a*/ 	.short	(.L_276 - .L_275)
.L_275:
        /*002c*/ 	.word	0x00000000
        /*0030*/ 	.short	0x0000
        /*0032*/ 	.short	0x0000
        /*0034*/ 	.byte	0x00, 0xf5, 0x21, 0x00


	//----- nvinfo : EIATTR_SPARSE_MMA_MASK
	.align		4
.L_276:
        /*0038*/ 	.byte	0x03, 0x50
        /*003a*/ 	.short	0x0000


	//----- nvinfo : EIATTR_MAXREG_COUNT
	.align		4
        /*003c*/ 	.byte	0x03, 0x1b
        /*003e*/ 	.short	0x00ff


	//----- nvinfo : EIATTR_NUM_BARRIERS
	.align		4
        /*0040*/ 	.byte	0x02, 0x4c
        /*0042*/ 	.byte	0x01
	.zero		1


	//----- nvinfo : EIATTR_MERCURY_ISA_VERSION
	.align		4
        /*0044*/ 	.byte	0x03, 0x5f
        /*0046*/ 	.short	0x0101


	//----- nvinfo : EIATTR_VRC_CTA_INIT_COUNT
	.align		4
        /*0048*/ 	.byte	0x02, 0x4a
	.zero		1
	.zero		1


	//----- nvinfo : EIATTR_EXIT_INSTR_OFFSETS
	.align		4
        /*004c*/ 	.byte	0x04, 0x1c
        /*004e*/ 	.short	(.L_278 - .L_277)


	//   ....[0]....
.L_277:
        /*0050*/ 	.word	0x00000200


	//   ....[1]....
        /*0054*/ 	.word	0x00000270


	//----- nvinfo : EIATTR_CBANK_PARAM_SIZE
	.align		4
.L_278:
        /*0058*/ 	.byte	0x03, 0x19
        /*005a*/ 	.short	0x0014


	//----- nvinfo : EIATTR_PARAM_CBANK
	.align		4
        /*005c*/ 	.byte	0x04, 0x0a
        /*005e*/ 	.short	(.L_280 - .L_279)
	.align		4
.L_279:
        /*0060*/ 	.word	index@(.nv.constant0._Z14sum_all_kernelPKfPfi)
        /*0064*/ 	.short	0x0380
        /*0066*/ 	.short	0x0014


	//----- nvinfo : EIATTR_SW_WAR
	.align		4
.L_280:
        /*0068*/ 	.byte	0x04, 0x36
        /*006a*/ 	.short	(.L_282 - .L_281)
.L_281:
        /*006c*/ 	.word	0x00000008
.L_282:


//--------------------- .nv.info._Z14min_all_kernelPKfPfi --------------------------
	.section	.nv.info._Z14min_all_kernelPKfPfi,"",@"SHT_CUDA_INFO"
	.sectionflags	@""
	.align	4


	//----- nvinfo : EIATTR_CUDA_API_VERSION
	.align		4
        /*0000*/ 	.byte	0x04, 0x37
        /*0002*/ 	.short	(.L_284 - .L_283)
.L_283:
        /*0004*/ 	.word	0x00000082


	//----- nvinfo : EIATTR_KPARAM_INFO
	.align		4
.L_284:
        /*0008*/ 	.byte	0x04, 0x17
        /*000a*/ 	.short	(.L_286 - .L_285)
.L_285:
        /*000c*/ 	.word	0x00000000
        /*0010*/ 	.short	0x0002
        /*0012*/ 	.short	0x0010
        /*0014*/ 	.byte	0x00, 0xf0, 0x11, 0x00


	//----- nvinfo : EIATTR_KPARAM_INFO
	.align		4
.L_286:
        /*0018*/ 	.byte	0x04, 0x17
        /*001a*/ 	.short	(.L_288 - .L_287)
.L_287:
        /*001c*/ 	.word	0x00000000
        /*0020*/ 	.short	0x0001
        /*0022*/ 	.short	0x0008
        /*0024*/ 	.byte	0x00, 0xf5, 0x21, 0x00


	//----- nvinfo : EIATTR_KPARAM_INFO
	.align		4
.L_288:
        /*0028*/ 	.byte	0x04, 0x17
        /*002a*/ 	.short	(.L_290 - .L_289)
.L_289:
        /*002c*/ 	.word	0x00000000
        /*0030*/ 	.short	0x0000
        /*0032*/ 	.short	0x0000
        /*0034*/ 	.byte	0x00, 0xf5, 0x21, 0x00


	//----- nvinfo : EIATTR_SPARSE_MMA_MASK
	.align		4
.L_290:
        /*0038*/ 	.byte	0x03, 0x50
        /*003a*/ 	.short	0x0000


	//----- nvinfo : EIATTR_MAXREG_COUNT
	.align		4
        /*003c*/ 	.byte	0x03, 0x1b
        /*003e*/ 	.short	0x00ff


	//----- nvinfo : EIATTR_NUM_BARRIERS
	.align		4
        /*0040*/ 	.byte	0x02, 0x4c
        /*0042*/ 	.byte	0x01
	.zero		1


	//----- nvinfo : EIATTR_MERCURY_ISA_VERSION
	.align		4
        /*0044*/ 	.byte	0x03, 0x5f
        /*0046*/ 	.short	0x0101


	//----- nvinfo : EIATTR_VRC_CTA_INIT_COUNT
	.align		4
        /*0048*/ 	.byte	0x02, 0x4a
	.zero		1
	.zero		1


	//----- nvinfo : EIATTR_EXIT_INSTR_OFFSETS
	.align		4
        /*004c*/ 	.byte	0x04, 0x1c
        /*004e*/ 	.short	(.L_292 - .L_291)


	//   ....[0]....
.L_291:
        /*0050*/ 	.word	0x00000200


	//   ....[1]....
        /*0054*/ 	.word	0x000002d0


	//----- nvinfo : EIATTR_CRS_STACK_SIZE
	.align		4
.L_292:
        /*0058*/ 	.byte	0x04, 0x1e
        /*005a*/ 	.short	(.L_294 - .L_293)
.L_293:
        /*005c*/ 	.word	0x00000000


	//----- nvinfo : EIATTR_CBANK_PARAM_SIZE
	.align		4
.L_294:
        /*0060*/ 	.byte	0x03, 0x19
        /*0062*/ 	.short	0x0014


	//----- nvinfo : EIATTR_PARAM_CBANK
	.align		4
        /*0064*/ 	.byte	0x04, 0x0a
        /*0066*/ 	.short	(.L_296 - .L_295)
	.align		4
.L_295:
        /*0068*/ 	.word	index@(.nv.constant0._Z14min_all_kernelPKfPfi)
        /*006c*/ 	.short	0x0380
        /*006e*/ 	.short	0x0014


	//----- nvinfo : EIATTR_SW_WAR
	.align		4
.L_296:
        /*0070*/ 	.byte	0x04, 0x36
        /*0072*/ 	.short	(.L_298 - .L_297)
.L_297:
        /*0074*/ 	.word	0x00000008
.L_298:


//--------------------- .nv.info._Z14max_all_kernelPKfPfi --------------------------
	.section	.nv.info._Z14max_all_kernelPKfPfi,"",@"SHT_CUDA_INFO"
	.sectionflags	@""
	.align	4


	//----- nvinfo : EIATTR_CUDA_API_VERSION
	.align		4
        /*0000*/ 	.byte	0x04, 0x37
        /*0002*/ 	.short	(.L_300 - .L_299)
.L_299:
        /*0004*/ 	.word	0x00000082


	//----- nvinfo : EIATTR_KPARAM_INFO
	.align		4
.L_300:
        /*0008*/ 	.byte	0x04, 0x17
        /*000a*/ 	.short	(.L_302 - .L_301)
.L_301:
        /*000c*/ 	.word	0x00000000
        /*0010*/ 	.short	0x0002
        /*0012*/ 	.short	0x0010
        /*0014*/ 	.byte	0x00, 0xf0, 0x11, 0x00


	//----- nvinfo : EIATTR_KPARAM_INFO
	.align		4
.L_302:
        /*0018*/ 	.byte	0x04, 0x17
        /*001a*/ 	.short	(.L_304 - .L_303)
.L_303:
        /*001c*/ 	.word	0x00000000
        /*0020*/ 	.short	0x0001
        /*0022*/ 	.short	0x0008
        /*0024*/ 	.byte	0x00, 0xf5, 0x21, 0x00


	//----- nvinfo : EIATTR_KPARAM_INFO
	.align		4
.L_304:
        /*0028*/ 	.byte	0x04, 0x17
        /*002a*/ 	.short	(.L_306 - .L_305)
.L_305:
        /*002c*/ 	.word	0x00000000
        /*0030*/ 	.short	0x0000
        /*0032*/ 	.short	0x0000
        /*0034*/ 	.byte	0x00, 0xf5, 0x21, 0x00


	//----- nvinfo : EIATTR_SPARSE_MMA_MASK
	.align		4
.L_306:
        /*0038*/ 	.byte	0x03, 0x50
        /*003a*/ 	.short	0x0000


	//----- nvinfo : EIATTR_MAXREG_COUNT
	.align		4
        /*003c*/ 	.byte	0x03, 0x1b
        /*003e*/ 	.short	0x00ff


	//----- nvinfo : EIATTR_NUM_BARRIERS
	.align		4
        /*0040*/ 	.byte	0x02, 0x4c
        /*0042*/ 	.byte	0x01
	.zero		1


	//----- nvinfo : EIATTR_MERCURY_ISA_VERSION
	.align		4
        /*0044*/ 	.byte	0x03, 0x5f
        /*0046*/ 	.short	0x0101


	//----- nvinfo : EIATTR_VRC_CTA_INIT_COUNT
	.align		4
        /*0048*/ 	.byte	0x02, 0x4a
	.zero		1
	.zero		1


	//----- nvinfo : EIATTR_EXIT_INSTR_OFFSETS
	.align		4
        /*004c*/ 	.byte	0x04, 0x1c
        /*004e*/ 	.short	(.L_308 - .L_307)


	//   ....[0]....
.L_307:
        /*0050*/ 	.word	0x00000200


	//   ....[1]....
        /*0054*/ 	.word	0x000002d0


	//----- nvinfo : EIATTR_CRS_STACK_SIZE
	.align		4
.L_308:
        /*0058*/ 	.byte	0x04, 0x1e
        /*005a*/ 	.short	(.L_310 - .L_309)
.L_309:
        /*005c*/ 	.word	0x00000000


	//----- nvinfo : EIATTR_CBANK_PARAM_SIZE
	.align		4
.L_310:
        /*0060*/ 	.byte	0x03, 0x19
        /*0062*/ 	.short	0x0014


	//----- nvinfo : EIATTR_PARAM_CBANK
	.align		4
        /*0064*/ 	.byte	0x04, 0x0a
        /*0066*/ 	.short	(.L_312 - .L_311)
	.align		4
.L_311:
        /*0068*/ 	.word	index@(.nv.constant0._Z14max_all_kernelPKfPfi)
        /*006c*/ 	.short	0x0380
        /*006e*/ 	.short	0x0014


	//----- nvinfo : EIATTR_SW_WAR
	.align		4
.L_312:
        /*0070*/ 	.byte	0x04, 0x36
        /*0072*/ 	.short	(.L_314 - .L_313)
.L_313:
        /*0074*/ 	.word	0x00000008
.L_314:


//--------------------- .nv.info._Z12round_kernelPKfPfi --------------------------
	.section	.nv.info._Z12round_kernelPKfPfi,"",@"SHT_CUDA_INFO"
	.sectionflags	@""
	.align	4


	//----- nvinfo : EIATTR_CUDA_API_VERSION
	.align		4
        /*0000*/ 	.byte	0x04, 0x37
        /*0002*/ 	.short	(.L_316 - .L_315)
.L_315:
        /*0004*/ 	.word	0x00000082


	//----- nvinfo : EIATTR_KPARAM_INFO
	.align		4
.L_316:
        /*0008*/ 	.byte	0x04, 0x17
        /*000a*/ 	.short	(.L_318 - .L_317)
.L_317:
        /*000c*/ 	.word	0x00000000
        /*0010*/ 	.short	0x0002
        /*0012*/ 	.short	0x0010
        /*0014*/ 	.byte	0x00, 0xf0, 0x11, 0x00


	//----- nvinfo : EIATTR_KPARAM_INFO
	.align		4
.L_318:
        /*0018*/ 	.byte	0x04, 0x17
        /*001a*/ 	.short	(.L_320 - .L_319)
.L_319:
        /*001c*/ 	.word	0x00000000
        /*0020*/ 	.short	0x0001
        /*0022*/ 	.short	0x0008
        /*0024*/ 	.byte	0x00, 0xf5, 0x21, 0x00


	//----- nvinfo : EIATTR_KPARAM_INFO
	.align		4
.L_320:
        /*0028*/ 	.byte	0x04, 0x17
        /*002a*/ 	.short	(.L_322 - .L_321)
.L_321:
        /*002c*/ 	.word	0x00000000
        /*0030*/ 	.short	0x0000
        /*0032*/ 	.short	0x0000
        /*0034*/ 	.byte	0x00, 0xf5, 0x21, 0x00


	//----- nvinfo : EIATTR_SPARSE_MMA_MASK
	.align		4
.L_322:
        /*0038*/ 	.byte	0x03, 0x50
        /*003a*/ 	.short	0x0000


	//----- nvinfo : EIATTR_MAXREG_COUNT
	.align		4
        /*003c*/ 	.byte	0x03, 0x1b
        /*003e*/ 	.short	0x00ff


	//----- nvinfo : EIATTR_MERCURY_ISA_VERSION
	.align		4
        /*0040*/ 	.byte	0x03, 0x5f
        /*0042*/ 	.short	0x0101


	//----- nvinfo : EIATTR_VRC_CTA_INIT_COUNT
	.align		4
        /*0044*/ 	.byte	0x02, 0x4a
	.zero		1
	.zero		1


	//----- nvinfo : EIATTR_EXIT_INSTR_OFFSETS
	.align		4
        /*0048*/ 	.byte	0x04, 0x1c
        /*004a*/ 	.short	(.L_324 - .L_323)


	//   ....[0]....
.L_323:
        /*004c*/ 	.word	0x00000070


	//   ....[1]....
        /*0050*/ 	.word	0x00000130


	//----- nvinfo : EIATTR_CBANK_PARAM_SIZE
	.align		4
.L_324:
        /*0054*/ 	.byte	0x03, 0x19
        /*0056*/ 	.short	0x0014


	//----- nvinfo : EIATTR_PARAM_CBANK
	.align		4
        /*0058*/ 	.byte	0x04, 0x0a
        /*005a*/ 	.short	(.L_326 - .L_325)
	.align		4
.L_325:
        /*005c*/ 	.word	index@(.nv.constant0._Z12round_kernelPKfPfi)
        /*0060*/ 	.short	0x0380
        /*0062*/ 	.short	0x0014


	//----- nvinfo : EIATTR_SW_WAR
	.align		4
.L_326:
        /*0064*/ 	.byte	0x04, 0x36
        /*0066*/ 	.short	(.L_328 - .L_327)
.L_327:
        /*0068*/ 	.word	0x00000008
.L_328:


//--------------------- .nv.info._Z11ceil_kernelPKfPfi --------------------------
	.section	.nv.info._Z11ceil_kernelPKfPfi,"",@"SHT_CUDA_INFO"
	.sectionflags	@""
	.align	4


	//----- nvinfo : EIATTR_CUDA_API_VERSION
	.align		4
        /*0000*/ 	.byte	0x04, 0x37
        /*0002*/ 	.short	(.L_330 - .L_329)
.L_329:
        /*0004*/ 	.word	0x00000082


	//----- nvinfo : EIATTR_KPARAM_INFO
	.align		4
.L_330:
        /*0008*/ 	.byte	0x04, 0x17
        /*000a*/ 	.short	(.L_332 - .L_331)
.L_331:
        /*000c*/ 	.word	0x00000000
        /*0010*/ 	.short	0x0002
        /*0012*/ 	.short	0x0010
        /*0014*/ 	.byte	0x00, 0xf0, 0x11, 0x00


	//----- nvinfo : EIATTR_KPARAM_INFO
	.align		4
.L_332:
        /*0018*/ 	.byte	0x04, 0x17
        /*001a*/ 	.short	(.L_334 - .L_333)
.L_333:
        /*001c*/ 	.word	0x00000000
        /*0020*/ 	.short	0x0001
        /*0022*/ 	.short	0x0008
        /*0024*/ 	.byte	0x00, 0xf5, 0x21, 0x00


	//----- nvinfo : EIATTR_KPARAM_INFO
	.align		4
.L_334:
        /*0028*/ 	.byte	0x04, 0x17
        /*002a*/ 	.short	(.L_336 - .L_335)
.L_335:
        /*002c*/ 	.word	0x00000000
        /*0030*/ 	.short	0x0000
        /*0032*/ 	.short	0x0000
        /*0034*/ 	.byte	0x00, 0xf5, 0x21, 0x00


	//----- nvinfo : EIATTR_SPARSE_MMA_MASK
	.align		4
.L_336:
        /*0038*/ 	.byte	0x03, 0x50
        /*003a*/ 	.short	0x0000


	//----- nvinfo : EIATTR_MAXREG_COUNT
	.align		4
        /*003c*/ 	.byte	0x03, 0x1b
        /*003e*/ 	.short	0x00ff


	//----- nvinfo : EIATTR_MERCURY_ISA_VERSION
	.align		4
        /*0040*/ 	.byte	0x03, 0x5f
        /*0042*/ 	.short	0x0101


	//----- nvinfo : EIATTR_VRC_CTA_INIT_COUNT
	.align		4
        /*0044*/ 	.byte	0x02, 0x4a
	.zero		1
	.zero		1


	//----- nvinfo : EIATTR_EXIT_INSTR_OFFSETS
	.align		4
        /*0048*/ 	.byte	0x04, 0x1c
        /*004a*/ 	.short	(.L_338 - .L_337)


	//   ....[0]....
.L_337:
        /*004c*/ 	.word	0x00000070


	//   ....[1]....
        /*0050*/ 	.word	0x00000100


	//----- nvinfo : EIATTR_CBANK_PARAM_SIZE
	.align		4
.L_338:
        /*0054*/ 	.byte	0x03, 0x19
        /*0056*/ 	.short	0x0014


	//----- nvinfo : EIATTR_PARAM_CBANK
	.align		4
        /*0058*/ 	.byte	0x04, 0x0a
        /*005a*/ 	.short	(.L_340 - .L_339)
	.align		4
.L_339:
        /*005c*/ 	.word	index@(.nv.constant0._Z11ceil_kernelPKfPfi)
        /*0060*/ 	.short	0x0380
        /*0062*/ 	.short	0x0014


	//----- nvinfo : EIATTR_SW_WAR
	.align		4
.L_340:
        /*0064*/ 	.byte	0x04, 0x36
        /*0066*/ 	.short	(.L_342 - .L_341)
.L_341:
        /*0068*/ 	.word	0x00000008
.L_342:


//--------------------- .nv.info._Z12floor_kernelPKfPfi --------------------------
	.section	.nv.info._Z12floor_kernelPKfPfi,"",@"SHT_CUDA_INFO"
	.sectionflags	@""
	.align	4


	//----- nvinfo : EIATTR_CUDA_API_VERSION
	.align		4
        /*0000*/ 	.byte	0x04, 0x37
        /*0002*/ 	.short	(.L_344 - .L_343)
.L_343:
        /*0004*/ 	.word	0x00000082


	//----- nvinfo : EIATTR_KPARAM_INFO
	.align		4
.L_344:
        /*0008*/ 	.byte	0x04, 0x17
        /*000a*/ 	.short	(.L_346 - .L_345)
.L_345:
        /*000c*/ 	.word	0x00000000
        /*0010*/ 	.short	0x0002
        /*0012*/ 	.short	0x0010
        /*0014*/ 	.byte	0x00, 0xf0, 0x11, 0x00


	//----- nvinfo : EIATTR_KPARAM_INFO
	.align		4
.L_346:
        /*0018*/ 	.byte	0x04, 0x17
        /*001a*/ 	.short	(.L_348 - .L_347)
.L_347:
        /*001c*/ 	.word	0x00000000
        /*0020*/ 	.short	0x0001
        /*0022*/ 	.short	0x0008
        /*0024*/ 	.byte	0x00, 0xf5, 0x21, 0x00


	//----- nvinfo : EIATTR_KPARAM_INFO
	.align		4
.L_348:
        /*0028*/ 	.byte	0x04, 0x17
        /*002a*/ 	.short	(.L_350 - .L_349)
.L_349:
        /*002c*/ 	.word	0x00000000
        /*0030*/ 	.short	0x0000
        /*0032*/ 	.short	0x0000
        /*0034*/ 	.byte	0x00, 0xf5, 0x21, 0x00


	//----- nvinfo : EIATTR_SPARSE_MMA_MASK
	.align		4
.L_350:
        /*0038*/ 	.byte	0x03, 0x50
        /*003a*/ 	.short	0x0000


	//----- nvinfo : EIATTR_MAXREG_COUNT
	.align		4
        /*003c*/ 	.byte	0x03, 0x1b
        /*003e*/ 	.short	0x00ff


	//----- nvinfo : EIATTR_MERCURY_ISA_VERSION
	.align		4
        /*0040*/ 	.byte	0x03, 0x5f
        /*0042*/ 	.short	0x0101


	//----- nvinfo : EIATTR_VRC_CTA_INIT_COUNT
	.align		4
        /*0044*/ 	.byte	0x02, 0x4a
	.zero		1
	.zero		1


	//----- nvinfo : EIATTR_EXIT_INSTR_OFFSETS
	.align		4
        /*0048*/ 	.byte	0x04, 0x1c
        /*004a*/ 	.short	(.L_352 - .L_351)


	//   ....[0]....
.L_351:
        /*004c*/ 	.word	0x00000070


	//   ....[1]....
        /*0050*/ 	.word	0x00000100


	//----- nvinfo : EIATTR_CBANK_PARAM_SIZE
	.align		4
.L_352:
        /*0054*/ 	.byte	0x03, 0x19
        /*0056*/ 	.short	0x0014


	//----- nvinfo : EIATTR_PARAM_CBANK
	.align		4
        /*0058*/ 	.byte	0x04, 0x0a
        /*005a*/ 	.short	(.L_354 - .L_353)
	.align		4
.L_353:
        /*005c*/ 	.word	index@(.nv.constant0._Z12floor_kernelPKfPfi)
        /*0060*/ 	.short	0x0380
        /*0062*/ 	.short	0x0014


	//----- nvinfo : EIATTR_SW_WAR
	.align		4
.L_354:
        /*0064*/ 	.byte	0x04, 0x36
        /*0066*/ 	.short	(.L_356 - .L_355)
.L_355:
        /*0068*/ 	.word	0x00000008
.L_356:


//--------------------- .nv.info._Z10tan_kernelPKfPfi --------------------------
	.section	.nv.info._Z10tan_kernelPKfPfi,"",@"SHT_CUDA_INFO"
	.sectionflags	@""
	.align	4


	//----- nvinfo : EIATTR_CUDA_API_VERSION
	.align		4
        /*0000*/ 	.byte	0x04, 0x37
        /*0002*/ 	.short	(.L_358 - .L_357)
.L_357:
        /*0004*/ 	.word	0x00000082


	//----- nvinfo : EIATTR_KPARAM_INFO
	.align		4
.L_358:
        /*0008*/ 	.byte	0x04, 0x17
        /*000a*/ 	.short	(.L_360 - .L_359)
.L_359:
        /*000c*/ 	.word	0x00000000
        /*0010*/ 	.short	0x0002
        /*0012*/ 	.short	0x0010
        /*0014*/ 	.byte	0x00, 0xf0, 0x11, 0x00


	//----- nvinfo : EIATTR_KPARAM_INFO
	.align		4
.L_360:
        /*0018*/ 	.byte	0x04, 0x17
        /*001a*/ 	.short	(.L_362 - .L_361)
.L_361:
        /*001c*/ 	.word	0x00000000
        /*0020*/ 	.short	0x0001
        /*0022*/ 	.short	0x0008
        /*0024*/ 	.byte	0x00, 0xf5, 0x21, 0x00


	//----- nvinfo : EIATTR_KPARAM_INFO
	.align		4
.L_362:
        /*0028*/ 	.byte	0x04, 0x17
        /*002a*/ 	.short	(.L_364 - .L_363)
.L_363:
        /*002c*/ 	.word	0x00000000
        /*0030*/ 	.short	0x0000
        /*0032*/ 	.short	0x0000
        /*0034*/ 	.byte	0x00, 0xf5, 0x21, 0x00


	//----- nvinfo : EIATTR_SPARSE_MMA_MASK
	.align		4
.L_364:
        /*0038*/ 	.byte	0x03, 0x50
        /*003a*/ 	.short	0x0000


	//----- nvinfo : EIATTR_MAXREG_COUNT
	.align		4
        /*003c*/ 	.byte	0x03, 0x1b
        /*003e*/ 	.short	0x00ff


	//----- nvinfo : EIATTR_MERCURY_ISA_VERSION
	.align		4
        /*0040*/ 	.byte	0x03, 0x5f
        /*0042*/ 	.short	0x0101


	//----- nvinfo : EIATTR_VRC_CTA_INIT_COUNT
	.align		4
        /*0044*/ 	.byte	0x02, 0x4a
	.zero		1
	.zero		1


	//----- nvinfo : EIATTR_EXIT_INSTR_OFFSETS
	.align		4
        /*0048*/ 	.byte	0x04, 0x1c
        /*004a*/ 	.short	(.L_366 - .L_365)


	//   ....[0]....
.L_365:
        /*004c*/ 	.word	0x00000070


	//   ....[1]....
        /*0050*/ 	.word	0x00000860


	//----- nvinfo : EIATTR_CRS_STACK_SIZE
	.align		4
.L_366:
        /*0054*/ 	.byte	0x04, 0x1e
        /*0056*/ 	.short	(.L_368 - .L_367)
.L_367:
        /*0058*/ 	.word	0x00000000


	//----- nvinfo : EIATTR_CBANK_PARAM_SIZE
	.align		4
.L_368:
        /*005c*/ 	.byte	0x03, 0x19
        /*005e*/ 	.short	0x0014


	//----- nvinfo : EIATTR_PARAM_CBANK
	.align		4
        /*0060*/ 	.byte	0x04, 0x0a
        /*0062*/ 	.short	(.L_370 - .L_369)
	.align		4
.L_369:
        /*0064*/ 	.word	index@(.nv.constant0._Z10tan_kernelPKfPfi)
        /*0068*/ 	.short	0x0380
        /*006a*/ 	.short	0x0014


	//----- nvinfo : EIATTR_SW_WAR
	.align		4
.L_370:
        /*006c*/ 	.byte	0x04, 0x36
        /*006e*/ 	.short	(.L_372 - .L_371)
.L_371:
        /*0070*/ 	.word	0x00000008
.L_372:


//--------------------- .nv.info._Z10cos_kernelPKfPfi --------------------------
	.section	.nv.info._Z10cos_kernelPKfPfi,"",@"SHT_CUDA_INFO"
	.sectionflags	@""
	.align	4


	//----- nvinfo : EIATTR_CUDA_API_VERSION
	.align		4
        /*0000*/ 	.byte	0x04, 0x37
        /*0002*/ 	.short	(.L_374 - .L_373)
.L_373:
        /*0004*/ 	.word	0x00000082


	//----- nvinfo : EIATTR_KPARAM_INFO
	.align		4
.L_374:
        /*0008*/ 	.byte	0x04, 0x17
        /*000a*/ 	.short	(.L_376 - .L_375)
.L_375:
        /*000c*/ 	.word	0x00000000
        /*0010*/ 	.short	0x0002
        /*0012*/ 	.short	0x0010
        /*0014*/ 	.byte	0x00, 0xf0, 0x11, 0x00


	//----- nvinfo : EIATTR_KPARAM_INFO
	.align		4
.L_376:
        /*0018*/ 	.byte	0x04, 0x17
        /*001a*/ 	.short	(.L_378 - .L_377)
.L_377:
        /*001c*/ 	.word	0x00000000
        /*0020*/ 	.short	0x0001
        /*0022*/ 	.short	0x0008
        /*0024*/ 	.byte	0x00, 0xf5, 0x21, 0x00


	//----- nvinfo : EIATTR_KPARAM_INFO
	.align		4
.L_378:
        /*0028*/ 	.byte	0x04, 0x17
        /*002a*/ 	.short	(.L_380 - .L_379)
.L_379:
        /*002c*/ 	.word	0x00000000
        /*0030*/ 	.short	0x0000
        /*0032*/ 	.short	0x0000
        /*0034*/ 	.byte	0x00, 0xf5, 0x21, 0x00


	//----- nvinfo : EIATTR_SPARSE_MMA_MASK
	.align		4
.L_380:
        /*0038*/ 	.byte	0x03, 0x50
        /*003a*/ 	.short	0x0000


	//----- nvinfo : EIATTR_MAXREG_COUNT
	.align		4
        /*003c*/ 	.byte	0x03, 0x1b
        /*003e*/ 	.short	0x00ff


	//----- nvinfo : EIATTR_MERCURY_ISA_VERSION
	.align		4
        /*0040*/ 	.byte	0x03, 0x5f
        /*0042*/ 	.short	0x0101


	//----- nvinfo : EIATTR_VRC_CTA_INIT_COUNT
	.align		4
        /*0044*/ 	.byte	0x02, 0x4a
	.zero		1
	.zero		1


	//----- nvinfo : EIATTR_EXIT_INSTR_OFFSETS
	.align		4
        /*0048*/ 	.byte	0x04, 0x1c
        /*004a*/ 	.short	(.L_382 - .L_381)


	//   ....[0]....
.L_381:
        /*004c*/ 	.word	0x00000070


	//   ....[1]....
        /*0050*/ 	.word	0x000008b0


	//----- nvinfo : EIATTR_CRS_STACK_SIZE
	.align		4
.L_382:
        /*0054*/ 	.byte	0x04, 0x1e
        /*0056*/ 	.short	(.L_384 - .L_383)
.L_383:
        /*0058*/ 	.word	0x00000000


	//----- nvinfo : EIATTR_CBANK_PARAM_SIZE
	.align		4
.L_384:
        /*005c*/ 	.byte	0x03, 0x19
        /*005e*/ 	.short	0x0014


	//----- nvinfo : EIATTR_PARAM_CBANK
	.align		4
        /*0060*/ 	.byte	0x04, 0x0a
        /*0062*/ 	.short	(.L_386 - .L_385)
	.align		4
.L_385:
        /*0064*/ 	.word	index@(.nv.constant0._Z10cos_kernelPKfPfi)
        /*0068*/ 	.short	0x0380
        /*006a*/ 	.short	0x0014


	//----- nvinfo : EIATTR_SW_WAR
	.align		4
.L_386:
        /*006c*/ 	.byte	0x04, 0x36
        /*006e*/ 	.short	(.L_388 - .L_387)
.L_387:
        /*0070*/ 	.word	0x00000008
.L_388:


//--------------------- .nv.info._Z10sin_kernelPKfPfi --------------------------
	.section	.nv.info._Z10sin_kernelPKfPfi,"",@"SHT_CUDA_INFO"
	.sectionflags	@""
	.align	4


	//----- nvinfo : EIATTR_CUDA_API_VERSION
	.align		4
        /*0000*/ 	.byte	0x04, 0x37
        /*0002*/ 	.short	(.L_390 - .L_389)
.L_389:
        /*0004*/ 	.word	0x00000082


	//----- nvinfo : EIATTR_KPARAM_INFO
	.align		4
.L_390:
        /*0008*/ 	.byte	0x04, 0x17
        /*000a*/ 	.short	(.L_392 - .L_391)
.L_391:
        /*000c*/ 	.word	0x00000000
        /*0010*/ 	.short	0x0002
        /*0012*/ 	.short	0x0010
        /*0014*/ 	.byte	0x00, 0xf0, 0x11, 0x00


	//----- nvinfo : EIATTR_KPARAM_INFO
	.align		4
.L_392:
        /*0018*/ 	.byte	0x04, 0x17
        /*001a*/ 	.short	(.L_394 - .L_393)
.L_393:
        /*001c*/ 	.word	0x00000000
        /*0020*/ 	.short	0x0001
        /*0022*/ 	.short	0x0008
        /*0024*/ 	.byte	0x00, 0xf5, 0x21, 0x00


	//----- nvinfo : EIATTR_KPARAM_INFO
	.align		4
.L_394:
        /*0028*/ 	.byte	0x04, 0x17
        /*002a*/ 	.short	(.L_396 - .L_395)
.L_395:
        /*002c*/ 	.word	0x00000000
        /*0030*/ 	.short	0x0000
        /*0032*/ 	.short	0x0000
        /*0034*/ 	.byte	0x00, 0xf5, 0x21, 0x00


	//----- nvinfo : EIATTR_SPARSE_MMA_MASK
	.align		4
.L_396:
        /*0038*/ 	.byte	0x03, 0x50
        /*003a*/ 	.short	0x0000


	//----- nvinfo : EIATTR_MAXREG_COUNT
	.align		4
        /*003c*/ 	.byte	0x03, 0x1b
        /*003e*/ 	.short	0x00ff


	//----- nvinfo : EIATTR_MERCURY_ISA_VERSION
	.align		4
        /*0040*/ 	.byte	0x03, 0x5f
        /*0042*/ 	.short	0x0101


	//----- nvinfo : EIATTR_VRC_CTA_INIT_COUNT
	.align		4
        /*0044*/ 	.byte	0x02, 0x4a
	.zero		1
	.zero		1


	//----- nvinfo : EIATTR_EXIT_INSTR_OFFSETS
	.align		4
        /*0048*/ 	.byte	0x04, 0x1c
        /*004a*/ 	.short	(.L_398 - .L_397)


	//   ....[0]....
.L_397:
        /*004c*/ 	.word	0x00000070


	//   ....[1]....
        /*0050*/ 	.word	0x000008a0


	//----- nvinfo : EIATTR_CRS_STACK_SIZE
	.align		4
.L_398:
        /*0054*/ 	.byte	0x04, 0x1e
        /*0056*/ 	.short	(.L_400 - .L_399)
.L_399:
        /*0058*/ 	.word	0x00000000


	//----- nvinfo : EIATTR_CBANK_PARAM_SIZE
	.align		4
.L_400:
        /*005c*/ 	.byte	0x03, 0x19
        /*005e*/ 	.short	0x0014


	//----- nvinfo : EIATTR_PARAM_CBANK
	.align		4
        /*0060*/ 	.byte	0x04, 0x0a
        /*0062*/ 	.short	(.L_402 - .L_401)
	.align		4
.L_401:
        /*0064*/ 	.word	index@(.nv.constant0._Z10sin_kernelPKfPfi)
        /*0068*/ 	.short	0x0380
        /*006a*/ 	.short	0x0014


	//----- nvinfo : EIATTR_SW_WAR
	.align		4
.L_402:
        /*006c*/ 	.byte	0x04, 0x36
        /*006e*/ 	.short	(.L_404 - .L_403)
.L_403:
        /*0070*/ 	.word	0x00000008
.L_404:


//--------------------- .nv.info._Z11silu_kernelPKfPfi --------------------------
	.section	.nv.info._Z11silu_kernelPKfPfi,"",@"SHT_CUDA_INFO"
	.sectionflags	@""
	.align	4


	//----- nvinfo : EIATTR_CUDA_API_VERSION
	.align		4
        /*0000*/ 	.byte	0x04, 0x37
        /*0002*/ 	.short	(.L_406 - .L_405)
.L_405:
        /*0004*/ 	.word	0x00000082


	//----- nvinfo : EIATTR_KPARAM_INFO
	.align		4
.L_406:
        /*0008*/ 	.byte	0x04, 0x17
        /*000a*/ 	.short	(.L_408 - .L_407)
.L_407:
        /*000c*/ 	.word	0x00000000
        /*0010*/ 	.short	0x0002
        /*0012*/ 	.short	0x0010
        /*0014*/ 	.byte	0x00, 0xf0, 0x11, 0x00


	//----- nvinfo : EIATTR_KPARAM_INFO
	.align		4
.L_408:
        /*0018*/ 	.byte	0x04, 0x17
        /*001a*/ 	.short	(.L_410 - .L_409)
.L_409:
        /*001c*/ 	.word	0x00000000
        /*0020*/ 	.short	0x0001
        /*0022*/ 	.short	0x0008
        /*0024*/ 	.byte	0x00, 0xf5, 0x21, 0x00


	//----- nvinfo : EIATTR_KPARAM_INFO
	.align		4
.L_410:
        /*0028*/ 	.byte	0x04, 0x17
        /*002a*/ 	.short	(.L_412 - .L_411)
.L_411:
        /*002c*/ 	.word	0x00000000
        /*0030*/ 	.short	0x0000
        /*0032*/ 	.short	0x0000
        /*0034*/ 	.byte	0x00, 0xf5, 0x21, 0x00


	//----- nvinfo : EIATTR_SPARSE_MMA_MASK
	.align		4
.L_412:
        /*0038*/ 	.byte	0x03, 0x50
        /*003a*/ 	.short	0x0000


	//----- nvinfo : EIATTR_MAXREG_COUNT
	.align		4
        /*003c*/ 	.byte	0x03, 0x1b
        /*003e*/ 	.short	0x00ff


	//----- nvinfo : EIATTR_MERCURY_ISA_VERSION
	.align		4
        /*0040*/ 	.byte	0x03, 0x5f
        /*0042*/ 	.short	0x0101


	//----- nvinfo : EIATTR_VRC_CTA_INIT_COUNT
	.align		4
        /*0044*/ 	.byte	0x02, 0x4a
	.zero		1
	.zero		1


	//----- nvinfo : EIATTR_EXIT_INSTR_OFFSETS
	.align		4
        /*0048*/ 	.byte	0x04, 0x1c
        /*004a*/ 	.short	(.L_414 - .L_413)


	//   ....[0]....
.L_413:
        /*004c*/ 	.word	0x00000070


	//   ....[1]....
        /*0050*/ 	.word	0x00000260


	//----- nvinfo : EIATTR_CRS_STACK_SIZE
	.align		4
.L_414:
        /*0054*/ 	.byte	0x04, 0x1e
        /*0056*/ 	.short	(.L_416 - .L_415)
.L_415:
        /*0058*/ 	.word	0x00000000


	//----- nvinfo : EIATTR_CBANK_PARAM_SIZE
	.align		4
.L_416:
        /*005c*/ 	.byte	0x03, 0x19
        /*005e*/ 	.short	0x0014


	//----- nvinfo : EIATTR_PARAM_CBANK
	.align		4
        /*0060*/ 	.byte	0x04, 0x0a
        /*0062*/ 	.short	(.L_418 - .L_417)
	.align		4
.L_417:
        /*0064*/ 	.word	index@(.nv.constant0._Z11silu_kernelPKfPfi)
        /*0068*/ 	.short	0x0380
        /*006a*/ 	.short	0x0014


	//----- nvinfo : EIATTR_SW_WAR
	.align		4
.L_418:
        /*006c*/ 	.byte	0x04, 0x36
        /*006e*/ 	.short	(.L_420 - .L_419)
.L_419:
        /*0070*/ 	.word	0x00000008
.L_420:


//--------------------- .nv.info._Z11gelu_kernelPKfPfi --------------------------
	.section	.nv.info._Z11gelu_kernelPKfPfi,"",@"SHT_CUDA_INFO"
	.sectionflags	@""
	.align	4


	//----- nvinfo : EIATTR_CUDA_API_VERSION
	.align		4
        /*0000*/ 	.byte	0x04, 0x37
        /*0002*/ 	.short	(.L_422 - .L_421)
.L_421:
        /*0004*/ 	.word	0x00000082


	//----- nvinfo : EIATTR_KPARAM_INFO
	.align		4
.L_422:
        /*0008*/ 	.byte	0x04, 0x17
        /*000a*/ 	.short	(.L_424 - .L_423)
.L_423:
        /*000c*/ 	.word	0x00000000
        /*0010*/ 	.short	0x0002
        /*0012*/ 	.short	0x0010
        /*0014*/ 	.byte	0x00, 0xf0, 0x11, 0x00


	//----- nvinfo : EIATTR_KPARAM_INFO
	.align		4
.L_424:
        /*0018*/ 	.byte	0x04, 0x17
        /*001a*/ 	.short	(.L_426 - .L_425)
.L_425:
        /*001c*/ 	.word	0x00000000
        /*0020*/ 	.short	0x0001
        /*0022*/ 	.short	0x0008
        /*0024*/ 	.byte	0x00, 0xf5, 0x21, 0x00


	//----- nvinfo : EIATTR_KPARAM_INFO
	.align		4
.L_426:
        /*0028*/ 	.byte	0x04, 0x17
        /*002a*/ 	.short	(.L_428 - .L_427)
.L_427:
        /*002c*/ 	.word	0x00000000
        /*0030*/ 	.short	0x0000
        /*0032*/ 	.short	0x0000
        /*0034*/ 	.byte	0x00, 0xf5, 0x21, 0x00


	//----- nvinfo : EIATTR_SPARSE_MMA_MASK
	.align		4
.L_428:
        /*0038*/ 	.byte	0x03, 0x50
        /*003a*/ 	.short	0x0000


	//----- nvinfo : EIATTR_MAXREG_COUNT
	.align		4
        /*003c*/ 	.byte	0x03, 0x1b
        /*003e*/ 	.short	0x00ff


	//----- nvinfo : EIATTR_MERCURY_ISA_VERSION
	.align		4
        /*0040*/ 	.byte	0x03, 0x5f
        /*0042*/ 	.short	0x0101


	//----- nvinfo : EIATTR_VRC_CTA_INIT_COUNT
	.align		4
        /*0044*/ 	.byte	0x02, 0x4a
	.zero		1
	.zero		1


	//----- nvinfo : EIATTR_EXIT_INSTR_OFFSETS
	.align		4
        /*0048*/ 	.byte	0x04, 0x1c
        /*004a*/ 	.short	(.L_430 - .L_429)


	//   ....[0]....
.L_429:
        /*004c*/ 	.word	0x00000070


	//   ....[1]....
        /*0050*/ 	.word	0x00000270


	//----- nvinfo : EIATTR_CBANK_PARAM_SIZE
	.align		4
.L_430:
        /*0054*/ 	.byte	0x03, 0x19
        /*0056*/ 	.short	0x0014


	//----- nvinfo : EIATTR_PARAM_CBANK
	.align		4
        /*0058*/ 	.byte	0x04, 0x0a
        /*005a*/ 	.short	(.L_432 - .L_431)
	.align		4
.L_431:
        /*005c*/ 	.word	index@(.nv.constant0._Z11gelu_kernelPKfPfi)
        /*0060*/ 	.short	0x0380
        /*0062*/ 	.short	0x0014


	//----- nvinfo : EIATTR_SW_WAR
	.align		4
.L_432:
        /*0064*/ 	.byte	0x04, 0x36
        /*0066*/ 	.short	(.L_434 - .L_433)
.L_433:
        /*0068*/ 	.word	0x00000008
.L_434:


//--------------------- .nv.info._Z11tanh_kernelPKfPfi --------------------------
	.section	.nv.info._Z11tanh_kernelPKfPfi,"",@"SHT_CUDA_INFO"
	.sectionflags	@""
	.align	4


	//----- nvinfo : EIATTR_CUDA_API_VERSION
	.align		4
        /*0000*/ 	.byte	0x04, 0x37
        /*0002*/ 	.short	(.L_436 - .L_435)
.L_435:
        /*0004*/ 	.word	0x00000082


	//----- nvinfo : EIATTR_KPARAM_INFO
	.align		4
.L_436:
        /*0008*/ 	.byte	0x04, 0x17
        /*000a*/ 	.short	(.L_438 - .L_437)
.L_437:
        /*000c*/ 	.word	0x00000000
        /*0010*/ 	.short	0x0002
        /*0012*/ 	.short	0x0010
        /*0014*/ 	.byte	0x00, 0xf0, 0x11, 0x00


	//----- nvinfo : EIATTR_KPARAM_INFO
	.align		4
.L_438:
        /*0018*/ 	.byte	0x04, 0x17
        /*001a*/ 	.short	(.L_440 - .L_439)
.L_439:
        /*001c*/ 	.word	0x00000000
        /*0020*/ 	.short	0x0001
        /*0022*/ 	.short	0x0008
        /*0024*/ 	.byte	0x00, 0xf5, 0x21, 0x00


	//----- nvinfo : EIATTR_KPARAM_INFO
	.align		4
.L_440:
        /*0028*/ 	.byte	0x04, 0x17
        /*002a*/ 	.short	(.L_442 - .L_441)
.L_441:
        /*002c*/ 	.word	0x00000000
        /*0030*/ 	.short	0x0000
        /*0032*/ 	.short	0x0000
        /*0034*/ 	.byte	0x00, 0xf5, 0x21, 0x00


	//----- nvinfo : EIATTR_SPARSE_MMA_MASK
	.align		4
.L_442:
        /*0038*/ 	.byte	0x03, 0x50
        /*003a*/ 	.short	0x0000


	//----- nvinfo : EIATTR_MAXREG_COUNT
	.align		4
        /*003c*/ 	.byte	0x03, 0x1b
        /*003e*/ 	.short	0x00ff


	//----- nvinfo : EIATTR_MERCURY_ISA_VERSION
	.align		4
        /*0040*/ 	.byte	0x03, 0x5f
        /*0042*/ 	.short	0x0101


	//----- nvinfo : EIATTR_VRC_CTA_INIT_COUNT
	.align		4
        /*0044*/ 	.byte	0x02, 0x4a
	.zero		1
	.zero		1


	//----- nvinfo : EIATTR_EXIT_INSTR_OFFSETS
	.align		4
        /*0048*/ 	.byte	0x04, 0x1c
        /*004a*/ 	.short	(.L_444 - .L_443)


	//   ....[0]....
.L_443:
        /*004c*/ 	.word	0x00000070


	//   ....[1]....
        /*0050*/ 	.word	0x00000200


	//----- nvinfo : EIATTR_CBANK_PARAM_SIZE
	.align		4
.L_444:
        /*0054*/ 	.byte	0x03, 0x19
        /*0056*/ 	.short	0x0014


	//----- nvinfo : EIATTR_PARAM_CBANK
	.align		4
        /*0058*/ 	.byte	0x04, 0x0a
        /*005a*/ 	.short	(.L_446 - .L_445)
	.align		4
.L_445:
        /*005c*/ 	.word	index@(.nv.constant0._Z11tanh_kernelPKfPfi)
        /*0060*/ 	.short	0x0380
        /*0062*/ 	.short	0x0014


	//----- nvinfo : EIATTR_SW_WAR
	.align		4
.L_446:
        /*0064*/ 	.byte	0x04, 0x36
        /*0066*/ 	.short	(.L_448 - .L_447)
.L_447:
        /*0068*/ 	.word	0x00000008
.L_448:


//--------------------- .nv.info._Z15sigmoid_kernel2PKfPfi --------------------------
	.section	.nv.info._Z15sigmoid_kernel2PKfPfi,"",@"SHT_CUDA_INFO"
	.sectionflags	@""
	.align	4


	//----- nvinfo : EIATTR_CUDA_API_VERSION
	.align		4
        /*0000*/ 	.byte	0x04, 0x37
        /*0002*/ 	.short	(.L_450 - .L_449)
.L_449:
        /*0004*/ 	.word	0x00000082


	//----- nvinfo : EIATTR_KPARAM_INFO
	.align		4
.L_450:
        /*0008*/ 	.byte	0x04, 0x17
        /*000a*/ 	.short	(.L_452 - .L_451)
.L_451:
        /*000c*/ 	.word	0x00000000
        /*0010*/ 	.short	0x0002
        /*0012*/ 	.short	0x0010
        /*0014*/ 	.byte	0x00, 0xf0, 0x11, 0x00


	//----- nvinfo : EIATTR_KPARAM_INFO
	.align		4
.L_452:
        /*0018*/ 	.byte	0x04, 0x17
        /*001a*/ 	.short	(.L_454 - .L_453)
.L_453:
        /*001c*/ 	.word	0x00000000
        /*0020*/ 	.short	0x0001
        /*0022*/ 	.short	0x0008
        /*0024*/ 	.byte	0x00, 0xf5, 0x21, 0x00


	//----- nvinfo : EIATTR_KPARAM_INFO
	.align		4
.L_454:
        /*0028*/ 	.byte	0x04, 0x17
        /*002a*/ 	.short	(.L_456 - .L_455)
.L_455:
        /*002c*/ 	.word	0x00000000
        /*0030*/ 	.short	0x0000
        /*0032*/ 	.short	0x0000
        /*0034*/ 	.byte	0x00, 0xf5, 0x21, 0x00


	//----- nvinfo : EIATTR_SPARSE_MMA_MASK
	.align		4
.L_456:
        /*0038*/ 	.byte	0x03, 0x50
        /*003a*/ 	.short	0x0000


	//----- nvinfo : EIATTR_MAXREG_COUNT
	.align		4
        /*003c*/ 	.byte	0x03, 0x1b
        /*003e*/ 	.short	0x00ff


	//----- nvinfo : EIATTR_MERCURY_ISA_VERSION
	.align		4
        /*0040*/ 	.byte	0x03, 0x5f
        /*0042*/ 	.short	0x0101


	//----- nvinfo : EIATTR_VRC_CTA_INIT_COUNT
	.align		4
        /*0044*/ 	.byte	0x02, 0x4a
	.zero		1
	.zero		1


	//----- nvinfo : EIATTR_EXIT_INSTR_OFFSETS
	.align		4
        /*0048*/ 	.byte	0x04, 0x1c
        /*004a*/ 	.short	(.L_458 - .L_457)


	//   ....[0]....
.L_457:
        /*004c*/ 	.word	0x00000070


	//   ....[1]....
        /*0050*/ 	.word	0x00000260


	//----- nvinfo : EIATTR_CRS_STACK_SIZE
	.align		4
.L_458:
        /*0054*/ 	.byte	0x04, 0x1e
        /*0056*/ 	.short	(.L_460 - .L_459)
.L_459:
        /*0058*/ 	.word	0x00000000


	//----- nvinfo : EIATTR_CBANK_PARAM_SIZE
	.align		4
.L_460:
        /*005c*/ 	.byte	0x03, 0x19
        /*005e*/ 	.short	0x0014


	//----- nvinfo : EIATTR_PARAM_CBANK
	.align		4
        /*0060*/ 	.byte	0x04, 0x0a
        /*0062*/ 	.short	(.L_462 - .L_461)
	.align		4
.L_461:
        /*0064*/ 	.word	index@(.nv.constant0._Z15sigmoid_kernel2PKfPfi)
        /*0068*/ 	.short	0x0380
        /*006a*/ 	.short	0x0014


	//----- nvinfo : EIATTR_SW_WAR
	.align		4
.L_462:
        /*006c*/ 	.byte	0x04, 0x36
        /*006e*/ 	.short	(.L_464 - .L_463)
.L_463:
        /*0070*/ 	.word	0x00000008
.L_464:


//--------------------- .nv.info._Z11relu_kernelPKfPfi --------------------------
	.section	.nv.info._Z11relu_kernelPKfPfi,"",@"SHT_CUDA_INFO"
	.sectionflags	@""
	.align	4


	//----- nvinfo : EIATTR_CUDA_API_VERSION
	.align		4
        /*0000*/ 	.byte	0x04, 0x37
        /*0002*/ 	.short	(.L_466 - .L_465)
.L_465:
        /*0004*/ 	.word	0x00000082


	//----- nvinfo : EIATTR_KPARAM_INFO
	.align		4
.L_466:
        /*0008*/ 	.byte	0x04, 0x17
        /*000a*/ 	.short	(.L_468 - .L_467)
.L_467:
        /*000c*/ 	.word	0x00000000
        /*0010*/ 	.short	0x0002
        /*0012*/ 	.short	0x0010
        /*0014*/ 	.byte	0x00, 0xf0, 0x11, 0x00


	//----- nvinfo : EIATTR_KPARAM_INFO
	.align		4
.L_468:
        /*0018*/ 	.byte	0x04, 0x17
        /*001a*/ 	.short	(.L_470 - .L_469)
.L_469:
        /*001c*/ 	.word	0x00000000
        /*0020*/ 	.short	0x0001
        /*0022*/ 	.short	0x0008
        /*0024*/ 	.byte	0x00, 0xf5, 0x21, 0x00


	//----- nvinfo : EIATTR_KPARAM_INFO
	.align		4
.L_470:
        /*0028*/ 	.byte	0x04, 0x17
        /*002a*/ 	.short	(.L_472 - .L_471)
.L_471:
        /*002c*/ 	.word	0x00000000
        /*0030*/ 	.short	0x0000
        /*0032*/ 	.short	0x0000
        /*0034*/ 	.byte	0x00, 0xf5, 0x21, 0x00


	//----- nvinfo : EIATTR_SPARSE_MMA_MASK
	.align		4
.L_472:
        /*0038*/ 	.byte	0x03, 0x50
        /*003a*/ 	.short	0x0000


	//----- nvinfo : EIATTR_MAXREG_COUNT
	.align		4
        /*003c*/ 	.byte	0x03, 0x1b
        /*003e*/ 	.short	0x00ff


	//----- nvinfo : EIATTR_MERCURY_ISA_VERSION
	.align		4
        /*0040*/ 	.byte	0x03, 0x5f
        /*0042*/ 	.short	0x0101


	//----- nvinfo : EIATTR_VRC_CTA_INIT_COUNT
	.align		4
        /*0044*/ 	.byte	0x02, 0x4a
	.zero		1
	.zero		1


	//----- nvinfo : EIATTR_EXIT_INSTR_OFFSETS
	.align		4
        /*0048*/ 	.byte	0x04, 0x1c
        /*004a*/ 	.short	(.L_474 - .L_473)


	//   ....[0]....
.L_473:
        /*004c*/ 	.word	0x00000070


	//   ....[1]....
        /*0050*/ 	.word	0x00000100


	//----- nvinfo : EIATTR_CBANK_PARAM_SIZE
	.align		4
.L_474:
        /*0054*/ 	.byte	0x03, 0x19
        /*0056*/ 	.short	0x0014


	//----- nvinfo : EIATTR_PARAM_CBANK
	.align		4
        /*0058*/ 	.byte	0x04, 0x0a
        /*005a*/ 	.short	(.L_476 - .L_475)
	.align		4
.L_475:
        /*005c*/ 	.word	index@(.nv.constant0._Z11relu_kernelPKfPfi)
        /*0060*/ 	.short	0x0380
        /*0062*/ 	.short	0x0014


	//----- nvinfo : EIATTR_SW_WAR
	.align		4
.L_476:
        /*0064*/ 	.byte	0x04, 0x36
        /*0066*/ 	.short	(.L_478 - .L_477)
.L_477:
        /*0068*/ 	.word	0x00000008
.L_478:


//--------------------- .nv.info._Z11sqrt_kernelPKfPfi --------------------------
	.section	.nv.info._Z11sqrt_kernelPKfPfi,"",@"SHT_CUDA_INFO"
	.sectionflags	@""
	.align	4


	//----- nvinfo : EIATTR_CUDA_API_VERSION
	.align		4
        /*0000*/ 	.byte	0x04, 0x37
        /*0002*/ 	.short	(.L_480 - .L_479)
.L_479:
        /*0004*/ 	.word	0x00000082


	//----- nvinfo : EIATTR_KPARAM_INFO
	.align		4
.L_480:
        /*0008*/ 	.byte	0x04, 0x17
        /*000a*/ 	.short	(.L_482 - .L_481)
.L_481:
        /*000c*/ 	.word	0x00000000
        /*0010*/ 	.short	0x0002
        /*0012*/ 	.short	0x0010
        /*0014*/ 	.byte	0x00, 0xf0, 0x11, 0x00


	//----- nvinfo : EIATTR_KPARAM_INFO
	.align		4
.L_482:
        /*0018*/ 	.byte	0x04, 0x17
        /*001a*/ 	.short	(.L_484 - .L_483)
.L_483:
        /*001c*/ 	.word	0x00000000
        /*0020*/ 	.short	0x0001
        /*0022*/ 	.short	0x0008
        /*0024*/ 	.byte	0x00, 0xf5, 0x21, 0x00


	//----- nvinfo : EIATTR_KPARAM_INFO
	.align		4
.L_484:
        /*0028*/ 	.byte	0x04, 0x17
        /*002a*/ 	.short	(.L_486 - .L_485)
.L_485:
        /*002c*/ 	.word	0x00000000
        /*0030*/ 	.short	0x0000
        /*0032*/ 	.short	0x0000
        /*0034*/ 	.byte	0x00, 0xf5, 0x21, 0x00


	//----- nvinfo : EIATTR_SPARSE_MMA_MASK
	.align		4
.L_486:
        /*0038*/ 	.byte	0x03, 0x50
        /*003a*/ 	.short	0x0000


	//----- nvinfo : EIATTR_MAXREG_COUNT
	.align		4
        /*003c*/ 	.byte	0x03, 0x1b
        /*003e*/ 	.short	0x00ff


	//----- nvinfo : EIATTR_MERCURY_ISA_VERSION
	.align		4
        /*0040*/ 	.byte	0x03, 0x5f
        /*0042*/ 	.short	0x0101


	//----- nvinfo : EIATTR_VRC_CTA_INIT_COUNT
	.align		4
        /*0044*/ 	.byte	0x02, 0x4a
	.zero		1
	.zero		1


	//----- nvinfo : EIATTR_EXIT_INSTR_OFFSETS
	.align		4
        /*0048*/ 	.byte	0x04, 0x1c
        /*004a*/ 	.short	(.L_488 - .L_487)


	//   ....[0]....
.L_487:
        /*004c*/ 	.word	0x00000070


	//   ....[1]....
        /*0050*/ 	.word	0x000001c0


	//----- nvinfo : EIATTR_CRS_STACK_SIZE
	.align		4
.L_488:
        /*0054*/ 	.byte	0x04, 0x1e
        /*0056*/ 	.short	(.L_490 - .L_489)
.L_489:
        /*0058*/ 	.word	0x00000000


	//----- nvinfo : EIATTR_CBANK_PARAM_SIZE
	.align		4
.L_490:
        /*005c*/ 	.byte	0x03, 0x19
        /*005e*/ 	.short	0x0014


	//----- nvinfo : EIATTR_PARAM_CBANK
	.align		4
        /*0060*/ 	.byte	0x04, 0x0a
        /*0062*/ 	.short	(.L_492 - .L_491)
	.align		4
.L_491:
        /*0064*/ 	.word	index@(.nv.constant0._Z11sqrt_kernelPKfPfi)
        /*0068*/ 	.short	0x0380
        /*006a*/ 	.short	0x0014


	//----- nvinfo : EIATTR_SW_WAR
	.align		4
.L_492:
        /*006c*/ 	.byte	0x04, 0x36
        /*006e*/ 	.short	(.L_494 - .L_493)
.L_493:
        /*0070*/ 	.word	0x00000008
.L_494:


//--------------------- .nv.info._Z10log_kernelPKfPfi --------------------------
	.section	.nv.info._Z10log_kernelPKfPfi,"",@"SHT_CUDA_INFO"
	.sectionflags	@""
	.align	4


	//----- nvinfo : EIATTR_CUDA_API_VERSION
	.align		4
        /*0000*/ 	.byte	0x04, 0x37
        /*0002*/ 	.short	(.L_496 - .L_495)
.L_495:
        /*0004*/ 	.word	0x00000082


	//----- nvinfo : EIATTR_KPARAM_INFO
	.align		4
.L_496:
        /*0008*/ 	.byte	0x04, 0x17
        /*000a*/ 	.short	(.L_498 - .L_497)
.L_497:
        /*000c*/ 	.word	0x00000000
        /*0010*/ 	.short	0x0002
        /*0012*/ 	.short	0x0010
        /*0014*/ 	.byte	0x00, 0xf0, 0x11, 0x00


	//----- nvinfo : EIATTR_KPARAM_INFO
	.align		4
.L_498:
        /*0018*/ 	.byte	0x04, 0x17
        /*001a*/ 	.short	(.L_500 - .L_499)
.L_499:
        /*001c*/ 	.word	0x00000000
        /*0020*/ 	.short	0x0001
        /*0022*/ 	.short	0x0008
        /*0024*/ 	.byte	0x00, 0xf5, 0x21, 0x00


	//----- nvinfo : EIATTR_KPARAM_INFO
	.align		4
.L_500:
        /*0028*/ 	.byte	0x04, 0x17
        /*002a*/ 	.short	(.L_502 - .L_501)
.L_501:
        /*002c*/ 	.word	0x00000000
        /*0030*/ 	.short	0x0000
        /*0032*/ 	.short	0x0000
        /*0034*/ 	.byte	0x00, 0xf5, 0x21, 0x00


	//----- nvinfo : EIATTR_SPARSE_MMA_MASK
	.align		4
.L_502:
        /*0038*/ 	.byte	0x03, 0x50
        /*003a*/ 	.short	0x0000


	//----- nvinfo : EIATTR_MAXREG_COUNT
	.align		4
        /*003c*/ 	.byte	0x03, 0x1b
        /*003e*/ 	.short	0x00ff


	//----- nvinfo : EIATTR_MERCURY_ISA_VERSION
	.align		4
        /*0040*/ 	.byte	0x03, 0x5f
        /*0042*/ 	.short	0x0101


	//----- nvinfo : EIATTR_VRC_CTA_INIT_COUNT
	.align		4
        /*0044*/ 	.byte	0x02, 0x4a
	.zero		1
	.zero		1


	//----- nvinfo : EIATTR_EXIT_INSTR_OFFSETS
	.align		4
        /*0048*/ 	.byte	0x04, 0x1c
        /*004a*/ 	.short	(.L_504 - .L_503)


	//   ....[0]....
.L_503:
        /*004c*/ 	.word	0x00000070


	//   ....[1]....
        /*0050*/ 	.word	0x00000290


	//----- nvinfo : EIATTR_CBANK_PARAM_SIZE
	.align		4
.L_504:
        /*0054*/ 	.byte	0x03, 0x19
        /*0056*/ 	.short	0x0014


	//----- nvinfo : EIATTR_PARAM_CBANK
	.align		4
        /*0058*/ 	.byte	0x04, 0x0a
        /*005a*/ 	.short	(.L_506 - .L_505)
	.align		4
.L_505:
        /*005c*/ 	.word	index@(.nv.constant0._Z10log_kernelPKfPfi)
        /*0060*/ 	.short	0x0380
        /*0062*/ 	.short	0x0014


	//----- nvinfo : EIATTR_SW_WAR
	.align		4
.L_506:
        /*0064*/ 	.byte	0x04, 0x36
        /*0066*/ 	.short	(.L_508 - .L_507)
.L_507:
        /*0068*/ 	.word	0x00000008
.L_508:


//--------------------- .nv.info._Z10exp_kernelPKfPfi --------------------------
	.section	.nv.info._Z10exp_kernelPKfPfi,"",@"SHT_CUDA_INFO"
	.sectionflags	@""
	.align	4


	//----- nvinfo : EIATTR_CUDA_API_VERSION
	.align		4
        /*0000*/ 	.byte	0x04, 0x37
        /*0002*/ 	.short	(.L_510 - .L_509)
.L_509:
        /*0004*/ 	.word	0x00000082


	//----- nvinfo : EIATTR_KPARAM_INFO
	.align		4
.L_510:
        /*0008*/ 	.byte	0x04, 0x17
        /*000a*/ 	.short	(.L_512 - .L_511)
.L_511:
        /*000c*/ 	.word	0x00000000
        /*0010*/ 	.short	0x0002
        /*0012*/ 	.short	0x0010
        /*0014*/ 	.byte	0x00, 0xf0, 0x11, 0x00


	//----- nvinfo : EIATTR_KPARAM_INFO
	.align		4
.L_512:
        /*0018*/ 	.byte	0x04, 0x17
        /*001a*/ 	.short	(.L_514 - .L_513)
.L_513:
        /*001c*/ 	.word	0x00000000
        /*0020*/ 	.short	0x0001
        /*0022*/ 	.short	0x0008
        /*0024*/ 	.byte	0x00, 0xf5, 0x21, 0x00


	//----- nvinfo : EIATTR_KPARAM_INFO
	.align		4
.L_514:
        /*0028*/ 	.byte	0x04, 0x17
        /*002a*/ 	.short	(.L_516 - .L_515)
.L_515:
        /*002c*/ 	.word	0x00000000
        /*0030*/ 	.short	0x0000
        /*0032*/ 	.short	0x0000
        /*0034*/ 	.byte	0x00, 0xf5, 0x21, 0x00


	//----- nvinfo : EIATTR_SPARSE_MMA_MASK
	.align		4
.L_516:
        /*0038*/ 	.byte	0x03, 0x50
        /*003a*/ 	.short	0x0000


	//----- nvinfo : EIATTR_MAXREG_COUNT
	.align		4
        /*003c*/ 	.byte	0x03, 0x1b
        /*003e*/ 	.short	0x00ff


	//----- nvinfo : EIATTR_MERCURY_ISA_VERSION
	.align		4
        /*0040*/ 	.byte	0x03, 0x5f
        /*0042*/ 	.short	0x0101


	//----- nvinfo : EIATTR_VRC_CTA_INIT_COUNT
	.align		4
        /*0044*/ 	.byte	0x02, 0x4a
	.zero		1
	.zero		1


	//----- nvinfo : EIATTR_EXIT_INSTR_OFFSETS
	.align		4
        /*0048*/ 	.byte	0x04, 0x1c
        /*004a*/ 	.short	(.L_518 - .L_517)


	//   ....[0]....
.L_517:
        /*004c*/ 	.word	0x00000070


	//   ....[1]....
        /*0050*/ 	.word	0x00000190


	//----- nvinfo : EIATTR_CBANK_PARAM_SIZE
	.align		4
.L_518:
        /*0054*/ 	.byte	0x03, 0x19
        /*0056*/ 	.short	0x0014


	//----- nvinfo : EIATTR_PARAM_CBANK
	.align		4
        /*0058*/ 	.byte	0x04, 0x0a
        /*005a*/ 	.short	(.L_520 - .L_519)
	.align		4
.L_519:
        /*005c*/ 	.word	index@(.nv.constant0._Z10exp_kernelPKfPfi)
        /*0060*/ 	.short	0x0380
        /*0062*/ 	.short	0x0014


	//----- nvinfo : EIATTR_SW_WAR
	.align		4
.L_520:
        /*0064*/ 	.byte	0x04, 0x36
        /*0066*/ 	.short	(.L_522 - .L_521)
.L_521:
        /*0068*/ 	.word	0x00000008
.L_522:


//--------------------- .nv.info._Z10abs_kernelPKfPfi --------------------------
	.section	.nv.info._Z10abs_kernelPKfPfi,"",@"SHT_CUDA_INFO"
	.sectionflags	@""
	.align	4


	//----- nvinfo : EIATTR_CUDA_API_VERSION
	.align		4
        /*0000*/ 	.byte	0x04, 0x37
        /*0002*/ 	.short	(.L_524 - .L_523)
.L_523:
        /*0004*/ 	.word	0x00000082


	//----- nvinfo : EIATTR_KPARAM_INFO
	.align		4
.L_524:
        /*0008*/ 	.byte	0x04, 0x17
        /*000a*/ 	.short	(.L_526 - .L_525)
.L_525:
        /*000c*/ 	.word	0x00000000
        /*0010*/ 	.short	0x0002
        /*0012*/ 	.short	0x0010
        /*0014*/ 	.byte	0x00, 0xf0, 0x11, 0x00


	//----- nvinfo : EIATTR_KPARAM_INFO
	.align		4
.L_526:
        /*0018*/ 	.byte	0x04, 0x17
        /*001a*/ 	.short	(.L_528 - .L_527)
.L_527:
        /*001c*/ 	.word	0x00000000
        /*0020*/ 	.short	0x0001
        /*0022*/ 	.short	0x0008
        /*0024*/ 	.byte	0x00, 0xf5, 0x21, 0x00


	//----- nvinfo : EIATTR_KPARAM_INFO
	.align		4
.L_528:
        /*0028*/ 	.byte	0x04, 0x17
        /*002a*/ 	.short	(.L_530 - .L_529)
.L_529:
        /*002c*/ 	.word	0x00000000
        /*0030*/ 	.short	0x0000
        /*0032*/ 	.short	0x0000
        /*0034*/ 	.byte	0x00, 0xf5, 0x21, 0x00


	//----- nvinfo : EIATTR_SPARSE_MMA_MASK
	.align		4
.L_530:
        /*0038*/ 	.byte	0x03, 0x50
        /*003a*/ 	.short	0x0000


	//----- nvinfo : EIATTR_MAXREG_COUNT
	.align		4
        /*003c*/ 	.byte	0x03, 0x1b
        /*003e*/ 	.short	0x00ff


	//----- nvinfo : EIATTR_MERCURY_ISA_VERSION
	.align		4
        /*0040*/ 	.byte	0x03, 0x5f
        /*0042*/ 	.short	0x0101


	//----- nvinfo : EIATTR_VRC_CTA_INIT_COUNT
	.align		4
        /*0044*/ 	.byte	0x02, 0x4a
	.zero		1
	.zero		1


	//----- nvinfo : EIATTR_EXIT_INSTR_OFFSETS
	.align		4
        /*0048*/ 	.byte	0x04, 0x1c
        /*004a*/ 	.short	(.L_532 - .L_531)


	//   ....[0]....
.L_531:
        /*004c*/ 	.word	0x00000070


	//   ....[1]....
        /*0050*/ 	.word	0x00000100


	//----- nvinfo : EIATTR_CBANK_PARAM_SIZE
	.align		4
.L_532:
        /*0054*/ 	.byte	0x03, 0x19
        /*0056*/ 	.short	0x0014


	//----- nvinfo : EIATTR_PARAM_CBANK
	.align		4
        /*0058*/ 	.byte	0x04, 0x0a
        /*005a*/ 	.short	(.L_534 - .L_533)
	.align		4
.L_533:
        /*005c*/ 	.word	index@(.nv.constant0._Z10abs_kernelPKfPfi)
        /*0060*/ 	.short	0x0380
        /*0062*/ 	.short	0x0014


	//----- nvinfo : EIATTR_SW_WAR
	.align		4
.L_534:
        /*0064*/ 	.byte	0x04, 0x36
        /*0066*/ 	.short	(.L_536 - .L_535)
.L_535:
        /*0068*/ 	.word	0x00000008
.L_536:


//--------------------- .nv.info._Z10neg_kernelPKfPfi --------------------------
	.section	.nv.info._Z10neg_kernelPKfPfi,"",@"SHT_CUDA_INFO"
	.sectionflags	@""
	.align	4


	//----- nvinfo : EIATTR_CUDA_API_VERSION
	.align		4
        /*0000*/ 	.byte	0x04, 0x37
        /*0002*/ 	.short	(.L_538 - .L_537)
.L_537:
        /*0004*/ 	.word	0x00000082


	//----- nvinfo : EIATTR_KPARAM_INFO
	.align		4
.L_538:
        /*0008*/ 	.byte	0x04, 0x17
        /*000a*/ 	.short	(.L_540 - .L_539)
.L_539:
        /*000c*/ 	.word	0x00000000
        /*0010*/ 	.short	0x0002
        /*0012*/ 	.short	0x0010
        /*0014*/ 	.byte	0x00, 0xf0, 0x11, 0x00


	//----- nvinfo : EIATTR_KPARAM_INFO
	.align		4
.L_540:
        /*0018*/ 	.byte	0x04, 0x17
        /*001a*/ 	.short	(.L_542 - .L_541)
.L_541:
        /*001c*/ 	.word	0x00000000
        /*0020*/ 	.short	0x0001
        /*0022*/ 	.short	0x0008
        /*0024*/ 	.byte	0x00, 0xf5, 0x21, 0x00


	//----- nvinfo : EIATTR_KPARAM_INFO
	.align		4
.L_542:
        /*0028*/ 	.byte	0x04, 0x17
        /*002a*/ 	.short	(.L_544 - .L_543)
.L_543:
        /*002c*/ 	.word	0x00000000
        /*0030*/ 	.short	0x0000
        /*0032*/ 	.short	0x0000
        /*0034*/ 	.byte	0x00, 0xf5, 0x21, 0x00


	//----- nvinfo : EIATTR_SPARSE_MMA_MASK
	.align		4
.L_544:
        /*0038*/ 	.byte	0x03, 0x50
        /*003a*/ 	.short	0x0000


	//----- nvinfo : EIATTR_MAXREG_COUNT
	.align		4
        /*003c*/ 	.byte	0x03, 0x1b
        /*003e*/ 	.short	0x00ff


	//----- nvinfo : EIATTR_MERCURY_ISA_VERSION
	.align		4
        /*0040*/ 	.byte	0x03, 0x5f
        /*0042*/ 	.short	0x0101


	//----- nvinfo : EIATTR_VRC_CTA_INIT_COUNT
	.align		4
        /*0044*/ 	.byte	0x02, 0x4a
	.zero		1
	.zero		1


	//----- nvinfo : EIATTR_EXIT_INSTR_OFFSETS
	.align		4
        /*0048*/ 	.byte	0x04, 0x1c
        /*004a*/ 	.short	(.L_546 - .L_545)


	//   ....[0]....
.L_545:
        /*004c*/ 	.word	0x00000070


	//   ....[1]....
        /*0050*/ 	.word	0x00000100


	//----- nvinfo : EIATTR_CBANK_PARAM_SIZE
	.align		4
.L_546:
        /*0054*/ 	.byte	0x03, 0x19
        /*0056*/ 	.short	0x0014


	//----- nvinfo : EIATTR_PARAM_CBANK
	.align		4
        /*0058*/ 	.byte	0x04, 0x0a
        /*005a*/ 	.short	(.L_548 - .L_547)
	.align		4
.L_547:
        /*005c*/ 	.word	index@(.nv.constant0._Z10neg_kernelPKfPfi)
        /*0060*/ 	.short	0x0380
        /*0062*/ 	.short	0x0014


	//----- nvinfo : EIATTR_SW_WAR
	.align		4
.L_548:
        /*0064*/ 	.byte	0x04, 0x36
        /*0066*/ 	.short	(.L_550 - .L_549)
.L_549:
        /*0068*/ 	.word	0x00000008
.L_550:


//--------------------- .nv.info._Z9ge_kernelPKfS0_Pfi --------------------------
	.section	.nv.info._Z9ge_kernelPKfS0_Pfi,"",@"SHT_CUDA_INFO"
	.sectionflags	@""
	.align	4


	//----- nvinfo : EIATTR_CUDA_API_VERSION
	.align		4
        /*0000*/ 	.byte	0x04, 0x37
        /*0002*/ 	.short	(.L_552 - .L_551)
.L_551:
        /*0004*/ 	.word	0x00000082


	//----- nvinfo : EIATTR_KPARAM_INFO
	.align		4
.L_552:
        /*0008*/ 	.byte	0x04, 0x17
        /*000a*/ 	.short	(.L_554 - .L_553)
.L_553:
        /*000c*/ 	.word	0x00000000
        /*0010*/ 	.short	0x0003
        /*0012*/ 	.short	0x0018
        /*0014*/ 	.byte	0x00, 0xf0, 0x11, 0x00


	//----- nvinfo : EIATTR_KPARAM_INFO
	.align		4
.L_554:
        /*0018*/ 	.byte	0x04, 0x17
        /*001a*/ 	.short	(.L_556 - .L_555)
.L_555:
        /*001c*/ 	.word	0x00000000
        /*0020*/ 	.short	0x0002
        /*0022*/ 	.short	0x0010
        /*0024*/ 	.byte	0x00, 0xf5, 0x21, 0x00


	//----- nvinfo : EIATTR_KPARAM_INFO
	.align		4
.L_556:
        /*0028*/ 	.byte	0x04, 0x17
        /*002a*/ 	.short	(.L_558 - .L_557)
.L_557:
        /*002c*/ 	.word	0x00000000
        /*0030*/ 	.short	0x0001
        /*0032*/ 	.short	0x0008
        /*0034*/ 	.byte	0x00, 0xf5, 0x21, 0x00


	//----- nvinfo : EIATTR_KPARAM_INFO
	.align		4
.L_558:
        /*0038*/ 	.byte	0x04, 0x17
        /*003a*/ 	.short	(.L_560 - .L_559)
.L_559:
        /*003c*/ 	.word	0x00000000
        /*0040*/ 	.short	0x0000
        /*0042*/ 	.short	0x0000
        /*0044*/ 	.byte	0x00, 0xf5, 0x21, 0x00


	//----- nvinfo : EIATTR_SPARSE_MMA_MASK
	.align		4
.L_560:
        /*0048*/ 	.byte	0x03, 0x50
        /*004a*/ 	.short	0x0000


	//----- nvinfo : EIATTR_MAXREG_COUNT
	.align		4
        /*004c*/ 	.byte	0x03, 0x1b
        /*004e*/ 	.short	0x00ff


	//----- nvinfo : EIATTR_MERCURY_ISA_VERSION
	.align		4
        /*0050*/ 	.byte	0x03, 0x5f
        /*0052*/ 	.short	0x0101


	//----- nvinfo : EIATTR_VRC_CTA_INIT_COUNT
	.align		4
        /*0054*/ 	.byte	0x02, 0x4a
	.zero		1
	.zero		1


	//----- nvinfo : EIATTR_EXIT_INSTR_OFFSETS
	.align		4
        /*0058*/ 	.byte	0x04, 0x1c
        /*005a*/ 	.short	(.L_562 - .L_561)


	//   ....[0]....
.L_561:
        /*005c*/ 	.word	0x00000070


	//   ....[1]....
        /*0060*/ 	.word	0x00000130


	//----- nvinfo : EIATTR_CBANK_PARAM_SIZE
	.align		4
.L_562:
        /*0064*/ 	.byte	0x03, 0x19
        /*0066*/ 	.short	0x001c


	//----- nvinfo : EIATTR_PARAM_CBANK
	.align		4
        /*0068*/ 	.byte	0x04, 0x0a
        /*006a*/ 	.short	(.L_564 - .L_563)
	.align		4
.L_563:
        /*006c*/ 	.word	index@(.nv.constant0._Z9ge_kernelPKfS0_Pfi)
        /*0070*/ 	.short	0x0380
        /*0072*/ 	.short	0x001c


	//----- nvinfo : EIATTR_SW_WAR
	.align		4
.L_564:
        /*0074*/ 	.byte	0x04, 0x36
        /*0076*/ 	.short	(.L_566 - .L_565)
.L_565:
        /*0078*/ 	.word	0x00000008
.L_566:


//--------------------- .nv.info._Z9gt_kernelPKfS0_Pfi --------------------------
	.section	.nv.info._Z9gt_kernelPKfS0_Pfi,"",@"SHT_CUDA_INFO"
	.sectionflags	@""
	.align	4


	//----- nvinfo : EIATTR_CUDA_API_VERSION
	.align		4
        /*0000*/ 	.byte	0x04, 0x37
        /*0002*/ 	.short	(.L_568 - .L_567)
.L_567:
        /*0004*/ 	.word	0x00000082


	//----- nvinfo : EIATTR_KPARAM_INFO
	.align		4
.L_568:
        /*0008*/ 	.byte	0x04, 0x17
        /*000a*/ 	.short	(.L_570 - .L_569)
.L_569:
        /*000c*/ 	.word	0x00000000
        /*0010*/ 	.short	0x0003
        /*0012*/ 	.short	0x0018
        /*0014*/ 	.byte	0x00, 0xf0, 0x11, 0x00


	//----- nvinfo : EIATTR_KPARAM_INFO
	.align		4
.L_570:
        /*0018*/ 	.byte	0x04, 0x17
        /*001a*/ 	.short	(.L_572 - .L_571)
.L_571:
        /*001c*/ 	.word	0x00000000
        /*0020*/ 	.short	0x0002
        /*0022*/ 	.short	0x0010
        /*0024*/ 	.byte	0x00, 0xf5, 0x21, 0x00


	//----- nvinfo : EIATTR_KPARAM_INFO
	.align		4
.L_572:
        /*0028*/ 	.byte	0x04, 0x17
        /*002a*/ 	.short	(.L_574 - .L_573)
.L_573:
        /*002c*/ 	.word	0x00000000
        /*0030*/ 	.short	0x0001
        /*0032*/ 	.short	0x0008
        /*0034*/ 	.byte	0x00, 0xf5, 0x21, 0x00


	//----- nvinfo : EIATTR_KPARAM_INFO
	.align		4
.L_574:
        /*0038*/ 	.byte	0x04, 0x17
        /*003a*/ 	.short	(.L_576 - .L_575)
.L_575:
        /*003c*/ 	.word	0x00000000
        /*0040*/ 	.short	0x0000
        /*0042*/ 	.short	0x0000
        /*0044*/ 	.byte	0x00, 0xf5, 0x21, 0x00


	//----- nvinfo : EIATTR_SPARSE_MMA_MASK
	.align		4
.L_576:
        /*0048*/ 	.byte	0x03, 0x50
        /*004a*/ 	.short	0x0000


	//----- nvinfo : EIATTR_MAXREG_COUNT
	.align		4
        /*004c*/ 	.byte	0x03, 0x1b
        /*004e*/ 	.short	0x00ff


	//----- nvinfo : EIATTR_MERCURY_ISA_VERSION
	.align		4
        /*0050*/ 	.byte	0x03, 0x5f
        /*0052*/ 	.short	0x0101


	//----- nvinfo : EIATTR_VRC_CTA_INIT_COUNT
	.align		4
        /*0054*/ 	.byte	0x02, 0x4a
	.zero		1
	.zero		1


	//----- nvinfo : EIATTR_EXIT_INSTR_OFFSETS
	.align		4
        /*0058*/ 	.byte	0x04, 0x1c
        /*005a*/ 	.short	(.L_578 - .L_577)


	//   ....[0]....
.L_577:
        /*005c*/ 	.word	0x00000070


	//   ....[1]....
        /*0060*/ 	.word	0x00000130


	//----- nvinfo : EIATTR_CBANK_PARAM_SIZE
	.align		4
.L_578:
        /*0064*/ 	.byte	0x03, 0x19
        /*0066*/ 	.short	0x001c


	//----- nvinfo : EIATTR_PARAM_CBANK
	.align		4
        /*0068*/ 	.byte	0x04, 0x0a
        /*006a*/ 	.short	(.L_580 - .L_579)
	.align		4
.L_579:
        /*006c*/ 	.word	index@(.nv.constant0._Z9gt_kernelPKfS0_Pfi)
        /*0070*/ 	.short	0x0380
        /*0072*/ 	.short	0x001c


	//----- nvinfo : EIATTR_SW_WAR
	.align		4
.L_580:
        /*0074*/ 	.byte	0x04, 0x36
        /*0076*/ 	.short	(.L_582 - .L_581)
.L_581:
        /*0078*/ 	.word	0x00000008
.L_582:


//--------------------- .nv.info._Z9le_kernelPKfS0_Pfi --------------------------
	.section	.nv.info._Z9le_kernelPKfS0_Pfi,"",@"SHT_CUDA_INFO"
	.sectionflags	@""
	.align	4


	//----- nvinfo : EIATTR_CUDA_API_VERSION
	.align		4
        /*0000*/ 	.byte	0x04, 0x37
        /*0002*/ 	.short	(.L_584 - .L_583)
.L_583:
        /*0004*/ 	.word	0x00000082


	//----- nvinfo : EIATTR_KPARAM_INFO
	.align		4
.L_584:
        /*0008*/ 	.byte	0x04, 0x17
        /*000a*/ 	.short	(.L_586 - .L_585)
.L_585:
        /*000c*/ 	.word	0x00000000
        /*0010*/ 	.short	0x0003
        /*0012*/ 	.short	0x0018
        /*0014*/ 	.byte	0x00, 0xf0, 0x11, 0x00


	//----- nvinfo : EIATTR_KPARAM_INFO
	.align		4
.L_586:
        /*0018*/ 	.byte	0x04, 0x17
        /*001a*/ 	.short	(.L_588 - .L_587)
.L_587:
        /*001c*/ 	.word	0x00000000
        /*0020*/ 	.short	0x0002
        /*0022*/ 	.short	0x0010
        /*0024*/ 	.byte	0x00, 0xf5, 0x21, 0x00


	//----- nvinfo : EIATTR_KPARAM_INFO
	.align		4
.L_588:
        /*0028*/ 	.byte	0x04, 0x17
        /*002a*/ 	.short	(.L_590 - .L_589)
.L_589:
        /*002c*/ 	.word	0x00000000
        /*0030*/ 	.short	0x0001
        /*0032*/ 	.short	0x0008
        /*0034*/ 	.byte	0x00, 0xf5, 0x21, 0x00


	//----- nvinfo : EIATTR_KPARAM_INFO
	.align		4
.L_590:
        /*0038*/ 	.byte	0x04, 0x17
        /*003a*/ 	.short	(.L_592 - .L_591)
.L_591:
        /*003c*/ 	.word	0x00000000
        /*0040*/ 	.short	0x0000
        /*0042*/ 	.short	0x0000
        /*0044*/ 	.byte	0x00, 0xf5, 0x21, 0x00


	//----- nvinfo : EIATTR_SPARSE_MMA_MASK
	.align		4
.L_592:
        /*0048*/ 	.byte	0x03, 0x50
        /*004a*/ 	.short	0x0000


	//----- nvinfo : EIATTR_MAXREG_COUNT
	.align		4
        /*004c*/ 	.byte	0x03, 0x1b
        /*004e*/ 	.short	0x00ff


	//----- nvinfo : EIATTR_MERCURY_ISA_VERSION
	.align		4
        /*0050*/ 	.byte	0x03, 0x5f
        /*0052*/ 	.short	0x0101


	//----- nvinfo : EIATTR_VRC_CTA_INIT_COUNT
	.align		4
        /*0054*/ 	.byte	0x02, 0x4a
	.zero		1
	.zero		1


	//----- nvinfo : EIATTR_EXIT_INSTR_OFFSETS
	.align		4
        /*0058*/ 	.byte	0x04, 0x1c
        /*005a*/ 	.short	(.L_594 - .L_593)


	//   ....[0]....
.L_593:
        /*005c*/ 	.word	0x00000070


	//   ....[1]....
        /*0060*/ 	.word	0x00000130


	//----- nvinfo : EIATTR_CBANK_PARAM_SIZE
	.align		4
.L_594:
        /*0064*/ 	.byte	0x03, 0x19
        /*0066*/ 	.short	0x001c


	//----- nvinfo : EIATTR_PARAM_CBANK
	.align		4
        /*0068*/ 	.byte	0x04, 0x0a
        /*006a*/ 	.short	(.L_596 - .L_595)
	.align		4
.L_595:
        /*006c*/ 	.word	index@(.nv.constant0._Z9le_kernelPKfS0_Pfi)
        /*0070*/ 	.short	0x0380
        /*0072*/ 	.short	0x001c


	//----- nvinfo : EIATTR_SW_WAR
	.align		4
.L_596:
        /*0074*/ 	.byte	0x04, 0x36
        /*0076*/ 	.short	(.L_598 - .L_597)
.L_597:
        /*0078*/ 	.word	0x00000008
.L_598:


//--------------------- .nv.info._Z9lt_kernelPKfS0_Pfi --------------------------
	.section	.nv.info._Z9lt_kernelPKfS0_Pfi,"",@"SHT_CUDA_INFO"
	.sectionflags	@""
	.align	4


	//----- nvinfo : EIATTR_CUDA_API_VERSION
	.align		4
        /*0000*/ 	.byte	0x04, 0x37
        /*0002*/ 	.short	(.L_600 - .L_599)
.L_599:
        /*0004*/ 	.word	0x00000082


	//----- nvinfo : EIATTR_KPARAM_INFO
	.align		4
.L_600:
        /*0008*/ 	.byte	0x04, 0x17
        /*000a*/ 	.short	(.L_602 - .L_601)
.L_601:
        /*000c*/ 	.word	0x00000000
        /*0010*/ 	.short	0x0003
        /*0012*/ 	.short	0x0018
        /*0014*/ 	.byte	0x00, 0xf0, 0x11, 0x00


	//----- nvinfo : EIATTR_KPARAM_INFO
	.align		4
.L_602:
        /*0018*/ 	.byte	0x04, 0x17
        /*001a*/ 	.short	(.L_604 - .L_603)
.L_603:
        /*001c*/ 	.word	0x00000000
        /*0020*/ 	.short	0x0002
        /*0022*/ 	.short	0x0010
        /*0024*/ 	.byte	0x00, 0xf5, 0x21, 0x00


	//----- nvinfo : EIATTR_KPARAM_INFO
	.align		4
.L_604:
        /*0028*/ 	.byte	0x04, 0x17
        /*002a*/ 	.short	(.L_606 - .L_605)
.L_605:
        /*002c*/ 	.word	0x00000000
        /*0030*/ 	.short	0x0001
        /*0032*/ 	.short	0x0008
        /*0034*/ 	.byte	0x00, 0xf5, 0x21, 0x00


	//----- nvinfo : EIATTR_KPARAM_INFO
	.align		4
.L_606:
        /*0038*/ 	.byte	0x04, 0x17
        /*003a*/ 	.short	(.L_608 - .L_607)
.L_607:
        /*003c*/ 	.word	0x00000000
        /*0040*/ 	.short	0x0000
        /*0042*/ 	.short	0x0000
        /*0044*/ 	.byte	0x00, 0xf5, 0x21, 0x00


	//----- nvinfo : EIATTR_SPARSE_MMA_MASK
	.align		4
.L_608:
        /*0048*/ 	.byte	0x03, 0x50
        /*004a*/ 	.short	0x0000


	//----- nvinfo : EIATTR_MAXREG_COUNT
	.align		4
        /*004c*/ 	.byte	0x03, 0x1b
        /*004e*/ 	.short	0x00ff


	//----- nvinfo : EIATTR_MERCURY_ISA_VERSION
	.align		4
        /*0050*/ 	.byte	0x03, 0x5f
        /*0052*/ 	.short	0x0101


	//----- nvinfo : EIATTR_VRC_CTA_INIT_COUNT
	.align		4
        /*0054*/ 	.byte	0x02, 0x4a
	.zero		1
	.zero		1


	//----- nvinfo : EIATTR_EXIT_INSTR_OFFSETS
	.align		4
        /*0058*/ 	.byte	0x04, 0x1c
        /*005a*/ 	.short	(.L_610 - .L_609)


	//   ....[0]....
.L_609:
        /*005c*/ 	.word	0x00000070


	//   ....[1]....
        /*0060*/ 	.word	0x00000130


	//----- nvinfo : EIATTR_CBANK_PARAM_SIZE
	.align		4
.L_610:
        /*0064*/ 	.byte	0x03, 0x19
        /*0066*/ 	.short	0x001c


	//----- nvinfo : EIATTR_PARAM_CBANK
	.align		4
        /*0068*/ 	.byte	0x04, 0x0a
        /*006a*/ 	.short	(.L_612 - .L_611)
	.align		4
.L_611:
        /*006c*/ 	.word	index@(.nv.constant0._Z9lt_kernelPKfS0_Pfi)
        /*0070*/ 	.short	0x0380
        /*0072*/ 	.short	0x001c


	//----- nvinfo : EIATTR_SW_WAR
	.align		4
.L_612:
        /*0074*/ 	.byte	0x04, 0x36
        /*0076*/ 	.short	(.L_614 - .L_613)
.L_613:
        /*0078*/ 	.word	0x00000008
.L_614:


//--------------------- .nv.info._Z9ne_kernelPKfS0_Pfi --------------------------
	.section	.nv.info._Z9ne_kernelPKfS0_Pfi,"",@"SHT_CUDA_INFO"
	.sectionflags	@""
	.align	4


	//----- nvinfo : EIATTR_CUDA_API_VERSION
	.align		4
        /*0000*/ 	.byte	0x04, 0x37
        /*0002*/ 	.short	(.L_616 - .L_615)
.L_615:
        /*0004*/ 	.word	0x00000082


	//----- nvinfo : EIATTR_KPARAM_INFO
	.align		4
.L_616:
        /*0008*/ 	.byte	0x04, 0x17
        /*000a*/ 	.short	(.L_618 - .L_617)
.L_617:
        /*000c*/ 	.word	0x00000000
        /*0010*/ 	.short	0x0003
        /*0012*/ 	.short	0x0018
        /*0014*/ 	.byte	0x00, 0xf0, 0x11, 0x00


	//----- nvinfo : EIATTR_KPARAM_INFO
	.align		4
.L_618:
        /*0018*/ 	.byte	0x04, 0x17
        /*001a*/ 	.short	(.L_620 - .L_619)
.L_619:
        /*001c*/ 	.word	0x00000000
        /*0020*/ 	.short	0x0002
        /*0022*/ 	.short	0x0010
        /*0024*/ 	.byte	0x00, 0xf5, 0x21, 0x00


	//----- nvinfo : EIATTR_KPARAM_INFO
	.align		4
.L_620:
        /*0028*/ 	.byte	0x04, 0x17
        /*002a*/ 	.short	(.L_622 - .L_621)
.L_621:
        /*002c*/ 	.word	0x00000000
        /*0030*/ 	.short	0x0001
        /*0032*/ 	.short	0x0008
        /*0034*/ 	.byte	0x00, 0xf5, 0x21, 0x00


	//----- nvinfo : EIATTR_KPARAM_INFO
	.align		4
.L_622:
        /*0038*/ 	.byte	0x04, 0x17
        /*003a*/ 	.short	(.L_624 - .L_623)
.L_623:
        /*003c*/ 	.word	0x00000000
        /*0040*/ 	.short	0x0000
        /*0042*/ 	.short	0x0000
        /*0044*/ 	.byte	0x00, 0xf5, 0x21, 0x00


	//----- nvinfo : EIATTR_SPARSE_MMA_MASK
	.align		4
.L_624:
        /*0048*/ 	.byte	0x03, 0x50
        /*004a*/ 	.short	0x0000


	//----- nvinfo : EIATTR_MAXREG_COUNT
	.align		4
        /*004c*/ 	.byte	0x03, 0x1b
        /*004e*/ 	.short	0x00ff


	//----- nvinfo : EIATTR_MERCURY_ISA_VERSION
	.align		4
        /*0050*/ 	.byte	0x03, 0x5f
        /*0052*/ 	.short	0x0101


	//----- nvinfo : EIATTR_VRC_CTA_INIT_COUNT
	.align		4
        /*0054*/ 	.byte	0x02, 0x4a
	.zero		1
	.zero		1


	//----- nvinfo : EIATTR_EXIT_INSTR_OFFSETS
	.align		4
        /*0058*/ 	.byte	0x04, 0x1c
        /*005a*/ 	.short	(.L_626 - .L_625)


	//   ....[0]....
.L_625:
        /*005c*/ 	.word	0x00000070


	//   ....[1]....
        /*0060*/ 	.word	0x00000140


	//----- nvinfo : EIATTR_CBANK_PARAM_SIZE
	.align		4
.L_626:
        /*0064*/ 	.byte	0x03, 0x19
        /*0066*/ 	.short	0x001c


	//----- nvinfo : EIATTR_PARAM_CBANK
	.align		4
        /*0068*/ 	.byte	0x04, 0x0a
        /*006a*/ 	.short	(.L_628 - .L_627)
	.align		4
.L_627:
        /*006c*/ 	.word	index@(.nv.constant0._Z9ne_kernelPKfS0_Pfi)
        /*0070*/ 	.short	0x0380
        /*0072*/ 	.short	0x001c


	//----- nvinfo : EIATTR_SW_WAR
	.align		4
.L_628:
        /*0074*/ 	.byte	0x04, 0x36
        /*0076*/ 	.short	(.L_630 - .L_629)
.L_629:
        /*0078*/ 	.word	0x00000008
.L_630:


//--------------------- .nv.info._Z9eq_kernelPKfS0_Pfi --------------------------
	.section	.nv.info._Z9eq_kernelPKfS0_Pfi,"",@"SHT_CUDA_INFO"
	.sectionflags	@""
	.align	4


	//----- nvinfo : EIATTR_CUDA_API_VERSION
	.align		4
        /*0000*/ 	.byte	0x04, 0x37
        /*0002*/ 	.short	(.L_632 - .L_631)
.L_631:
        /*0004*/ 	.word	0x00000082


	//----- nvinfo : EIATTR_KPARAM_INFO
	.align		4
.L_632:
        /*0008*/ 	.byte	0x04, 0x17
        /*000a*/ 	.short	(.L_634 - .L_633)
.L_633:
        /*000c*/ 	.word	0x00000000
        /*0010*/ 	.short	0x0003
        /*0012*/ 	.short	0x0018
        /*0014*/ 	.byte	0x00, 0xf0, 0x11, 0x00


	//----- nvinfo : EIATTR_KPARAM_INFO
	.align		4
.L_634:
        /*0018*/ 	.byte	0x04, 0x17
        /*001a*/ 	.short	(.L_636 - .L_635)
.L_635:
        /*001c*/ 	.word	0x00000000
        /*0020*/ 	.short	0x0002
        /*0022*/ 	.short	0x0010
        /*0024*/ 	.byte	0x00, 0xf5, 0x21, 0x00


	//----- nvinfo : EIATTR_KPARAM_INFO
	.align		4
.L_636:
        /*0028*/ 	.byte	0x04, 0x17
        /*002a*/ 	.short	(.L_638 - .L_637)
.L_637:
        /*002c*/ 	.word	0x00000000
        /*0030*/ 	.short	0x0001
        /*0032*/ 	.short	0x0008
        /*0034*/ 	.byte	0x00, 0xf5, 0x21, 0x00


	//----- nvinfo : EIATTR_KPARAM_INFO
	.align		4
.L_638:
        /*0038*/ 	.byte	0x04, 0x17
        /*003a*/ 	.short	(.L_640 - .L_639)
.L_639:
        /*003c*/ 	.word	0x00000000
        /*0040*/ 	.short	0x0000
        /*0042*/ 	.short	0x0000
        /*0044*/ 	.byte	0x00, 0xf5, 0x21, 0x00


	//----- nvinfo : EIATTR_SPARSE_MMA_MASK
	.align		4
.L_640:
        /*0048*/ 	.byte	0x03, 0x50
        /*004a*/ 	.short	0x0000


	//----- nvinfo : EIATTR_MAXREG_COUNT
	.align		4
        /*004c*/ 	.byte	0x03, 0x1b
        /*004e*/ 	.short	0x00ff


	//----- nvinfo : EIATTR_MERCURY_ISA_VERSION
	.align		4
        /*0050*/ 	.byte	0x03, 0x5f
        /*0052*/ 	.short	0x0101


	//----- nvinfo : EIATTR_VRC_CTA_INIT_COUNT
	.align		4
        /*0054*/ 	.byte	0x02, 0x4a
	.zero		1
	.zero		1


	//----- nvinfo : EIATTR_EXIT_INSTR_OFFSETS
	.align		4
        /*0058*/ 	.byte	0x04, 0x1c
        /*005a*/ 	.short	(.L_642 - .L_641)


	//   ....[0]....
.L_641:
        /*005c*/ 	.word	0x00000070


	//   ....[1]....
        /*0060*/ 	.word	0x00000140


	//----- nvinfo : EIATTR_CBANK_PARAM_SIZE
	.align		4
.L_642:
        /*0064*/ 	.byte	0x03, 0x19
        /*0066*/ 	.short	0x001c


	//----- nvinfo : EIATTR_PARAM_CBANK
	.align		4
        /*0068*/ 	.byte	0x04, 0x0a
        /*006a*/ 	.short	(.L_644 - .L_643)
	.align		4
.L_643:
        /*006c*/ 	.word	index@(.nv.constant0._Z9eq_kernelPKfS0_Pfi)
        /*0070*/ 	.short	0x0380
        /*0072*/ 	.short	0x001c


	//----- nvinfo : EIATTR_SW_WAR
	.align		4
.L_644:
        /*0074*/ 	.byte	0x04, 0x36
        /*0076*/ 	.short	(.L_646 - .L_645)
.L_645:
        /*0078*/ 	.word	0x00000008
.L_646:


//--------------------- .nv.info._Z10rem_kernelPKfS0_Pfi --------------------------
	.section	.nv.info._Z10rem_kernelPKfS0_Pfi,"",@"SHT_CUDA_INFO"
	.sectionflags	@""
	.align	4


	//----- nvinfo : EIATTR_CUDA_API_VERSION
	.align		4
        /*0000*/ 	.byte	0x04, 0x37
        /*0002*/ 	.short	(.L_648 - .L_647)
.L_647:
        /*0004*/ 	.word	0x00000082


	//----- nvinfo : EIATTR_KPARAM_INFO
	.align		4
.L_648:
        /*0008*/ 	.byte	0x04, 0x17
        /*000a*/ 	.short	(.L_650 - .L_649)
.L_649:
        /*000c*/ 	.word	0x00000000
        /*0010*/ 	.short	0x0003
        /*0012*/ 	.short	0x0018
        /*0014*/ 	.byte	0x00, 0xf0, 0x11, 0x00


	//----- nvinfo : EIATTR_KPARAM_INFO
	.align		4
.L_650:
        /*0018*/ 	.byte	0x04, 0x17
        /*001a*/ 	.short	(.L_652 - .L_651)
.L_651:
        /*001c*/ 	.word	0x00000000
        /*0020*/ 	.short	0x0002
        /*0022*/ 	.short	0x0010
        /*0024*/ 	.byte	0x00, 0xf5, 0x21, 0x00


	//----- nvinfo : EIATTR_KPARAM_INFO
	.align		4
.L_652:
        /*0028*/ 	.byte	0x04, 0x17
        /*002a*/ 	.short	(.L_654 - .L_653)
.L_653:
        /*002c*/ 	.word	0x00000000
        /*0030*/ 	.short	0x0001
        /*0032*/ 	.short	0x0008
        /*0034*/ 	.byte	0x00, 0xf5, 0x21, 0x00


	//----- nvinfo : EIATTR_KPARAM_INFO
	.align		4
.L_654:
        /*0038*/ 	.byte	0x04, 0x17
        /*003a*/ 	.short	(.L_656 - .L_655)
.L_655:
        /*003c*/ 	.word	0x00000000
        /*0040*/ 	.short	0x0000
        /*0042*/ 	.short	0x0000
        /*0044*/ 	.byte	0x00, 0xf5, 0x21, 0x00


	//----- nvinfo : EIATTR_SPARSE_MMA_MASK
	.align		4
.L_656:
        /*0048*/ 	.byte	0x03, 0x50
        /*004a*/ 	.short	0x0000


	//----- nvinfo : EIATTR_MAXREG_COUNT
	.align		4
        /*004c*/ 	.byte	0x03, 0x1b
        /*004e*/ 	.short	0x00ff


	//----- nvinfo : EIATTR_MERCURY_ISA_VERSION
	.align		4
        /*0050*/ 	.byte	0x03, 0x5f
        /*0052*/ 	.short	0x0101


	//----- nvinfo : EIATTR_VRC_CTA_INIT_COUNT
	.align		4
        /*0054*/ 	.byte	0x02, 0x4a
	.zero		1
	.zero		1


	//----- nvinfo : EIATTR_EXIT_INSTR_OFFSETS
	.align		4
        /*0058*/ 	.byte	0x04, 0x1c
        /*005a*/ 	.short	(.L_658 - .L_657)


	//   ....[0]....
.L_657:
        /*005c*/ 	.word	0x00000070


	//   ....[1]....
        /*0060*/ 	.word	0x00000590


	//----- nvinfo : EIATTR_CRS_STACK_SIZE
	.align		4
.L_658:
        /*0064*/ 	.byte	0x04, 0x1e
        /*0066*/ 	.short	(.L_660 - .L_659)
.L_659:
        /*0068*/ 	.word	0x00000000


	//----- nvinfo : EIATTR_CBANK_PARAM_SIZE
	.align		4
.L_660:
        /*006c*/ 	.byte	0x03, 0x19
        /*006e*/ 	.short	0x001c


	//----- nvinfo : EIATTR_PARAM_CBANK
	.align		4
        /*0070*/ 	.byte	0x04, 0x0a
        /*0072*/ 	.short	(.L_662 - .L_661)
	.align		4
.L_661:
        /*0074*/ 	.word	index@(.nv.constant0._Z10rem_kernelPKfS0_Pfi)
        /*0078*/ 	.short	0x0380
        /*007a*/ 	.short	0x001c


	//----- nvinfo : EIATTR_SW_WAR
	.align		4
.L_662:
        /*007c*/ 	.byte	0x04, 0x36
        /*007e*/ 	.short	(.L_664 - .L_663)
.L_663:
        /*0080*/ 	.word	0x00000008
.L_664:


//--------------------- .nv.info._Z10pow_kernelPKfS0_Pfi --------------------------
	.section	.nv.info._Z10pow_kernelPKfS0_Pfi,"",@"SHT_CUDA_INFO"
	.sectionflags	@""
	.align	4


	//----- nvinfo : EIATTR_CUDA_API_VERSION
	.align		4
        /*0000*/ 	.byte	0x04, 0x37
        /*0002*/ 	.short	(.L_666 - .L_665)
.L_665:
        /*0004*/ 	.word	0x00000082


	//----- nvinfo : EIATTR_KPARAM_INFO
	.align		4
.L_666:
        /*0008*/ 	.byte	0x04, 0x17
        /*000a*/ 	.short	(.L_668 - .L_667)
.L_667:
        /*000c*/ 	.word	0x00000000
        /*0010*/ 	.short	0x0003
        /*0012*/ 	.short	0x0018
        /*0014*/ 	.byte	0x00, 0xf0, 0x11, 0x00


	//----- nvinfo : EIATTR_KPARAM_INFO
	.align		4
.L_668:
        /*0018*/ 	.byte	0x04, 0x17
        /*001a*/ 	.short	(.L_670 - .L_669)
.L_669:
        /*001c*/ 	.word	0x00000000
        /*0020*/ 	.short	0x0002
        /*0022*/ 	.short	0x0010
        /*0024*/ 	.byte	0x00, 0xf5, 0x21, 0x00


	//----- nvinfo : EIATTR_KPARAM_INFO
	.align		4
.L_670:
        /*0028*/ 	.byte	0x04, 0x17
        /*002a*/ 	.short	(.L_672 - .L_671)
.L_671:
        /*002c*/ 	.word	0x00000000
        /*0030*/ 	.short	0x0001
        /*0032*/ 	.short	0x0008
        /*0034*/ 	.byte	0x00, 0xf5, 0x21, 0x00


	//----- nvinfo : EIATTR_KPARAM_INFO
	.align		4
.L_672:
        /*0038*/ 	.byte	0x04, 0x17
        /*003a*/ 	.short	(.L_674 - .L_673)
.L_673:
        /*003c*/ 	.word	0x00000000
        /*0040*/ 	.short	0x0000
        /*0042*/ 	.short	0x0000
        /*0044*/ 	.byte	0x00, 0xf5, 0x21, 0x00


	//----- nvinfo : EIATTR_SPARSE_MMA_MASK
	.align		4
.L_674:
        /*0048*/ 	.byte	0x03, 0x50
        /*004a*/ 	.short	0x0000


	//----- nvinfo : EIATTR_MAXREG_COUNT
	.align		4
        /*004c*/ 	.byte	0x03, 0x1b
        /*004e*/ 	.short	0x00ff


	//----- nvinfo : EIATTR_MERCURY_ISA_VERSION
	.align		4
        /*0050*/ 	.byte	0x03, 0x5f
        /*0052*/ 	.short	0x0101


	//----- nvinfo : EIATTR_VRC_CTA_INIT_COUNT
	.align		4
        /*0054*/ 	.byte	0x02, 0x4a
	.zero		1
	.zero		1


	//----- nvinfo : EIATTR_EXIT_INSTR_OFFSETS
	.align		4
        /*0058*/ 	.byte	0x04, 0x1c
        /*005a*/ 	.short	(.L_676 - .L_675)


	//   ....[0]....
.L_675:
        /*005c*/ 	.word	0x00000070


	//   ....[1]....
        /*0060*/ 	.word	0x000006d0


	//----- nvinfo : EIATTR_CRS_STACK_SIZE
	.align		4
.L_676:
        /*0064*/ 	.byte	0x04, 0x1e
        /*0066*/ 	.short	(.L_678 - .L_677)
.L_677:
        /*0068*/ 	.word	0x00000000


	//----- nvinfo : EIATTR_CBANK_PARAM_SIZE
	.align		4
.L_678:
        /*006c*/ 	.byte	0x03, 0x19
        /*006e*/ 	.short	0x001c


	//----- nvinfo : EIATTR_PARAM_CBANK
	.align		4
        /*0070*/ 	.byte	0x04, 0x0a
        /*0072*/ 	.short	(.L_680 - .L_679)
	.align		4
.L_679:
        /*0074*/ 	.word	index@(.nv.constant0._Z10pow_kernelPKfS0_Pfi)
        /*0078*/ 	.short	0x0380
        /*007a*/ 	.short	0x001c


	//----- nvinfo : EIATTR_SW_WAR
	.align		4
.L_680:
        /*007c*/ 	.byte	0x04, 0x36
        /*007e*/ 	.short	(.L_682 - .L_681)
.L_681:
        /*0080*/ 	.word	0x00000008
.L_682:


//--------------------- .nv.info._Z10div_kernelPKfS0_Pfi --------------------------
	.section	.nv.info._Z10div_kernelPKfS0_Pfi,"",@"SHT_CUDA_INFO"
	.sectionflags	@""
	.align	4


	//----- nvinfo : EIATTR_CUDA_API_VERSION
	.align		4
        /*0000*/ 	.byte	0x04, 0x37
        /*0002*/ 	.short	(.L_684 - .L_683)
.L_683:
        /*0004*/ 	.word	0x00000082


	//----- nvinfo : EIATTR_KPARAM_INFO
	.align		4
.L_684:
        /*0008*/ 	.byte	0x04, 0x17
        /*000a*/ 	.short	(.L_686 - .L_685)
.L_685:
        /*000c*/ 	.word	0x00000000
        /*0010*/ 	.short	0x0003
        /*0012*/ 	.short	0x0018
        /*0014*/ 	.byte	0x00, 0xf0, 0x11, 0x00


	//----- nvinfo : EIATTR_KPARAM_INFO
	.align		4
.L_686:
        /*0018*/ 	.byte	0x04, 0x17
        /*001a*/ 	.short	(.L_688 - .L_687)
.L_687:
        /*001c*/ 	.word	0x00000000
        /*0020*/ 	.short	0x0002
        /*0022*/ 	.short	0x0010
        /*0024*/ 	.byte	0x00, 0xf5, 0x21, 0x00


	//----- nvinfo : EIATTR_KPARAM_INFO
	.align		4
.L_688:
        /*0028*/ 	.byte	0x04, 0x17
        /*002a*/ 	.short	(.L_690 - .L_689)
.L_689:
        /*002c*/ 	.word	0x00000000
        /*0030*/ 	.short	0x0001
        /*0032*/ 	.short	0x0008
        /*0034*/ 	.byte	0x00, 0xf5, 0x21, 0x00


	//----- nvinfo : EIATTR_KPARAM_INFO
	.align		4
.L_690:
        /*0038*/ 	.byte	0x04, 0x17
        /*003a*/ 	.short	(.L_692 - .L_691)
.L_691:
        /*003c*/ 	.word	0x00000000
        /*0040*/ 	.short	0x0000
        /*0042*/ 	.short	0x0000
        /*0044*/ 	.byte	0x00, 0xf5, 0x21, 0x00


	//----- nvinfo : EIATTR_SPARSE_MMA_MASK
	.align		4
.L_692:
        /*0048*/ 	.byte	0x03, 0x50
        /*004a*/ 	.short	0x0000


	//----- nvinfo : EIATTR_MAXREG_COUNT
	.align		4
        /*004c*/ 	.byte	0x03, 0x1b
        /*004e*/ 	.short	0x00ff


	//----- nvinfo : EIATTR_MERCURY_ISA_VERSION
	.align		4
        /*0050*/ 	.byte	0x03, 0x5f
        /*0052*/ 	.short	0x0101


	//----- nvinfo : EIATTR_VRC_CTA_INIT_COUNT
	.align		4
        /*0054*/ 	.byte	0x02, 0x4a
	.zero		1
	.zero		1


	//----- nvinfo : EIATTR_EXIT_INSTR_OFFSETS
	.align		4
        /*0058*/ 	.byte	0x04, 0x1c
        /*005a*/ 	.short	(.L_694 - .L_693)


	//   ....[0]....
.L_693:
        /*005c*/ 	.word	0x00000070


	//   ....[1]....
        /*0060*/ 	.word	0x000001f0


	//----- nvinfo : EIATTR_CRS_STACK_SIZE
	.align		4
.L_694:
        /*0064*/ 	.byte	0x04, 0x1e
        /*0066*/ 	.short	(.L_696 - .L_695)
.L_695:
        /*0068*/ 	.word	0x00000000


	//----- nvinfo : EIATTR_CBANK_PARAM_SIZE
	.align		4
.L_696:
        /*006c*/ 	.byte	0x03, 0x19
        /*006e*/ 	.short	0x001c


	//----- nvinfo : EIATTR_PARAM_CBANK
	.align		4
        /*0070*/ 	.byte	0x04, 0x0a
        /*0072*/ 	.short	(.L_698 - .L_697)
	.align		4
.L_697:
        /*0074*/ 	.word	index@(.nv.constant0._Z10div_kernelPKfS0_Pfi)
        /*0078*/ 	.short	0x0380
        /*007a*/ 	.short	0x001c


	//----- nvinfo : EIATTR_SW_WAR
	.align		4
.L_698:
        /*007c*/ 	.byte	0x04, 0x36
        /*007e*/ 	.short	(.L_700 - .L_699)
.L_699:
        /*0080*/ 	.word	0x00000008
.L_700:


//--------------------- .nv.info._Z10mul_kernelPKfS0_Pfi --------------------------
	.section	.nv.info._Z10mul_kernelPKfS0_Pfi,"",@"SHT_CUDA_INFO"
	.sectionflags	@""
	.align	4


	//----- nvinfo : EIATTR_CUDA_API_VERSION
	.align		4
        /*0000*/ 	.byte	0x04, 0x37
        /*0002*/ 	.short	(.L_702 - .L_701)
.L_701:
        /*0004*/ 	.word	0x00000082


	//----- nvinfo : EIATTR_KPARAM_INFO
	.align		4
.L_702:
        /*0008*/ 	.byte	0x04, 0x17
        /*000a*/ 	.short	(.L_704 - .L_703)
.L_703:
        /*000c*/ 	.word	0x00000000
        /*0010*/ 	.short	0x0003
        /*0012*/ 	.short	0x0018
        /*0014*/ 	.byte	0x00, 0xf0, 0x11, 0x00


	//----- nvinfo : EIATTR_KPARAM_INFO
	.align		4
.L_704:
        /*0018*/ 	.byte	0x04, 0x17
        /*001a*/ 	.short	(.L_706 - .L_705)
.L_705:
        /*001c*/ 	.word	0x00000000
        /*0020*/ 	.short	0x0002
        /*0022*/ 	.short	0x0010
        /*0024*/ 	.byte	0x00, 0xf5, 0x21, 0x00


	//----- nvinfo : EIATTR_KPARAM_INFO
	.align		4
.L_706:
        /*0028*/ 	.byte	0x04, 0x17
        /*002a*/ 	.short	(.L_708 - .L_707)
.L_707:
        /*002c*/ 	.word	0x00000000
        /*0030*/ 	.short	0x0001
        /*0032*/ 	.short	0x0008
        /*0034*/ 	.byte	0x00, 0xf5, 0x21, 0x00


	//----- nvinfo : EIATTR_KPARAM_INFO
	.align		4
.L_708:
        /*0038*/ 	.byte	0x04, 0x17
        /*003a*/ 	.short	(.L_710 - .L_709)
.L_709:
        /*003c*/ 	.word	0x00000000
        /*0040*/ 	.short	0x0000
        /*0042*/ 	.short	0x0000
        /*0044*/ 	.byte	0x00, 0xf5, 0x21, 0x00


	//----- nvinfo : EIATTR_SPARSE_MMA_MASK
	.align		4
.L_710:
        /*0048*/ 	.byte	0x03, 0x50
        /*004a*/ 	.short	0x0000


	//----- nvinfo : EIATTR_MAXREG_COUNT
	.align		4
        /*004c*/ 	.byte	0x03, 0x1b
        /*004e*/ 	.short	0x00ff


	//----- nvinfo : EIATTR_MERCURY_ISA_VERSION
	.align		4
        /*0050*/ 	.byte	0x03, 0x5f
        /*0052*/ 	.short	0x0101


	//----- nvinfo : EIATTR_VRC_CTA_INIT_COUNT
	.align		4
        /*0054*/ 	.byte	0x02, 0x4a
	.zero		1
	.zero		1


	//----- nvinfo : EIATTR_EXIT_INSTR_OFFSETS
	.align		4
        /*0058*/ 	.byte	0x04, 0x1c
        /*005a*/ 	.short	(.L_712 - .L_711)


	//   ....[0]....
.L_711:
        /*005c*/ 	.word	0x00000070


	//   ....[1]....
        /*0060*/ 	.word	0x00000130


	//----- nvinfo : EIATTR_CBANK_PARAM_SIZE
	.align		4
.L_712:
        /*0064*/ 	.byte	0x03, 0x19
        /*0066*/ 	.short	0x001c


	//----- nvinfo : EIATTR_PARAM_CBANK
	.align		4
        /*0068*/ 	.byte	0x04, 0x0a
        /*006a*/ 	.short	(.L_714 - .L_713)
	.align		4
.L_713:
        /*006c*/ 	.word	index@(.nv.constant0._Z10mul_kernelPKfS0_Pfi)
        /*0070*/ 	.short	0x0380
        /*0072*/ 	.short	0x001c


	//----- nvinfo : EIATTR_SW_WAR
	.align		4
.L_714:
        /*0074*/ 	.byte	0x04, 0x36
        /*0076*/ 	.short	(.L_716 - .L_715)
.L_715:
        /*0078*/ 	.word	0x00000008
.L_716:


//--------------------- .nv.info._Z10sub_kernelPKfS0_Pfi --------------------------
	.section	.nv.info._Z10sub_kernelPKfS0_Pfi,"",@"SHT_CUDA_INFO"
	.sectionflags	@""
	.align	4


	//----- nvinfo : EIATTR_CUDA_API_VERSION
	.align		4
        /*0000*/ 	.byte	0x04, 0x37
        /*0002*/ 	.short	(.L_718 - .L_717)
.L_717:
        /*0004*/ 	.word	0x00000082


	//----- nvinfo : EIATTR_KPARAM_INFO
	.align		4
.L_718:
        /*0008*/ 	.byte	0x04, 0x17
        /*000a*/ 	.short	(.L_720 - .L_719)
.L_719:
        /*000c*/ 	.word	0x00000000
        /*0010*/ 	.short	0x0003
        /*0012*/ 	.short	0x0018
        /*0014*/ 	.byte	0x00, 0xf0, 0x11, 0x00


	//----- nvinfo : EIATTR_KPARAM_INFO
	.align		4
.L_720:
        /*0018*/ 	.byte	0x04, 0x17
        /*001a*/ 	.short	(.L_722 - .L_721)
.L_721:
        /*001c*/ 	.word	0x00000000
        /*0020*/ 	.short	0x0002
        /*0022*/ 	.short	0x0010
        /*0024*/ 	.byte	0x00, 0xf5, 0x21, 0x00


	//----- nvinfo : EIATTR_KPARAM_INFO
	.align		4
.L_722:
        /*0028*/ 	.byte	0x04, 0x17
        /*002a*/ 	.short	(.L_724 - .L_723)
.L_723:
        /*002c*/ 	.word	0x00000000
        /*0030*/ 	.short	0x0001
        /*0032*/ 	.short	0x0008
        /*0034*/ 	.byte	0x00, 0xf5, 0x21, 0x00


	//----- nvinfo : EIATTR_KPARAM_INFO
	.align		4
.L_724:
        /*0038*/ 	.byte	0x04, 0x17
        /*003a*/ 	.short	(.L_726 - .L_725)
.L_725:
        /*003c*/ 	.word	0x00000000
        /*0040*/ 	.short	0x0000
        /*0042*/ 	.short	0x0000
        /*0044*/ 	.byte	0x00, 0xf5, 0x21, 0x00


	//----- nvinfo : EIATTR_SPARSE_MMA_MASK
	.align		4
.L_726:
        /*0048*/ 	.byte	0x03, 0x50
        /*004a*/ 	.short	0x0000


	//----- nvinfo : EIATTR_MAXREG_COUNT
	.align		4
        /*004c*/ 	.byte	0x03, 0x1b
        /*004e*/ 	.short	0x00ff


	//----- nvinfo : EIATTR_MERCURY_ISA_VERSION
	.align		4
        /*0050*/ 	.byte	0x03, 0x5f
        /*0052*/ 	.short	0x0101


	//----- nvinfo : EIATTR_VRC_CTA_INIT_COUNT
	.align		4
        /*0054*/ 	.byte	0x02, 0x4a
	.zero		1
	.zero		1


	//----- nvinfo : EIATTR_EXIT_INSTR_OFFSETS
	.align		4
        /*0058*/ 	.byte	0x04, 0x1c
        /*005a*/ 	.short	(.L_728 - .L_727)


	//   ....[0]....
.L_727:
        /*005c*/ 	.word	0x00000070


	//   ....[1]....
        /*0060*/ 	.word	0x00000130


	//----- nvinfo : EIATTR_CBANK_PARAM_SIZE
	.align		4
.L_728:
        /*0064*/ 	.byte	0x03, 0x19
        /*0066*/ 	.short	0x001c


	//----- nvinfo : EIATTR_PARAM_CBANK
	.align		4
        /*0068*/ 	.byte	0x04, 0x0a
        /*006a*/ 	.short	(.L_730 - .L_729)
	.align		4
.L_729:
        /*006c*/ 	.word	index@(.nv.constant0._Z10sub_kernelPKfS0_Pfi)
        /*0070*/ 	.short	0x0380
        /*0072*/ 	.short	0x001c


	//----- nvinfo : EIATTR_SW_WAR
	.align		4
.L_730:
        /*0074*/ 	.byte	0x04, 0x36
        /*0076*/ 	.short	(.L_732 - .L_731)
.L_731:
        /*0078*/ 	.word	0x00000008
.L_732:


//--------------------- .nv.info._Z10add_kernelPKfS0_Pfi --------------------------
	.section	.nv.info._Z10add_kernelPKfS0_Pfi,"",@"SHT_CUDA_INFO"
	.sectionflags	@""
	.align	4


	//----- nvinfo : EIATTR_CUDA_API_VERSION
	.align		4
        /*0000*/ 	.byte	0x04, 0x37
        /*0002*/ 	.short	(.L_734 - .L_733)
.L_733:
        /*0004*/ 	.word	0x00000082


	//----- nvinfo : EIATTR_KPARAM_INFO
	.align		4
.L_734:
        /*0008*/ 	.byte	0x04, 0x17
        /*000a*/ 	.short	(.L_736 - .L_735)
.L_735:
        /*000c*/ 	.word	0x00000000
        /*0010*/ 	.short	0x0003
        /*0012*/ 	.short	0x0018
        /*0014*/ 	.byte	0x00, 0xf0, 0x11, 0x00


	//----- nvinfo : EIATTR_KPARAM_INFO
	.align		4
.L_736:
        /*0018*/ 	.byte	0x04, 0x17
        /*001a*/ 	.short	(.L_738 - .L_737)
.L_737:
        /*001c*/ 	.word	0x00000000
        /*0020*/ 	.short	0x0002
        /*0022*/ 	.short	0x0010
        /*0024*/ 	.byte	0x00, 0xf5, 0x21, 0x00


	//----- nvinfo : EIATTR_KPARAM_INFO
	.align		4
.L_738:
        /*0028*/ 	.byte	0x04, 0x17
        /*002a*/ 	.short	(.L_740 - .L_739)
.L_739:
        /*002c*/ 	.word	0x00000000
        /*0030*/ 	.short	0x0001
        /*0032*/ 	.short	0x0008
        /*0034*/ 	.byte	0x00, 0xf5, 0x21, 0x00


	//----- nvinfo : EIATTR_KPARAM_INFO
	.align		4
.L_740:
        /*0038*/ 	.byte	0x04, 0x17
        /*003a*/ 	.short	(.L_742 - .L_741)
.L_741:
        /*003c*/ 	.word	0x00000000
        /*0040*/ 	.short	0x0000
        /*0042*/ 	.short	0x0000
        /*0044*/ 	.byte	0x00, 0xf5, 0x21, 0x00


	//----- nvinfo : EIATTR_SPARSE_MMA_MASK
	.align		4
.L_742:
        /*0048*/ 	.byte	0x03, 0x50
        /*004a*/ 	.short	0x0000


	//----- nvinfo : EIATTR_MAXREG_COUNT
	.align		4
        /*004c*/ 	.byte	0x03, 0x1b
        /*004e*/ 	.short	0x00ff


	//----- nvinfo : EIATTR_MERCURY_ISA_VERSION
	.align		4
        /*0050*/ 	.byte	0x03, 0x5f
        /*0052*/ 	.short	0x0101


	//----- nvinfo : EIATTR_VRC_CTA_INIT_COUNT
	.align		4
        /*0054*/ 	.byte	0x02, 0x4a
	.zero		1
	.zero		1


	//----- nvinfo : EIATTR_EXIT_INSTR_OFFSETS
	.align		4
        /*0058*/ 	.byte	0x04, 0x1c
        /*005a*/ 	.short	(.L_744 - .L_743)


	//   ....[0]....
.L_743:
        /*005c*/ 	.word	0x00000070


	//   ....[1]....
        /*0060*/ 	.word	0x00000130


	//----- nvinfo : EIATTR_CBANK_PARAM_SIZE
	.align		4
.L_744:
        /*0064*/ 	.byte	0x03, 0x19
        /*0066*/ 	.short	0x001c


	//----- nvinfo : EIATTR_PARAM_CBANK
	.align		4
        /*0068*/ 	.byte	0x04, 0x0a
        /*006a*/ 	.short	(.L_746 - .L_745)
	.align		4
.L_745:
        /*006c*/ 	.word	index@(.nv.constant0._Z10add_kernelPKfS0_Pfi)
        /*0070*/ 	.short	0x0380
        /*0072*/ 	.short	0x001c


	//----- nvinfo : EIATTR_SW_WAR
	.align		4
.L_746:
        /*0074*/ 	.byte	0x04, 0x36
        /*0076*/ 	.short	(.L_748 - .L_747)
.L_747:
        /*0078*/ 	.word	0x00000008
.L_748:


//--------------------- .nv.info._Z12clamp_kernelPKfPfiff --------------------------
	.section	.nv.info._Z12clamp_kernelPKfPfiff,"",@"SHT_CUDA_INFO"
	.sectionflags	@""
	.align	4


	//----- nvinfo : EIATTR_CUDA_API_VERSION
	.align		4
        /*0000*/ 	.byte	0x04, 0x37
        /*0002*/ 	.short	(.L_750 - .L_749)
.L_749:
        /*0004*/ 	.word	0x00000082


	//----- nvinfo : EIATTR_KPARAM_INFO
	.align		4
.L_750:
        /*0008*/ 	.byte	0x04, 0x17
        /*000a*/ 	.short	(.L_752 - .L_751)
.L_751:
        /*000c*/ 	.word	0x00000000
        /*0010*/ 	.short	0x0004
        /*0012*/ 	.short	0x0018
        /*0014*/ 	.byte	0x00, 0xf0, 0x11, 0x00


	//----- nvinfo : EIATTR_KPARAM_INFO
	.align		4
.L_752:
        /*0018*/ 	.byte	0x04, 0x17
        /*001a*/ 	.short	(.L_754 - .L_753)
.L_753:
        /*001c*/ 	.word	0x00000000
        /*0020*/ 	.short	0x0003
        /*0022*/ 	.short	0x0014
        /*0024*/ 	.byte	0x00, 0xf0, 0x11, 0x00


	//----- nvinfo : EIATTR_KPARAM_INFO
	.align		4
.L_754:
        /*0028*/ 	.byte	0x04, 0x17
        /*002a*/ 	.short	(.L_756 - .L_755)
.L_755:
        /*002c*/ 	.word	0x00000000
        /*0030*/ 	.short	0x0002
        /*0032*/ 	.short	0x0010
        /*0034*/ 	.byte	0x00, 0xf0, 0x11, 0x00


	//----- nvinfo : EIATTR_KPARAM_INFO
	.align		4
.L_756:
        /*0038*/ 	.byte	0x04, 0x17
        /*003a*/ 	.short	(.L_758 - .L_757)
.L_757:
        /*003c*/ 	.word	0x00000000
        /*0040*/ 	.short	0x0001
        /*0042*/ 	.short	0x0008
        /*0044*/ 	.byte	0x00, 0xf5, 0x21, 0x00


	//----- nvinfo : EIATTR_KPARAM_INFO
	.align		4
.L_758:
        /*0048*/ 	.byte	0x04, 0x17
        /*004a*/ 	.short	(.L_760 - .L_759)
.L_759:
        /*004c*/ 	.word	0x00000000
        /*0050*/ 	.short	0x0000
        /*0052*/ 	.short	0x0000
        /*0054*/ 	.byte	0x00, 0xf5, 0x21, 0x00


	//----- nvinfo : EIATTR_SPARSE_MMA_MASK
	.align		4
.L_760:
        /*0058*/ 	.byte	0x03, 0x50
        /*005a*/ 	.short	0x0000


	//----- nvinfo : EIATTR_MAXREG_COUNT
	.align		4
        /*005c*/ 	.byte	0x03, 0x1b
        /*005e*/ 	.short	0x00ff


	//----- nvinfo : EIATTR_MERCURY_ISA_VERSION
	.align		4
        /*0060*/ 	.byte	0x03, 0x5f
        /*0062*/ 	.short	0x0101


	//----- nvinfo : EIATTR_VRC_CTA_INIT_COUNT
	.align		4
        /*0064*/ 	.byte	0x02, 0x4a
	.zero		1
	.zero		1


	//----- nvinfo : EIATTR_EXIT_INSTR_OFFSETS
	.align		4
        /*0068*/ 	.byte	0x04, 0x1c
        /*006a*/ 	.short	(.L_762 - .L_761)


	//   ....[0]....
.L_761:
        /*006c*/ 	.word	0x00000070


	//   ....[1]....
        /*0070*/ 	.word	0x00000130


	//----- nvinfo : EIATTR_CBANK_PARAM_SIZE
	.align		4
.L_762:
        /*0074*/ 	.byte	0x03, 0x19
        /*0076*/ 	.short	0x001c


	//----- nvinfo : EIATTR_PARAM_CBANK
	.align		4
        /*0078*/ 	.byte	0x04, 0x0a
        /*007a*/ 	.short	(.L_764 - .L_763)
	.align		4
.L_763:
        /*007c*/ 	.word	index@(.nv.constant0._Z12clamp_kernelPKfPfiff)
        /*0080*/ 	.short	0x0380
        /*0082*/ 	.short	0x001c


	//----- nvinfo : EIATTR_SW_WAR
	.align		4
.L_764:
        /*0084*/ 	.byte	0x04, 0x36
        /*0086*/ 	.short	(.L_766 - .L_765)
.L_765:
        /*0088*/ 	.word	0x00000008
.L_766:


//--------------------- .nv.info._Z17pow_scalar_kernelPKfPfif --------------------------
	.section	.nv.info._Z17pow_scalar_kernelPKfPfif,"",@"SHT_CUDA_INFO"
	.sectionflags	@""
	.align	4


	//----- nvinfo : EIATTR_CUDA_API_VERSION
	.align		4
        /*0000*/ 	.byte	0x04, 0x37
        /*0002*/ 	.short	(.L_768 - .L_767)
.L_767:
        /*0004*/ 	.word	0x00000082


	//----- nvinfo : EIATTR_KPARAM_INFO
	.align		4
.L_768:
        /*0008*/ 	.byte	0x04, 0x17
        /*000a*/ 	.short	(.L_770 - .L_769)
.L_769:
        /*000c*/ 	.word	0x00000000
        /*0010*/ 	.short	0x0003
        /*0012*/ 	.short	0x0014
        /*0014*/ 	.byte	0x00, 0xf0, 0x11, 0x00


	//----- nvinfo : EIATTR_KPARAM_INFO
	.align		4
.L_770:
        /*0018*/ 	.byte	0x04, 0x17
        /*001a*/ 	.short	(.L_772 - .L_771)
.L_771:
        /*001c*/ 	.word	0x00000000
        /*0020*/ 	.short	0x0002
        /*0022*/ 	.short	0x0010
        /*0024*/ 	.byte	0x00, 0xf0, 0x11, 0x00


	//----- nvinfo : EIATTR_KPARAM_INFO
	.align		4
.L_772:
        /*0028*/ 	.byte	0x04, 0x17
        /*002a*/ 	.short	(.L_774 - .L_773)
.L_773:
        /*002c*/ 	.word	0x00000000
        /*0030*/ 	.short	0x0001
        /*0032*/ 	.short	0x0008
        /*0034*/ 	.byte	0x00, 0xf5, 0x21, 0x00


	//----- nvinfo : EIATTR_KPARAM_INFO
	.align		4
.L_774:
        /*0038*/ 	.byte	0x04, 0x17
        /*003a*/ 	.short	(.L_776 - .L_775)
.L_775:
        /*003c*/ 	.word	0x00000000
        /*0040*/ 	.short	0x0000
        /*0042*/ 	.short	0x0000
        /*0044*/ 	.byte	0x00, 0xf5, 0x21, 0x00


	//----- nvinfo : EIATTR_SPARSE_MMA_MASK
	.align		4
.L_776:
        /*0048*/ 	.byte	0x03, 0x50
        /*004a*/ 	.short	0x0000


	//----- nvinfo : EIATTR_MAXREG_COUNT
	.align		4
        /*004c*/ 	.byte	0x03, 0x1b
        /*004e*/ 	.short	0x00ff


	//----- nvinfo : EIATTR_MERCURY_ISA_VERSION
	.align		4
        /*0050*/ 	.byte	0x03, 0x5f
        /*0052*/ 	.short	0x0101


	//----- nvinfo : EIATTR_VRC_CTA_INIT_COUNT
	.align		4
        /*0054*/ 	.byte	0x02, 0x4a
	.zero		1
	.zero		1


	//----- nvinfo : EIATTR_EXIT_INSTR_OFFSETS
	.align		4
        /*0058*/ 	.byte	0x04, 0x1c
        /*005a*/ 	.short	(.L_778 - .L_777)


	//   ....[0]....
.L_777:
        /*005c*/ 	.word	0x00000070


	//   ....[1]....
        /*0060*/ 	.word	0x000006b0


	//----- nvinfo : EIATTR_CRS_STACK_SIZE
	.align		4
.L_778:
        /*0064*/ 	.byte	0x04, 0x1e
        /*0066*/ 	.short	(.L_780 - .L_779)
.L_779:
        /*0068*/ 	.word	0x00000000


	//----- nvinfo : EIATTR_CBANK_PARAM_SIZE
	.align		4
.L_780:
        /*006c*/ 	.byte	0x03, 0x19
        /*006e*/ 	.short	0x0018


	//----- nvinfo : EIATTR_PARAM_CBANK
	.align		4
        /*0070*/ 	.byte	0x04, 0x0a
        /*0072*/ 	.short	(.L_782 - .L_781)
	.align		4
.L_781:
        /*0074*/ 	.word	index@(.nv.constant0._Z17pow_scalar_kernelPKfPfif)
        /*0078*/ 	.short	0x0380
        /*007a*/ 	.short	0x0018


	//----- nvinfo : EIATTR_SW_WAR
	.align		4
.L_782:
        /*007c*/ 	.byte	0x04, 0x36
        /*007e*/ 	.short	(.L_784 - .L_783)
.L_783:
        /*0080*/ 	.word	0x00000008
.L_784:


//--------------------- .nv.info._Z17div_scalar_kernelPKfPfif --------------------------
	.section	.nv.info._Z17div_scalar_kernelPKfPfif,"",@"SHT_CUDA_INFO"
	.sectionflags	@""
	.align	4


	//----- nvinfo : EIATTR_CUDA_API_VERSION
	.align		4
        /*0000*/ 	.byte	0x04, 0x37
        /*0002*/ 	.short	(.L_786 - .L_785)
.L_785:
        /*0004*/ 	.word	0x00000082


	//----- nvinfo : EIATTR_KPARAM_INFO
	.align		4
.L_786:
        /*0008*/ 	.byte	0x04, 0x17
        /*000a*/ 	.short	(.L_788 - .L_787)
.L_787:
        /*000c*/ 	.word	0x00000000
        /*0010*/ 	.short	0x0003
        /*0012*/ 	.short	0x0014
        /*0014*/ 	.byte	0x00, 0xf0, 0x11, 0x00


	//----- nvinfo : EIATTR_KPARAM_INFO
	.align		4
.L_788:
        /*0018*/ 	.byte	0x04, 0x17
        /*001a*/ 	.short	(.L_790 - .L_789)
.L_789:
        /*001c*/ 	.word	0x00000000
        /*0020*/ 	.short	0x0002
        /*0022*/ 	.short	0x0010
        /*0024*/ 	.byte	0x00, 0xf0, 0x11, 0x00


	//----- nvinfo : EIATTR_KPARAM_INFO
	.align		4
.L_790:
        /*0028*/ 	.byte	0x04, 0x17
        /*002a*/ 	.short	(.L_792 - .L_791)
.L_791:
        /*002c*/ 	.word	0x00000000
        /*0030*/ 	.short	0x0001
        /*0032*/ 	.short	0x0008
        /*0034*/ 	.byte	0x00, 0xf5, 0x21, 0x00


	//----- nvinfo : EIATTR_KPARAM_INFO
	.align		4
.L_792:
        /*0038*/ 	.byte	0x04, 0x17
        /*003a*/ 	.short	(.L_794 - .L_793)
.L_793:
        /*003c*/ 	.word	0x00000000
        /*0040*/ 	.short	0x0000
        /*0042*/ 	.short	0x0000
        /*0044*/ 	.byte	0x00, 0xf5, 0x21, 0x00


	//----- nvinfo : EIATTR_SPARSE_MMA_MASK
	.align		4
.L_794:
        /*0048*/ 	.byte	0x03, 0x50
        /*004a*/ 	.short	0x0000


	//----- nvinfo : EIATTR_MAXREG_COUNT
	.align		4
        /*004c*/ 	.byte	0x03, 0x1b
        /*004e*/ 	.short	0x00ff


	//----- nvinfo : EIATTR_MERCURY_ISA_VERSION
	.align		4
        /*0050*/ 	.byte	0x03, 0x5f
        /*0052*/ 	.short	0x0101


	//----- nvinfo : EIATTR_VRC_CTA_INIT_COUNT
	.align		4
        /*0054*/ 	.byte	0x02, 0x4a
	.zero		1
	.zero		1


	//----- nvinfo : EIATTR_EXIT_INSTR_OFFSETS
	.align		4
        /*0058*/ 	.byte	0x04, 0x1c
        /*005a*/ 	.short	(.L_796 - .L_795)


	//   ....[0]....
.L_795:
        /*005c*/ 	.word	0x00000070


	//   ....[1]....
        /*0060*/ 	.word	0x000001d0


	//----- nvinfo : EIATTR_CRS_STACK_SIZE
	.align		4
.L_796:
        /*0064*/ 	.byte	0x04, 0x1e
        /*0066*/ 	.short	(.L_798 - .L_797)
.L_797:
        /*0068*/ 	.word	0x00000000


	//----- nvinfo : EIATTR_CBANK_PARAM_SIZE
	.align		4
.L_798:
        /*006c*/ 	.byte	0x03, 0x19
        /*006e*/ 	.short	0x0018


	//----- nvinfo : EIATTR_PARAM_CBANK
	.align		4
        /*0070*/ 	.byte	0x04, 0x0a
        /*0072*/ 	.short	(.L_800 - .L_799)
	.align		4
.L_799:
        /*0074*/ 	.word	index@(.nv.constant0._Z17div_scalar_kernelPKfPfif)
        /*0078*/ 	.short	0x0380
        /*007a*/ 	.short	0x0018


	//----- nvinfo : EIATTR_SW_WAR
	.align		4
.L_800:
        /*007c*/ 	.byte	0x04, 0x36
        /*007e*/ 	.short	(.L_802 - .L_801)
.L_801:
        /*0080*/ 	.word	0x00000008
.L_802:


//--------------------- .nv.info._Z17mul_scalar_kernelPKfPfif --------------------------
	.section	.nv.info._Z17mul_scalar_kernelPKfPfif,"",@"SHT_CUDA_INFO"
	.sectionflags	@""
	.align	4


	//----- nvinfo : EIATTR_CUDA_API_VERSION
	.align		4
        /*0000*/ 	.byte	0x04, 0x37
        /*0002*/ 	.short	(.L_804 - .L_803)
.L_803:
        /*0004*/ 	.word	0x00000082


	//----- nvinfo : EIATTR_KPARAM_INFO
	.align		4
.L_804:
        /*0008*/ 	.byte	0x04, 0x17
        /*000a*/ 	.short	(.L_806 - .L_805)
.L_805:
        /*000c*/ 	.word	0x00000000
        /*0010*/ 	.short	0x0003
        /*0012*/ 	.short	0x0014
        /*0014*/ 	.byte	0x00, 0xf0, 0x11, 0x00


	//----- nvinfo : EIATTR_KPARAM_INFO
	.align		4
.L_806:
        /*0018*/ 	.byte	0x04, 0x17
        /*001a*/ 	.short	(.L_808 - .L_807)
.L_807:
        /*001c*/ 	.word	0x00000000
        /*0020*/ 	.short	0x0002
        /*0022*/ 	.short	0x0010
        /*0024*/ 	.byte	0x00, 0xf0, 0x11, 0x00


	//----- nvinfo : EIATTR_KPARAM_INFO
	.align		4
.L_808:
        /*0028*/ 	.byte	0x04, 0x17
        /*002a*/ 	.short	(.L_810 - .L_809)
.L_809:
        /*002c*/ 	.word	0x00000000
        /*0030*/ 	.short	0x0001
        /*0032*/ 	.short	0x0008
        /*0034*/ 	.byte	0x00, 0xf5, 0x21, 0x00


	//----- nvinfo : EIATTR_KPARAM_INFO
	.align		4
.L_810:
        /*0038*/ 	.byte	0x04, 0x17
        /*003a*/ 	.short	(.L_812 - .L_811)
.L_811:
        /*003c*/ 	.word	0x00000000
        /*0040*/ 	.short	0x0000
        /*0042*/ 	.short	0x0000
        /*0044*/ 	.byte	0x00, 0xf5, 0x21, 0x00


	//----- nvinfo : EIATTR_SPARSE_MMA_MASK
	.align		4
.L_812:
        /*0048*/ 	.byte	0x03, 0x50
        /*004a*/ 	.short	0x0000


	//----- nvinfo : EIATTR_MAXREG_COUNT
	.align		4
        /*004c*/ 	.byte	0x03, 0x1b
        /*004e*/ 	.short	0x00ff


	//----- nvinfo : EIATTR_MERCURY_ISA_VERSION
	.align		4
        /*0050*/ 	.byte	0x03, 0x5f
        /*0052*/ 	.short	0x0101


	//----- nvinfo : EIATTR_VRC_CTA_INIT_COUNT
	.align		4
        /*0054*/ 	.byte	0x02, 0x4a
	.zero		1
	.zero		1


	//----- nvinfo : EIATTR_EXIT_INSTR_OFFSETS
	.align		4
        /*0058*/ 	.byte	0x04, 0x1c
        /*005a*/ 	.short	(.L_814 - .L_813)


	//   ....[0]....
.L_813:
        /*005c*/ 	.word	0x00000070


	//   ....[1]....
        /*0060*/ 	.word	0x00000110


	//----- nvinfo : EIATTR_CBANK_PARAM_SIZE
	.align		4
.L_814:
        /*0064*/ 	.byte	0x03, 0x19
        /*0066*/ 	.short	0x0018


	//----- nvinfo : EIATTR_PARAM_CBANK
	.align		4
        /*0068*/ 	.byte	0x04, 0x0a
        /*006a*/ 	.short	(.L_816 - .L_815)
	.align		4
.L_815:
        /*006c*/ 	.word	index@(.nv.constant0._Z17mul_scalar_kernelPKfPfif)
        /*0070*/ 	.short	0x0380
        /*0072*/ 	.short	0x0018


	//----- nvinfo : EIATTR_SW_WAR
	.align		4
.L_816:
        /*0074*/ 	.byte	0x04, 0x36
        /*0076*/ 	.short	(.L_818 - .L_817)
.L_817:
        /*0078*/ 	.word	0x00000008
.L_818:


//--------------------- .nv.info._Z17add_scalar_kernelPKfPfif --------------------------
	.section	.nv.info._Z17add_scalar_kernelPKfPfif,"",@"SHT_CUDA_INFO"
	.sectionflags	@""
	.align	4


	//----- nvinfo : EIATTR_CUDA_API_VERSION
	.align		4
        /*0000*/ 	.byte	0x04, 0x37
        /*0002*/ 	.short	(.L_820 - .L_819)
.L_819:
        /*0004*/ 	.word	0x00000082


	//----- nvinfo : EIATTR_KPARAM_INFO
	.align		4
.L_820:
        /*0008*/ 	.byte	0x04, 0x17
        /*000a*/ 	.short	(.L_822 - .L_821)
.L_821:
        /*000c*/ 	.word	0x00000000
        /*0010*/ 	.short	0x0003
        /*0012*/ 	.short	0x0014
        /*0014*/ 	.byte	0x00, 0xf0, 0x11, 0x00


	//----- nvinfo : EIATTR_KPARAM_INFO
	.align		4
.L_822:
        /*0018*/ 	.byte	0x04, 0x17
        /*001a*/ 	.short	(.L_824 - .L_823)
.L_823:
        /*001c*/ 	.word	0x00000000
        /*0020*/ 	.short	0x0002
        /*0022*/ 	.short	0x0010
        /*0024*/ 	.byte	0x00, 0xf0, 0x11, 0x00


	//----- nvinfo : EIATTR_KPARAM_INFO
	.align		4
.L_824:
        /*0028*/ 	.byte	0x04, 0x17
        /*002a*/ 	.short	(.L_826 - .L_825)
.L_825:
        /*002c*/ 	.word	0x00000000
        /*0030*/ 	.short	0x0001
        /*0032*/ 	.short	0x0008
        /*0034*/ 	.byte	0x00, 0xf5, 0x21, 0x00


	//----- nvinfo : EIATTR_KPARAM_INFO
	.align		4
.L_826:
        /*0038*/ 	.byte	0x04, 0x17
        /*003a*/ 	.short	(.L_828 - .L_827)
.L_827:
        /*003c*/ 	.word	0x00000000
        /*0040*/ 	.short	0x0000
        /*0042*/ 	.short	0x0000
        /*0044*/ 	.byte	0x00, 0xf5, 0x21, 0x00


	//----- nvinfo : EIATTR_SPARSE_MMA_MASK
	.align		4
.L_828:
        /*0048*/ 	.byte	0x03, 0x50
        /*004a*/ 	.short	0x0000


	//----- nvinfo : EIATTR_MAXREG_COUNT
	.align		4
        /*004c*/ 	.byte	0x03, 0x1b
        /*004e*/ 	.short	0x00ff


	//----- nvinfo : EIATTR_MERCURY_ISA_VERSION
	.align		4
        /*0050*/ 	.byte	0x03, 0x5f
        /*0052*/ 	.short	0x0101


	//----- nvinfo : EIATTR_VRC_CTA_INIT_COUNT
	.align		4
        /*0054*/ 	.byte	0x02, 0x4a
	.zero		1
	.zero		1


	//----- nvinfo : EIATTR_EXIT_INSTR_OFFSETS
	.align		4
        /*0058*/ 	.byte	0x04, 0x1c
        /*005a*/ 	.short	(.L_830 - .L_829)


	//   ....[0]....
.L_829:
        /*005c*/ 	.word	0x00000070


	//   ....[1]....
        /*0060*/ 	.word	0x00000110


	//----- nvinfo : EIATTR_CBANK_PARAM_SIZE
	.align		4
.L_830:
        /*0064*/ 	.byte	0x03, 0x19
        /*0066*/ 	.short	0x0018


	//----- nvinfo : EIATTR_PARAM_CBANK
	.align		4
        /*0068*/ 	.byte	0x04, 0x0a
        /*006a*/ 	.short	(.L_832 - .L_831)
	.align		4
.L_831:
        /*006c*/ 	.word	index@(.nv.constant0._Z17add_scalar_kernelPKfPfif)
        /*0070*/ 	.short	0x0380
        /*0072*/ 	.short	0x0018


	//----- nvinfo : EIATTR_SW_WAR
	.align		4
.L_832:
        /*0074*/ 	.byte	0x04, 0x36
        /*0076*/ 	.short	(.L_834 - .L_833)
.L_833:
        /*0078*/ 	.word	0x00000008
.L_834:


//--------------------- .nv.info._Z18scatter_add_kernelPKfPKxPfiii --------------------------
	.section	.nv.info._Z18scatter_add_kernelPKfPKxPfiii,"",@"SHT_CUDA_INFO"
	.sectionflags	@""
	.align	4


	//----- nvinfo : EIATTR_CUDA_API_VERSION
	.align		4
        /*0000*/ 	.byte	0x04, 0x37
        /*0002*/ 	.short	(.L_836 - .L_835)
.L_835:
        /*0004*/ 	.word	0x00000082


	//----- nvinfo : EIATTR_KPARAM_INFO
	.align		4
.L_836:
        /*0008*/ 	.byte	0x04, 0x17
        /*000a*/ 	.short	(.L_838 - .L_837)
.L_837:
        /*000c*/ 	.word	0x00000000
        /*0010*/ 	.short	0x0005
        /*0012*/ 	.short	0x0020
        /*0014*/ 	.byte	0x00, 0xf0, 0x11, 0x00


	//----- nvinfo : EIATTR_KPARAM_INFO
	.align		4
.L_838:
        /*0018*/ 	.byte	0x04, 0x17
        /*001a*/ 	.short	(.L_840 - .L_839)
.L_839:
        /*001c*/ 	.word	0x00000000
        /*0020*/ 	.short	0x0004
        /*0022*/ 	.short	0x001c
        /*0024*/ 	.byte	0x00, 0xf0, 0x11, 0x00


	//----- nvinfo : EIATTR_KPARAM_INFO
	.align		4
.L_840:
        /*0028*/ 	.byte	0x04, 0x17
        /*002a*/ 	.short	(.L_842 - .L_841)
.L_841:
        /*002c*/ 	.word	0x00000000
        /*0030*/ 	.short	0x0003
        /*0032*/ 	.short	0x0018
        /*0034*/ 	.byte	0x00, 0xf0, 0x11, 0x00


	//----- nvinfo : EIATTR_KPARAM_INFO
	.align		4
.L_842:
        /*0038*/ 	.byte	0x04, 0x17
        /*003a*/ 	.short	(.L_844 - .L_843)
.L_843:
        /*003c*/ 	.word	0x00000000
        /*0040*/ 	.short	0x0002
        /*0042*/ 	.short	0x0010
        /*0044*/ 	.byte	0x00, 0xf5, 0x21, 0x00


	//----- nvinfo : EIATTR_KPARAM_INFO
	.align		4
.L_844:
        /*0048*/ 	.byte	0x04, 0x17
        /*004a*/ 	.short	(.L_846 - .L_845)
.L_845:
        /*004c*/ 	.word	0x00000000
        /*0050*/ 	.short	0x0001
        /*0052*/ 	.short	0x0008
        /*0054*/ 	.byte	0x00, 0xf5, 0x21, 0x00


	//----- nvinfo : EIATTR_KPARAM_INFO
	.align		4
.L_846:
        /*0058*/ 	.byte	0x04, 0x17
        /*005a*/ 	.short	(.L_848 - .L_847)
.L_847:
        /*005c*/ 	.word	0x00000000
        /*0060*/ 	.short	0x0000
        /*0062*/ 	.short	0x0000
        /*0064*/ 	.byte	0x00, 0xf5, 0x21, 0x00


	//----- nvinfo : EIATTR_SPARSE_MMA_MASK
	.align		4
.L_848:
        /*0068*/ 	.byte	0x03, 0x50
        /*006a*/ 	.short	0x0000


	//----- nvinfo : EIATTR_MAXREG_COUNT
	.align		4
        /*006c*/ 	.byte	0x03, 0x1b
        /*006e*/ 	.short	0x00ff


	//----- nvinfo : EIATTR_MERCURY_ISA_VERSION
	.align		4
        /*0070*/ 	.byte	0x03, 0x5f
        /*0072*/ 	.short	0x0101


	//----- nvinfo : EIATTR_VRC_CTA_INIT_COUNT
	.align		4
        /*0074*/ 	.byte	0x02, 0x4a
	.zero		1
	.zero		1


	//----- nvinfo : EIATTR_EXIT_INSTR_OFFSETS
	.align		4
        /*0078*/ 	.byte	0x04, 0x1c
        /*007a*/ 	.short	(.L_850 - .L_849)


	//   ....[0]....
.L_849:
        /*007c*/ 	.word	0x00000080


	//   ....[1]....
        /*0080*/ 	.word	0x00000280


	//   ....[2]....
        /*0084*/ 	.word	0x00000370


	//----- nvinfo : EIATTR_CBANK_PARAM_SIZE
	.align		4
.L_850:
        /*0088*/ 	.byte	0x03, 0x19
        /*008a*/ 	.short	0x0024


	//----- nvinfo : EIATTR_PARAM_CBANK
	.align		4
        /*008c*/ 	.byte	0x04, 0x0a
        /*008e*/ 	.short	(.L_852 - .L_851)
	.align		4
.L_851:
        /*0090*/ 	.word	index@(.nv.constant0._Z18scatter_add_kernelPKfPKxPfiii)
        /*0094*/ 	.short	0x0380
        /*0096*/ 	.short	0x0024


	//----- nvinfo : EIATTR_SW_WAR
	.align		4
.L_852:
        /*0098*/ 	.byte	0x04, 0x36
        /*009a*/ 	.short	(.L_854 - .L_853)
.L_853:
        /*009c*/ 	.word	0x00000008
.L_854:


//--------------------- .nv.info._Z14one_hot_kernelPKxPfii --------------------------
	.section	.nv.info._Z14one_hot_kernelPKxPfii,"",@"SHT_CUDA_INFO"
	.sectionflags	@""
	.align	4


	//----- nvinfo : EIATTR_CUDA_API_VERSION
	.align		4
        /*0000*/ 	.byte	0x04, 0x37
        /*0002*/ 	.short	(.L_856 - .L_855)
.L_855:
        /*0004*/ 	.word	0x00000082


	//----- nvinfo : EIATTR_KPARAM_INFO
	.align		4
.L_856:
        /*0008*/ 	.byte	0x04, 0x17
        /*000a*/ 	.short	(.L_858 - .L_857)
.L_857:
        /*000c*/ 	.word	0x00000000
        /*0010*/ 	.short	0x0003
        /*0012*/ 	.short	0x0014
        /*0014*/ 	.byte	0x00, 0xf0, 0x11, 0x00


	//----- nvinfo : EIATTR_KPARAM_INFO
	.align		4
.L_858:
        /*0018*/ 	.byte	0x04, 0x17
        /*001a*/ 	.short	(.L_860 - .L_859)
.L_859:
        /*001c*/ 	.word	0x00000000
        /*0020*/ 	.short	0x0002
        /*0022*/ 	.short	0x0010
        /*0024*/ 	.byte	0x00, 0xf0, 0x11, 0x00


	//----- nvinfo : EIATTR_KPARAM_INFO
	.align		4
.L_860:
        /*0028*/ 	.byte	0x04, 0x17
        /*002a*/ 	.short	(.L_862 - .L_861)
.L_861:
        /*002c*/ 	.word	0x00000000
        /*0030*/ 	.short	0x0001
        /*0032*/ 	.short	0x0008
        /*0034*/ 	.byte	0x00, 0xf5, 0x21, 0x00


	//----- nvinfo : EIATTR_KPARAM_INFO
	.align		4
.L_862:
        /*0038*/ 	.byte	0x04, 0x17
        /*003a*/ 	.short	(.L_864 - .L_863)
.L_863:
        /*003c*/ 	.word	0x00000000
        /*0040*/ 	.short	0x0000
        /*0042*/ 	.short	0x0000
        /*0044*/ 	.byte	0x00, 0xf5, 0x21, 0x00


	//----- nvinfo : EIATTR_SPARSE_MMA_MASK
	.align		4
.L_864:
        /*0048*/ 	.byte	0x03, 0x50
        /*004a*/ 	.short	0x0000


	//----- nvinfo : EIATTR_MAXREG_COUNT
	.align		4
        /*004c*/ 	.byte	0x03, 0x1b
        /*004e*/ 	.short	0x00ff


	//----- nvinfo : EIATTR_MERCURY_ISA_VERSION
	.align		4
        /*0050*/ 	.byte	0x03, 0x5f
        /*0052*/ 	.short	0x0101


	//----- nvinfo : EIATTR_VRC_CTA_INIT_COUNT
	.align		4
        /*0054*/ 	.byte	0x02, 0x4a
	.zero		1
	.zero		1


	//----- nvinfo : EIATTR_EXIT_INSTR_OFFSETS
	.align		4
        /*0058*/ 	.byte	0x04, 0x1c
        /*005a*/ 	.short	(.L_866 - .L_865)


	//   ....[0]....
.L_865:
        /*005c*/ 	.word	0x00000070


	//   ....[1]....
        /*0060*/ 	.word	0x000000f0


	//   ....[2]....
        /*0064*/ 	.word	0x00000150


	//----- nvinfo : EIATTR_CBANK_PARAM_SIZE
	.align		4
.L_866:
        /*0068*/ 	.byte	0x03, 0x19
        /*006a*/ 	.short	0x0018


	//----- nvinfo : EIATTR_PARAM_CBANK
	.align		4
        /*006c*/ 	.byte	0x04, 0x0a
        /*006e*/ 	.short	(.L_868 - .L_867)
	.align		4
.L_867:
        /*0070*/ 	.word	index@(.nv.constant0._Z14one_hot_kernelPKxPfii)
        /*0074*/ 	.short	0x0380
        /*0076*/ 	.short	0x0018


	//----- nvinfo : EIATTR_SW_WAR
	.align		4
.L_868:
        /*0078*/ 	.byte	0x04, 0x36
        /*007a*/ 	.short	(.L_870 - .L_869)
.L_869:
        /*007c*/ 	.word	0x00000008
.L_870:


//--------------------- .nv.callgraph             --------------------------
	.section	.nv.callgraph,"",@"SHT_CUDA_CALLGRAPH"
	.align	4
	.sectionentsize	8
	.align		4
        /*0000*/ 	.word	0x00000000
	.align		4
        /*0004*/ 	.word	0xffffffff
	.align		4
        /*0008*/ 	.word	0x00000000
	.align		4
        /*000c*/ 	.word	0xfffffffe
	.align		4
        /*0010*/ 	.word	0x00000000
	.align		4
        /*0014*/ 	.word	0xfffffffd
	.align		4
        /*0018*/ 	.word	0x00000000
	.align		4
        /*001c*/ 	.word	0xfffffffc


//--------------------- .nv.constant4             --------------------------
	.section	.nv.constant4,"a",@progbits
	.align	8
	.align		8
.nv.constant4:
        /*0000*/ 	.dword	__cudart_i2opi_f


//--------------------- .text._Z19matmul_naive_kernelPKfS0_Pfiiiii --------------------------
	.section	.text._Z19matmul_naive_kernelPKfS0_Pfiiiii,"ax",@progbits
	.align	128
        .global         _Z19matmul_naive_kernelPKfS0_Pfiiiii
        .type           _Z19matmul_naive_kernelPKfS0_Pfiiiii,@function
        .size           _Z19matmul_naive_kernelPKfS0_Pfiiiii,(.L_x_133 - _Z19matmul_naive_kernelPKfS0_Pfiiiii)
        .other          _Z19matmul_naive_kernelPKfS0_Pfiiiii,@"STO_CUDA_ENTRY STV_DEFAULT"
_Z19matmul_naive_kernelPKfS0_Pfiiiii:
.text._Z19matmul_naive_kernelPKfS0_Pfiiiii:
[----:B------:R-:W-:Y:S01]  /*0000*/  LDC R1, c[0x0][0x37c] ;  /* 0x0000df00ff017b82 */ /* 0x000fe20000000800 */
[----:B------:R-:W0:Y:S07]  /*0010*/  S2R R0, SR_TID.X ;  /* 0x0000000000007919 */ /* 0x000e2e0000002100 */
[----:B------:R-:W1:Y:S01]  /*0020*/  LDC.64 R2, c[0x0][0x3a0] ;  /* 0x0000e800ff027b82 */ /* 0x000e620000000a00 */
[----:B------:R-:W1:Y:S07]  /*0030*/  LDCU UR8, c[0x0][0x398] ;  /* 0x00007300ff0877ac */ /* 0x000e6e0008000800 */
[----:B------:R-:W0:Y:S08]  /*0040*/  S2UR UR4, SR_CTAID.X ;  /* 0x00000000000479c3 */ /* 0x000e300000002500 */
[----:B------:R-:W0:Y:S01]  /*0050*/  LDC R5, c[0x0][0x360] ;  /* 0x0000d800ff057b82 */ /* 0x000e220000000800 */
[----:B-1----:R-:W-:-:S02]  /*0060*/  IMAD R4, R2, UR8, RZ ;  /* 0x0000000802047c24 */ /* 0x002fc4000f8e02ff */
[----:B0-----:R-:W-:Y:S02]  /*0070*/  IMAD R5, R5, UR4, R0 ;  /* 0x0000000405057c24 */ /* 0x001fe4000f8e0200 */
[----:B------:R-:W-:-:S05]  /*0080*/  IMAD R0, R4, R3, RZ ;  /* 0x0000000304007224 */ /* 0x000fca00078e02ff */
[----:B------:R-:W-:-:S13]  /*0090*/  ISETP.GE.AND P0, PT, R5, R0, PT ;  /* 0x000000000500720c */ /* 0x000fda0003f06270 */
[----:B------:R-:W-:Y:S05]  /*00a0*/  @P0 EXIT ;  /* 0x000000000000094d */ /* 0x000fea0003800000 */
[-C--:B------:R-:W-:Y:S01]  /*00b0*/  IABS R10, R4.reuse ;  /* 0x00000004000a7213 */ /* 0x080fe20000000000 */
[----:B------:R-:W0:Y:S01]  /*00c0*/  LDCU UR4, c[0x0][0x3a8] ;  /* 0x00007500ff0477ac */ /* 0x000e220008000800 */
[----:B------:R-:W-:Y:S01]  /*00d0*/  IABS R8, R5 ;  /* 0x0000000500087213 */ /* 0x000fe20000000000 */
[----:B------:R-:W-:Y:S01]  /*00e0*/  IMAD.MOV.U32 R29, RZ, RZ, RZ ;  /* 0x000000ffff1d7224 */ /* 0x000fe200078e00ff */
[----:B------:R-:W1:Y:S01]  /*00f0*/  I2F.RP R0, R10 ;  /* 0x0000000a00007306 */ /* 0x000e620000209400 */
[----:B------:R-:W-:Y:S01]  /*0100*/  IABS R9, R4 ;  /* 0x0000000400097213 */ /* 0x000fe20000000000 */
[----:B------:R-:W2:Y:S01]  /*0110*/  LDCU.64 UR6, c[0x0][0x358] ;  /* 0x00006b00ff0677ac */ /* 0x000ea20008000a00 */
[----:B------:R-:W-:-:S05]  /*0120*/  IABS R12, R2 ;  /* 0x00000002000c7213 */ /* 0x000fca0000000000 */
[----:B-1----:R-:W1:Y:S02]  /*0130*/  MUFU.RCP R0, R0 ;  /* 0x0000000000007308 */ /* 0x002e640000001000 */
[----:B-1----:R-:W-:-:S06]  /*0140*/  IADD3 R6, PT, PT, R0, 0xffffffe, RZ ;  /* 0x0ffffffe00067810 */ /* 0x002fcc0007ffe0ff */
[----:B------:R1:W3:Y:S02]  /*0150*/  F2I.FTZ.U32.TRUNC.NTZ R7, R6 ;  /* 0x0000000600077305 */ /* 0x0002e4000021f000 */
[----:B-1----:R-:W-:Y:S01]  /*0160*/  HFMA2 R6, -RZ, RZ, 0, 0 ;  /* 0x00000000ff067431 */ /* 0x002fe200000001ff */
[----:B---3--:R-:W-:-:S05]  /*0170*/  IADD3 R3, PT, PT, RZ, -R7, RZ ;  /* 0x80000007ff037210 */ /* 0x008fca0007ffe0ff */
[----:B------:R-:W-:-:S04]  /*0180*/  IMAD R3, R3, R10, RZ ;  /* 0x0000000a03037224 */ /* 0x000fc800078e02ff */
[----:B------:R-:W-:Y:S01]  /*0190*/  IMAD.HI.U32 R7, R7, R3, R6 ;  /* 0x0000000307077227 */ /* 0x000fe200078e0006 */
[----:B------:R-:W-:Y:S02]  /*01a0*/  MOV R3, R8 ;  /* 0x0000000800037202 */ /* 0x000fe40000000f00 */
[----:B------:R-:W-:Y:S01]  /*01b0*/  IADD3 R6, PT, PT, RZ, -R9, RZ ;  /* 0x80000009ff067210 */ /* 0x000fe20007ffe0ff */
[----:B------:R-:W1:Y:S02]  /*01c0*/  I2F.RP R8, R12 ;  /* 0x0000000c00087306 */ /* 0x000e640000209400 */
[----:B------:R-:W-:-:S04]  /*01d0*/  IMAD.HI.U32 R0, R7, R3, RZ ;  /* 0x0000000307007227 */ /* 0x000fc800078e00ff */
[----:B------:R-:W-:-:S05]  /*01e0*/  IMAD R3, R0, R6, R3 ;  /* 0x0000000600037224 */ /* 0x000fca00078e0203 */
[----:B------:R-:W-:Y:S01]  /*01f0*/  ISETP.GT.U32.AND P2, PT, R10, R3, PT ;  /* 0x000000030a00720c */ /* 0x000fe20003f44070 */
[----:B-1----:R-:W1:-:S12]  /*0200*/  MUFU.RCP R8, R8 ;  /* 0x0000000800087308 */ /* 0x002e580000001000 */
[----:B------:R-:W-:Y:S01]  /*0210*/  @!P2 IMAD.IADD R3, R3, 0x1, -R10 ;  /* 0x000000010303a824 */ /* 0x000fe200078e0a0a */
[----:B------:R-:W-:Y:S02]  /*0220*/  @!P2 IADD3 R0, PT, PT, R0, 0x1, RZ ;  /* 0x000000010000a810 */ /* 0x000fe40007ffe0ff */
[----:B------:R-:W-:Y:S02]  /*0230*/  ISETP.NE.AND P2, PT, R4, RZ, PT ;  /* 0x000000ff0400720c */ /* 0x000fe40003f45270 */
[----:B------:R-:W-:Y:S02]  /*0240*/  ISETP.GE.U32.AND P0, PT, R3, R10, PT ;  /* 0x0000000a0300720c */ /* 0x000fe40003f06070 */
[----:B------:R-:W-:Y:S02]  /*0250*/  LOP3.LUT R3, R5, R4, RZ, 0x3c, !PT ;  /* 0x0000000405037212 */ /* 0x000fe400078e3cff */
[----:B-1----:R-:W-:Y:S02]  /*0260*/  IADD3 R6, PT, PT, R8, 0xffffffe, RZ ;  /* 0x0ffffffe08067810 */ /* 0x002fe40007ffe0ff */
[----:B------:R-:W-:-:S02]  /*0270*/  ISETP.GE.AND P1, PT, R3, RZ, PT ;  /* 0x000000ff0300720c */ /* 0x000fc40003f26270 */
[----:B------:R1:W3:Y:S05]  /*0280*/  F2I.FTZ.U32.TRUNC.NTZ R7, R6 ;  /* 0x0000000600077305 */ /* 0x0002ea000021f000 */
[----:B------:R-:W-:Y:S01]  /*0290*/  @P0 IADD3 R0, PT, PT, R0, 0x1, RZ ;  /* 0x0000000100000810 */ /* 0x000fe20007ffe0ff */
[----:B-1----:R-:W-:-:S05]  /*02a0*/  HFMA2 R6, -RZ, RZ, 0, 0 ;  /* 0x00000000ff067431 */ /* 0x002fca00000001ff */
[----:B------:R-:W-:Y:S02]  /*02b0*/  @!P1 IADD3 R0, PT, PT, -R0, RZ, RZ ;  /* 0x000000ff00009210 */ /* 0x000fe40007ffe1ff */
[----:B------:R-:W-:Y:S01]  /*02c0*/  @!P2 LOP3.LUT R0, RZ, R4, RZ, 0x33, !PT ;  /* 0x00000004ff00a212 */ /* 0x000fe200078e33ff */
[----:B---3--:R-:W-:-:S03]  /*02d0*/  IMAD.MOV R9, RZ, RZ, -R7 ;  /* 0x000000ffff097224 */ /* 0x008fc600078e0a07 */
[----:B------:R-:W-:-:S05]  /*02e0*/  IADD3 R3, PT, PT, -R0, RZ, RZ ;  /* 0x000000ff00037210 */ /* 0x000fca0007ffe1ff */
[----:B------:R-:W-:Y:S02]  /*02f0*/  IMAD R11, R4, R3, R5 ;  /* 0x00000003040b7224 */ /* 0x000fe400078e0205 */
[----:B------:R-:W-:-:S03]  /*0300*/  IMAD R3, R9, R12, RZ ;  /* 0x0000000c09037224 */ /* 0x000fc600078e02ff */
[----:B------:R-:W-:Y:S01]  /*0310*/  IABS R4, R11 ;  /* 0x0000000b00047213 */ /* 0x000fe20000000000 */
[----:B------:R-:W-:-:S03]  /*0320*/  IMAD.HI.U32 R6, R7, R3, R6 ;  /* 0x0000000307067227 */ /* 0x000fc600078e0006 */
[----:B------:R-:W-:-:S05]  /*0330*/  MOV R3, R4 ;  /* 0x0000000400037202 */ /* 0x000fca0000000f00 */
[----:B------:R-:W-:-:S05]  /*0340*/  IMAD.HI.U32 R5, R6, R3, RZ ;  /* 0x0000000306057227 */ /* 0x000fca00078e00ff */
[----:B------:R-:W-:-:S05]  /*0350*/  IADD3 R4, PT, PT, -R5, RZ, RZ ;  /* 0x000000ff05047210 */ /* 0x000fca0007ffe1ff */
[----:B------:R-:W-:Y:S01]  /*0360*/  IMAD R3, R12, R4, R3 ;  /* 0x000000040c037224 */ /* 0x000fe200078e0203 */
[----:B------:R-:W-:-:S04]  /*0370*/  LOP3.LUT R4, R11, R2, RZ, 0x3c, !PT ;  /* 0x000000020b047212 */ /* 0x000fc800078e3cff */
[----:B------:R-:W-:Y:S02]  /*0380*/  ISETP.GT.U32.AND P2, PT, R12, R3, PT ;  /* 0x000000030c00720c */ /* 0x000fe40003f44070 */
[----:B------:R-:W-:-:S11]  /*0390*/  ISETP.GE.AND P1, PT, R4, RZ, PT ;  /* 0x000000ff0400720c */ /* 0x000fd60003f26270 */
[----:B------:R-:W-:Y:S01]  /*03a0*/  @!P2 IMAD.IADD R3, R3, 0x1, -R12 ;  /* 0x000000010303a824 */ /* 0x000fe200078e0a0c */
[----:B------:R-:W-:Y:S02]  /*03b0*/  @!P2 IADD3 R5, PT, PT, R5, 0x1, RZ ;  /* 0x000000010505a810 */ /* 0x000fe40007ffe0ff */
[----:B------:R-:W-:Y:S02]  /*03c0*/  ISETP.NE.AND P2, PT, R2, RZ, PT ;  /* 0x000000ff0200720c */ /* 0x000fe40003f45270 */
[----:B------:R-:W-:Y:S02]  /*03d0*/  ISETP.GE.U32.AND P0, PT, R3, R12, PT ;  /* 0x0000000c0300720c */ /* 0x000fe40003f06070 */
[----:B------:R-:W1:Y:S11]  /*03e0*/  LDC R3, c[0x0][0x39c] ;  /* 0x0000e700ff037b82 */ /* 0x000e760000000800 */
[----:B------:R-:W-:-:S02]  /*03f0*/  @P0 IADD3 R5, PT, PT, R5, 0x1, RZ ;  /* 0x0000000105050810 */ /* 0x000fc40007ffe0ff */
[----:B0-----:R-:W-:Y:S02]  /*0400*/  ISETP.NE.AND P0, PT, RZ, UR4, PT ;  /* 0x00000004ff007c0c */ /* 0x001fe4000bf05270 */
[----:B------:R-:W-:Y:S02]  /*0410*/  @!P1 IADD3 R5, PT, PT, -R5, RZ, RZ ;  /* 0x000000ff05059210 */ /* 0x000fe40007ffe1ff */
[----:B------:R-:W-:-:S04]  /*0420*/  @!P2 LOP3.LUT R5, RZ, R2, RZ, 0x33, !PT ;  /* 0x00000002ff05a212 */ /* 0x000fc800078e33ff */
[----:B------:R-:W-:Y:S02]  /*0430*/  IADD3 R9, PT, PT, -R5, RZ, RZ ;  /* 0x000000ff05097210 */ /* 0x000fe40007ffe1ff */
[----:B-1----:R-:W-:Y:S01]  /*0440*/  ISETP.GE.AND P1, PT, R3, 0x1, PT ;  /* 0x000000010300780c */ /* 0x002fe20003f26270 */
[----:B------:R-:W-:-:S04]  /*0450*/  IMAD R7, R2, R3, RZ ;  /* 0x0000000302077224 */ /* 0x000fc800078e02ff */
[----:B------:R-:W-:Y:S02]  /*0460*/  IMAD R4, R0, R7, RZ ;  /* 0x0000000700047224 */ /* 0x000fe400078e02ff */
[----:B------:R-:W-:-:S03]  /*0470*/  IMAD R7, R2, R9, R11 ;  /* 0x0000000902077224 */ /* 0x000fc600078e020b */
[----:B------:R-:W-:-:S03]  /*0480*/  SEL R8, R4, RZ, P0 ;  /* 0x000000ff04087207 */ /* 0x000fc60000000000 */
[----:B--2---:R-:W-:Y:S05]  /*0490*/  @!P1 BRA `(.L_x_0) ;  /* 0x0000000400c09947 */ /* 0x004fea0003800000 */
[C---:B------:R-:W-:Y:S01]  /*04a0*/  ISETP.GE.U32.AND P0, PT, R3.reuse, 0x8, PT ;  /* 0x000000080300780c */ /* 0x040fe20003f06070 */
[----:B------:R-:W-:Y:S01]  /*04b0*/  IMAD R4, R0, UR8, R5 ;  /* 0x0000000800047c24 */ /* 0x000fe2000f8e0205 */
[----:B------:R-:W-:Y:S02]  /*04c0*/  LOP3.LUT R6, R3, 0x7, RZ, 0xc0, !PT ;  /* 0x0000000703067812 */ /* 0x000fe400078ec0ff */
[----:B------:R-:W-:Y:S01]  /*04d0*/  IADD3 R9, PT, PT, R7, R8, RZ ;  /* 0x0000000807097210 */ /* 0x000fe20007ffe0ff */
[----:B------:R-:W-:Y:S01]  /*04e0*/  IMAD R11, R4, R3, RZ ;  /* 0x00000003040b7224 */ /* 0x000fe200078e02ff */
[----:B------:R-:W-:Y:S02]  /*04f0*/  ISETP.NE.AND P1, PT, R6, RZ, PT ;  /* 0x000000ff0600720c */ /* 0x000fe40003f25270 */
[----:B------:R-:W-:Y:S02]  /*0500*/  MOV R29, RZ ;  /* 0x000000ff001d7202 */ /* 0x000fe40000000f00 */
[----:B------:R-:W-:-:S03]  /*0510*/  MOV R8, RZ ;  /* 0x000000ff00087202 */ /* 0x000fc60000000f00 */
[----:B------:R-:W-:Y:S06]  /*0520*/  @!P0 BRA `(.L_x_1) ;  /* 0x0000000000c48947 */ /* 0x000fec0003800000 */
[----:B------:R-:W0:Y:S01]  /*0530*/  LDCU.64 UR4, c[0x0][0x380] ;  /* 0x00007000ff0477ac */ /* 0x000e220008000a00 */
[----:B------:R-:W-:Y:S01]  /*0540*/  LOP3.LUT R8, R3, 0x7ffffff8, RZ, 0xc0, !PT ;  /* 0x7ffffff803087812 */ /* 0x000fe200078ec0ff */
[----:B------:R-:W-:Y:S01]  /*0550*/  HFMA2 R29, -RZ, RZ, 0, 0 ;  /* 0x00000000ff1d7431 */ /* 0x000fe200000001ff */
[----:B------:R-:W-:Y:S01]  /*0560*/  MOV R4, R11 ;  /* 0x0000000b00047202 */ /* 0x000fe20000000f00 */
[----:B------:R-:W-:Y:S01]  /*0570*/  IMAD.MOV.U32 R21, RZ, RZ, R9 ;  /* 0x000000ffff157224 */ /* 0x000fe200078e0009 */
[----:B------:R-:W-:Y:S01]  /*0580*/  IADD3 R10, PT, PT, -R8, RZ, RZ ;  /* 0x000000ff080a7210 */ /* 0x000fe20007ffe1ff */
[----:B0-----:R-:W-:-:S04]  /*0590*/  UIADD3 UR4, UP0, UPT, UR4, 0x10, URZ ;  /* 0x0000001004047890 */ /* 0x001fc8000ff1e0ff */
[----:B------:R-:W-:-:S12]  /*05a0*/  UIADD3.X UR5, UPT, UPT, URZ, UR5, URZ, UP0, !UPT ;  /* 0x00000005ff057290 */ /* 0x000fd800087fe4ff */
.L_x_2:
[----:B------:R-:W0:Y:S01]  /*05b0*/  LDC.64 R22, c[0x0][0x388] ;  /* 0x0000e200ff167b82 */ /* 0x000e220000000a00 */
[----:B------:R-:W-:Y:S02]  /*05c0*/  MOV R12, UR4 ;  /* 0x00000004000c7c02 */ /* 0x000fe40008000f00 */
[----:B------:R-:W-:-:S03]  /*05d0*/  MOV R13, UR5 ;  /* 0x00000005000d7c02 */ /* 0x000fc60008000f00 */
[----:B------:R-:W-:-:S05]  /*05e0*/  IMAD.WIDE R12, R4, 0x4, R12 ;  /* 0x00000004040c7825 */ /* 0x000fca00078e020c */
[----:B------:R-:W2:Y:S04]  /*05f0*/  LDG.E R24, desc[UR6][R12.64+-0x10] ;  /* 0xfffff0060c187981 */ /* 0x000ea8000c1e1900 */
[----:B------:R-:W3:Y:S04]  /*0600*/  LDG.E R20, desc[UR6][R12.64+-0xc] ;  /* 0xfffff4060c147981 */ /* 0x000ee8000c1e1900 */
[----:B------:R-:W4:Y:S01]  /*0610*/  LDG.E R28, desc[UR6][R12.64+-0x8] ;  /* 0xfffff8060c1c7981 */ /* 0x000f22000c1e1900 */
[----:B0-----:R-:W-:-:S05]  /*0620*/  IMAD.WIDE R22, R21, 0x4, R22 ;  /* 0x0000000415167825 */ /* 0x001fca00078e0216 */
[----:B------:R0:W2:Y:S02]  /*0630*/  LDG.E R25, desc[UR6][R22.64] ;  /* 0x0000000616197981 */ /* 0x0000a4000c1e1900 */
[----:B0-----:R-:W-:-:S05]  /*0640*/  IMAD.WIDE R22, R2, 0x4, R22 ;  /* 0x0000000402167825 */ /* 0x001fca00078e0216 */
[----:B------:R-:W3:Y:S01]  /*0650*/  LDG.E R27, desc[UR6][R22.64] ;  /* 0x00000006161b7981 */ /* 0x000ee2000c1e1900 */
[----:B------:R-:W-:-:S05]  /*0660*/  IMAD.WIDE R16, R2, 0x4, R22 ;  /* 0x0000000402107825 */ /* 0x000fca00078e0216 */
[----:B------:R2:W4:Y:S01]  /*0670*/  LDG.E R26, desc[UR6][R16.64] ;  /* 0x00000006101a7981 */ /* 0x000522000c1e1900 */
[----:B------:R-:W-:-:S03]  /*0680*/  IMAD.WIDE R14, R2, 0x4, R16 ;  /* 0x00000004020e7825 */ /* 0x000fc600078e0210 */
[----:B------:R-:W5:Y:S01]  /*0690*/  LDG.E R22, desc[UR6][R12.64] ;  /* 0x000000060c167981 */ /* 0x000f62000c1e1900 */
[----:B------:R-:W-:-:S03]  /*06a0*/  IMAD.WIDE R18, R2, 0x4, R14 ;  /* 0x0000000402127825 */ /* 0x000fc600078e020e */
[----:B------:R-:W5:Y:S04]  /*06b0*/  LDG.E R23, desc[UR6][R12.64+0x8] ;  /* 0x000008060c177981 */ /* 0x000f68000c1e1900 */
[----:B------:R-:W5:Y:S04]  /*06c0*/  LDG.E R14, desc[UR6][R14.64] ;  /* 0x000000060e0e7981 */ /* 0x000f68000c1e1900 */
[----:B------:R-:W5:Y:S01]  /*06d0*/  LDG.E R15, desc[UR6][R12.64+-0x4] ;  /* 0xfffffc060c0f7981 */ /* 0x000f62000c1e1900 */
[----:B--2---:R-:W-:Y:S01]  /*06e0*/  FFMA R17, R24, R25, R29 ;  /* 0x0000001918117223 */ /* 0x004fe2000000001d */
[----:B------:R-:W-:-:S02]  /*06f0*/  IMAD.WIDE R24, R2, 0x4, R18 ;  /* 0x0000000402187825 */ /* 0x000fc400078e0212 */
[----:B------:R0:W2:Y:S02]  /*0700*/  LDG.E R29, desc[UR6][R18.64] ;  /* 0x00000006121d7981 */ /* 0x0000a4000c1e1900 */
[----:B---3--:R-:W-:Y:S01]  /*0710*/  FFMA R27, R20, R27, R17 ;  /* 0x0000001b141b7223 */ /* 0x008fe20000000011 */
[C---:B------:R-:W-:Y:S01]  /*0720*/  IMAD.WIDE R16, R2.reuse, 0x4, R24 ;  /* 0x0000000402107825 */ /* 0x040fe200078e0218 */
[----:B------:R-:W3:Y:S03]  /*0730*/  LDG.E R20, desc[UR6][R24.64] ;  /* 0x0000000618147981 */ /* 0x000ee6000c1e1900 */
[----:B0-----:R-:W-:Y:S01]  /*0740*/  IMAD.WIDE R18, R2, 0x4, R16 ;  /* 0x0000000402127825 */ /* 0x001fe200078e0210 */
[----:B------:R-:W3:Y:S04]  /*0750*/  LDG.E R25, desc[UR6][R12.64+0x4] ;  /* 0x000004060c197981 */ /* 0x000ee8000c1e1900 */
[----:B------:R-:W3:Y:S04]  /*0760*/  LDG.E R24, desc[UR6][R12.64+0xc] ;  /* 0x00000c060c187981 */ /* 0x000ee8000c1e1900 */
[----:B------:R-:W3:Y:S04]  /*0770*/  LDG.E R19, desc[UR6][R18.64] ;  /* 0x0000000612137981 */ /* 0x000ee8000c1e1900 */
[----:B------:R-:W3:Y:S01]  /*0780*/  LDG.E R12, desc[UR6][R16.64] ;  /* 0x00000006100c7981 */ /* 0x000ee2000c1e1900 */
[----:B----4-:R-:W-:Y:S01]  /*0790*/  FFMA R26, R28, R26, R27 ;  /* 0x0000001a1c1a7223 */ /* 0x010fe2000000001b */
[----:B------:R-:W-:-:S03]  /*07a0*/  IADD3 R10, PT, PT, R10, 0x8, RZ ;  /* 0x000000080a0a7810 */ /* 0x000fc60007ffe0ff */
[----:B-----5:R-:W-:Y:S01]  /*07b0*/  FFMA R15, R15, R14, R26 ;  /* 0x0000000e0f0f7223 */ /* 0x020fe2000000001a */
[----:B------:R-:W-:Y:S01]  /*07c0*/  ISETP.NE.AND P0, PT, R10, RZ, PT ;  /* 0x000000ff0a00720c */ /* 0x000fe20003f05270 */
[----:B------:R-:W-:Y:S01]  /*07d0*/  VIADD R4, R4, 0x8 ;  /* 0x0000000804047836 */ /* 0x000fe20000000000 */
[----:B------:R-:W-:Y:S01]  /*07e0*/  LEA R21, R2, R21, 0x3 ;  /* 0x0000001502157211 */ /* 0x000fe200078e18ff */
[----:B--2---:R-:W-:-:S04]  /*07f0*/  FFMA R22, R22, R29, R15 ;  /* 0x0000001d16167223 */ /* 0x004fc8000000000f */
[----:B---3--:R-:W-:-:S04]  /*0800*/  FFMA R20, R25, R20, R22 ;  /* 0x0000001419147223 */ /* 0x008fc80000000016 */
[----:B------:R-:W-:-:S04]  /*0810*/  FFMA R23, R23, R12, R20 ;  /* 0x0000000c17177223 */ /* 0x000fc80000000014 */
[----:B------:R-:W-:Y:S01]  /*0820*/  FFMA R29, R24, R19, R23 ;  /* 0x00000013181d7223 */ /* 0x000fe20000000017 */
[----:B------:R-:W-:Y:S06]  /*0830*/  @P0 BRA `(.L_x_2) ;  /* 0xfffffffc005c0947 */ /* 0x000fec000383ffff */
.L_x_1:
[----:B------:R-:W-:Y:S05]  /*0840*/  @!P1 BRA `(.L_x_0) ;  /* 0x0000000000d49947 */ /* 0x000fea0003800000 */
[----:B------:R-:W-:Y:S02]  /*0850*/  ISETP.GE.U32.AND P0, PT, R6, 0x4, PT ;  /* 0x000000040600780c */ /* 0x000fe40003f06070 */
[----:B------:R-:W-:-:S04]  /*0860*/  LOP3.LUT R4, R3, 0x3, RZ, 0xc0, !PT ;  /* 0x0000000303047812 */ /* 0x000fc800078ec0ff */
[----:B------:R-:W-:-:S07]  /*0870*/  ISETP.NE.AND P1, PT, R4, RZ, PT ;  /* 0x000000ff0400720c */ /* 0x000fce0003f25270 */
[----:B------:R-:W-:Y:S06]  /*0880*/  @!P0 BRA `(.L_x_3) ;  /* 0x0000000000588947 */ /* 0x000fec0003800000 */
[----:B------:R-:W0:Y:S01]  /*0890*/  LDC.64 R14, c[0x0][0x388] ;  /* 0x0000e200ff0e7b82 */ /* 0x000e220000000a00 */
[----:B------:R-:W-:Y:S01]  /*08a0*/  IMAD R19, R8, R2, R9 ;  /* 0x0000000208137224 */ /* 0x000fe200078e0209 */
[----:B------:R-:W-:-:S06]  /*08b0*/  IADD3 R17, PT, PT, R11, R8, RZ ;  /* 0x000000080b117210 */ /* 0x000fcc0007ffe0ff */
[----:B------:R-:W1:Y:S01]  /*08c0*/  LDC.64 R12, c[0x0][0x380] ;  /* 0x0000e000ff0c7b82 */ /* 0x000e620000000a00 */
[----:B0-----:R-:W-:-:S04]  /*08d0*/  IMAD.WIDE R14, R19, 0x4, R14 ;  /* 0x00000004130e7825 */ /* 0x001fc800078e020e */
[----:B-1----:R-:W-:-:S04]  /*08e0*/  IMAD.WIDE R12, R17, 0x4, R12 ;  /* 0x00000004110c7825 */ /* 0x002fc800078e020c */
[C---:B------:R-:W-:Y:S01]  /*08f0*/  IMAD.WIDE R16, R2.reuse, 0x4, R14 ;  /* 0x0000000402107825 */ /* 0x040fe200078e020e */
[----:B------:R-:W2:Y:S04]  /*0900*/  LDG.E R6, desc[UR6][R12.64] ;  /* 0x000000060c067981 */ /* 0x000ea8000c1e1900 */
[----:B------:R-:W2:Y:S01]  /*0910*/  LDG.E R14, desc[UR6][R14.64] ;  /* 0x000000060e0e7981 */ /* 0x000ea2000c1e1900 */
[----:B------:R-:W-:-:S03]  /*0920*/  IMAD.WIDE R18, R2, 0x4, R16 ;  /* 0x0000000402127825 */ /* 0x000fc600078e0210 */
[----:B------:R-:W3:Y:S04]  /*0930*/  LDG.E R16, desc[UR6][R16.64] ;  /* 0x0000000610107981 */ /* 0x000ee8000c1e1900 */
[----:B------:R-:W3:Y:S01]  /*0940*/  LDG.E R23, desc[UR6][R12.64+0x4] ;  /* 0x000004060c177981 */ /* 0x000ee2000c1e1900 */
[----:B------:R-:W-:-:S03]  /*0950*/  IMAD.WIDE R20, R2, 0x4, R18 ;  /* 0x0000000402147825 */ /* 0x000fc600078e0212 */
[----:B------:R-:W4:Y:S04]  /*0960*/  LDG.E R10, desc[UR6][R18.64] ;  /* 0x00000006120a7981 */ /* 0x000f28000c1e1900 */
[----:B------:R-:W4:Y:S04]  /*0970*/  LDG.E R25, desc[UR6][R12.64+0x8] ;  /* 0x000008060c197981 */ /* 0x000f28000c1e1900 */
[----:B------:R-:W5:Y:S04]  /*0980*/  LDG.E R27, desc[UR6][R12.64+0xc] ;  /* 0x00000c060c1b7981 */ /* 0x000f68000c1e1900 */
[----:B------:R-:W5:Y:S01]  /*0990*/  LDG.E R20, desc[UR6][R20.64] ;  /* 0x0000000614147981 */ /* 0x000f62000c1e1900 */
[----:B------:R-:W-:Y:S01]  /*09a0*/  IADD3 R8, PT, PT, R8, 0x4, RZ ;  /* 0x0000000408087810 */ /* 0x000fe20007ffe0ff */
[----:B--2---:R-:W-:-:S04]  /*09b0*/  FFMA R6, R6, R14, R29 ;  /* 0x0000000e06067223 */ /* 0x004fc8000000001d */
[----:B---3--:R-:W-:-:S04]  /*09c0*/  FFMA R6, R23, R16, R6 ;  /* 0x0000001017067223 */ /* 0x008fc80000000006 */
[----:B----4-:R-:W-:-:S04]  /*09d0*/  FFMA R6, R25, R10, R6 ;  /* 0x0000000a19067223 */ /* 0x010fc80000000006 */
[----:B-----5:R-:W-:-:S07]  /*09e0*/  FFMA R29, R27, R20, R6 ;  /* 0x000000141b1d7223 */ /* 0x020fce0000000006 */
.L_x_3:
[----:B------:R-:W-:Y:S05]  /*09f0*/  @!P1 BRA `(.L_x_0) ;  /* 0x0000000000689947 */ /* 0x000fea0003800000 */
[----:B------:R-:W0:Y:S01]  /*0a00*/  LDC.64 R18, c[0x0][0x388] ;  /* 0x0000e200ff127b82 */ /* 0x000e220000000a00 */
[----:B------:R-:W-:Y:S02]  /*0a10*/  ISETP.NE.AND P0, PT, R4, 0x1, PT ;  /* 0x000000010400780c */ /* 0x000fe40003f05270 */
[----:B------:R-:W-:-:S04]  /*0a20*/  LOP3.LUT R3, R3, 0x1, RZ, 0xc0, !PT ;  /* 0x0000000103037812 */ /* 0x000fc800078ec0ff */
[----:B------:R-:W-:Y:S01]  /*0a30*/  ISETP.NE.U32.AND P1, PT, R3, 0x1, PT ;  /* 0x000000010300780c */ /* 0x000fe20003f25070 */
[----:B------:R-:W1:Y:S06]  /*0a40*/  LDC.64 R16, c[0x0][0x380] ;  /* 0x0000e000ff107b82 */ /* 0x000e6c0000000a00 */
[C---:B------:R-:W-:Y:S01]  /*0a50*/  @P0 IMAD R21, R8.reuse, R2, R9 ;  /* 0x0000000208150224 */ /* 0x040fe200078e0209 */
[----:B------:R-:W-:Y:S01]  /*0a60*/  @P0 IADD3 R3, PT, PT, R11, R8, RZ ;  /* 0x000000080b030210 */ /* 0x000fe20007ffe0ff */
[----:B------:R-:W2:Y:S01]  /*0a70*/  LDC.64 R12, c[0x0][0x380] ;  /* 0x0000e000ff0c7b82 */ /* 0x000ea20000000a00 */
[----:B------:R-:W-:-:S04]  /*0a80*/  @P0 IADD3 R8, PT, PT, R8, 0x2, RZ ;  /* 0x0000000208080810 */ /* 0x000fc80007ffe0ff */
[----:B------:R-:W-:-:S03]  /*0a90*/  @!P1 IADD3 R11, PT, PT, R11, R8, RZ ;  /* 0x000000080b0b9210 */ /* 0x000fc60007ffe0ff */
[----:B------:R-:W3:Y:S01]  /*0aa0*/  LDC.64 R14, c[0x0][0x388] ;  /* 0x0000e200ff0e7b82 */ /* 0x000ee20000000a00 */
[----:B0-----:R-:W-:-:S05]  /*0ab0*/  @P0 IMAD.WIDE R18, R21, 0x4, R18 ;  /* 0x0000000415120825 */ /* 0x001fca00078e0212 */
[----:B------:R-:W4:Y:S01]  /*0ac0*/  @P0 LDG.E R6, desc[UR6][R18.64] ;  /* 0x0000000612060981 */ /* 0x000f22000c1e1900 */
[----:B-1----:R-:W-:-:S04]  /*0ad0*/  @P0 IMAD.WIDE R16, R3, 0x4, R16 ;  /* 0x0000000403100825 */ /* 0x002fc800078e0210 */
[----:B------:R-:W-:Y:S01]  /*0ae0*/  @!P1 IMAD R3, R8, R2, R9 ;  /* 0x0000000208039224 */ /* 0x000fe200078e0209 */
[----:B------:R-:W4:Y:S01]  /*0af0*/  @P0 LDG.E R4, desc[UR6][R16.64] ;  /* 0x0000000610040981 */ /* 0x000f22000c1e1900 */
[----:B------:R-:W-:-:S03]  /*0b00*/  @P0 IMAD.WIDE R8, R2, 0x4, R18 ;  /* 0x0000000402080825 */ /* 0x000fc600078e0212 */
[----:B------:R-:W5:Y:S01]  /*0b10*/  @P0 LDG.E R21, desc[UR6][R16.64+0x4] ;  /* 0x0000040610150981 */ /* 0x000f62000c1e1900 */
[----:B--2---:R-:W-:-:S03]  /*0b20*/  @!P1 IMAD.WIDE R12, R11, 0x4, R12 ;  /* 0x000000040b0c9825 */ /* 0x004fc600078e020c */
[----:B------:R-:W5:Y:S01]  /*0b30*/  @P0 LDG.E R8, desc[UR6][R8.64] ;  /* 0x0000000608080981 */ /* 0x000f62000c1e1900 */
[----:B---3--:R-:W-:-:S03]  /*0b40*/  @!P1 IMAD.WIDE R14, R3, 0x4, R14 ;  /* 0x00000004030e9825 */ /* 0x008fc600078e020e */
[----:B------:R-:W2:Y:S04]  /*0b50*/  @!P1 LDG.E R12, desc[UR6][R12.64] ;  /* 0x000000060c0c9981 */ /* 0x000ea8000c1e1900 */
[----:B------:R-:W2:Y:S01]  /*0b60*/  @!P1 LDG.E R14, desc[UR6][R14.64] ;  /* 0x000000060e0e9981 */ /* 0x000ea2000c1e1900 */
[----:B----4-:R-:W-:-:S04]  /*0b70*/  @P0 FFMA R4, R4, R6, R29 ;  /* 0x0000000604040223 */ /* 0x010fc8000000001d */
[----:B-----5:R-:W-:-:S04]  /*0b80*/  @P0 FFMA R29, R21, R8, R4 ;  /* 0x00000008151d0223 */ /* 0x020fc80000000004 */
[----:B--2---:R-:W-:-:S07]  /*0b90*/  @!P1 FFMA R29, R12, R14, R29 ;  /* 0x0000000e0c1d9223 */ /* 0x004fce000000001d */
.L_x_0:
[----:B------:R-:W0:Y:S01]  /*0ba0*/  LDC.64 R8, c[0x0][0x390] ;  /* 0x0000e400ff087b82 */ /* 0x000e220000000a00 */
[----:B------:R-:W-:-:S04]  /*0bb0*/  IMAD R3, R0, UR8, R5 ;  /* 0x0000000800037c24 */ /* 0x000fc8000f8e0205 */
[----:B------:R-:W-:-:S04]  /*0bc0*/  IMAD R3, R3, R2, R7 ;  /* 0x0000000203037224 */ /* 0x000fc800078e0207 */
[----:B0-----:R-:W-:-:S05]  /*0bd0*/  IMAD.WIDE R2, R3, 0x4, R8 ;  /* 0x0000000403027825 */ /* 0x001fca00078e0208 */
[----:B------:R-:W-:Y:S01]  /*0be0*/  STG.E desc[UR6][R2.64], R29 ;  /* 0x0000001d02007986 */ /* 0x000fe2000c101906 */
[----:B------:R-:W-:Y:S05]  /*0bf0*/  EXIT ;  /* 0x000000000000794d */ /* 0x000fea0003800000 */
.L_x_4:
[----:B------:R-:W-:-:S00]  /*0c00*/  BRA `(.L_x_4) ;  /* 0xfffffffc00fc7947 */ /* 0x000fc0000383ffff */
[----:B------:R-:W-:-:S00]  /*0c10*/  NOP ;  /* 0x0000000000007918 */ /* 0x000fc00000000000 */
        /* <DEDUP_REMOVED lines=14> */
.L_x_133:


//--------------------- .text._Z14sum_all_kernelPKfPfi --------------------------
	.section	.text._Z14sum_all_kernelPKfPfi,"ax",@progbits
	.align	128
        .global         _Z14sum_all_kernelPKfPfi
        .type           _Z14sum_all_kernelPKfPfi,@function
        .size           _Z14sum_all_kernelPKfPfi,(.L_x_134 - _Z14sum_all_kernelPKfPfi)
        .other          _Z14sum_all_kernelPKfPfi,@"STO_CUDA_ENTRY STV_DEFAULT"
_Z14sum_all_kernelPKfPfi:
.text._Z14sum_all_kernelPKfPfi:
[----:B------:R-:W-:Y:S01]  /*0000*/  LDC R1, c[0x0][0x37c] ;  /* 0x0000df00ff017b82 */ /* 0x000fe20000000800 */
[----:B------:R-:W0:Y:S07]  /*0010*/  S2R R7, SR_TID.X ;  /* 0x0000000000077919 */ /* 0x000e2e0000002100 */
[----:B------:R-:W0:Y:S01]  /*0020*/  S2UR UR4, SR_CTAID.X ;  /* 0x00000000000479c3 */ /* 0x000e220000002500 */
[----:B------:R-:W1:Y:S01]  /*0030*/  LDCU UR5, c[0x0][0x390] ;  /* 0x00007200ff0577ac */ /* 0x000e620008000800 */
[----:B------:R-:W-:Y:S01]  /*0040*/  IMAD.MOV.U32 R4, RZ, RZ, RZ ;  /* 0x000000ffff047224 */ /* 0x000fe200078e00ff */
[----:B------:R-:W2:Y:S05]  /*0050*/  LDCU.64 UR6, c[0x0][0x358] ;  /* 0x00006b00ff0677ac */ /* 0x000eaa0008000a00 */
[----:B------:R-:W0:Y:S02]  /*0060*/  LDC R0, c[0x0][0x360] ;  /* 0x0000d800ff007b82 */ /* 0x000e240000000800 */
[----:B0-----:R-:W-:-:S05]  /*0070*/  IMAD R5, R0, UR4, R7 ;  /* 0x0000000400057c24 */ /* 0x001fca000f8e0207 */
[----:B-1----:R-:W-:-:S13]  /*0080*/  ISETP.GE.AND P0, PT, R5, UR5, PT ;  /* 0x0000000505007c0c */ /* 0x002fda000bf06270 */
[----:B------:R-:W0:Y:S02]  /*0090*/  @!P0 LDC.64 R2, c[0x0][0x380] ;  /* 0x0000e000ff028b82 */ /* 0x000e240000000a00 */
[----:B0-----:R-:W-:-:S05]  /*00a0*/  @!P0 IMAD.WIDE R2, R5, 0x4, R2 ;  /* 0x0000000405028825 */ /* 0x001fca00078e0202 */
[----:B--2---:R-:W2:Y:S01]  /*00b0*/  @!P0 LDG.E R4, desc[UR6][R2.64] ;  /* 0x0000000602048981 */ /* 0x004ea2000c1e1900 */
[----:B------:R-:W0:Y:S01]  /*00c0*/  S2UR UR5, SR_CgaCtaId ;  /* 0x00000000000579c3 */ /* 0x000e220000008800 */
[----:B------:R-:W-:Y:S01]  /*00d0*/  UMOV UR4, 0x400 ;  /* 0x0000040000047882 */ /* 0x000fe20000000000 */
[----:B------:R-:W-:Y:S02]  /*00e0*/  ISETP.GE.U32.AND P1, PT, R0, 0x2, PT ;  /* 0x000000020000780c */ /* 0x000fe40003f26070 */
[----:B------:R-:W-:Y:S01]  /*00f0*/  ISETP.NE.AND P0, PT, R7, RZ, PT ;  /* 0x000000ff0700720c */ /* 0x000fe20003f05270 */
[----:B0-----:R-:W-:-:S06]  /*0100*/  ULEA UR4, UR5, UR4, 0x18 ;  /* 0x0000000405047291 */ /* 0x001fcc000f8ec0ff */
[----:B------:R-:W-:-:S05]  /*0110*/  LEA R5, R7, UR4, 0x2 ;  /* 0x0000000407057c11 */ /* 0x000fca000f8e10ff */
[----:B--2---:R0:W-:Y:S01]  /*0120*/  STS [R5], R4 ;  /* 0x0000000405007388 */ /* 0x0041e20000000800 */
[----:B------:R-:W-:Y:S06]  /*0130*/  BAR.SYNC.DEFER_BLOCKING 0x0 ;  /* 0x0000000000007b1d */ /* 0x000fec0000010000 */
[----:B------:R-:W-:Y:S05]  /*0140*/  @!P1 BRA `(.L_x_5) ;  /* 0x00000000002c9947 */ /* 0x000fea0003800000 */
.L_x_6:
[----:B------:R-:W-:-:S04]  /*0150*/  SHF.R.U32.HI R6, RZ, 0x1, R0 ;  /* 0x00000001ff067819 */ /* 0x000fc80000011600 */
[----:B------:R-:W-:-:S13]  /*0160*/  ISETP.GE.U32.AND P1, PT, R7, R6, PT ;  /* 0x000000060700720c */ /* 0x000fda0003f26070 */
[----:B------:R-:W-:Y:S01]  /*0170*/  @!P1 IMAD R2, R6, 0x4, R5 ;  /* 0x0000000406029824 */ /* 0x000fe200078e0205 */
[----:B------:R-:W-:Y:S05]  /*0180*/  @!P1 LDS R3, [R5] ;  /* 0x0000000005039984 */ /* 0x000fea0000000800 */
[----:B------:R-:W0:Y:S02]  /*0190*/  @!P1 LDS R2, [R2] ;  /* 0x0000000002029984 */ /* 0x000e240000000800 */
[----:B0-----:R-:W-:-:S05]  /*01a0*/  @!P1 FADD R4, R2, R3 ;  /* 0x0000000302049221 */ /* 0x001fca0000000000 */
[----:B------:R1:W-:Y:S01]  /*01b0*/  @!P1 STS [R5], R4 ;  /* 0x0000000405009388 */ /* 0x0003e20000000800 */
[----:B------:R-:W-:Y:S01]  /*01c0*/  BAR.SYNC.DEFER_BLOCKING 0x0 ;  /* 0x0000000000007b1d */ /* 0x000fe20000010000 */
[----:B------:R-:W-:Y:S01]  /*01d0*/  ISETP.GT.U32.AND P1, PT, R0, 0x3, PT ;  /* 0x000000030000780c */ /* 0x000fe20003f24070 */
[----:B------:R-:W-:-:S12]  /*01e0*/  IMAD.MOV.U32 R0, RZ, RZ, R6 ;  /* 0x000000ffff007224 */ /* 0x000fd800078e0006 */
[----:B-1----:R-:W-:Y:S05]  /*01f0*/  @P1 BRA `(.L_x_6) ;  /* 0xfffffffc00d41947 */ /* 0x002fea000383ffff */
.L_x_5:
[----:B------:R-:W-:Y:S05]  /*0200*/  @P0 EXIT ;  /* 0x000000000000094d */ /* 0x000fea0003800000 */
[----:B------:R-:W1:Y:S01]  /*0210*/  S2UR UR5, SR_CgaCtaId ;  /* 0x00000000000579c3 */ /* 0x000e620000008800 */
[----:B------:R-:W-:-:S07]  /*0220*/  UMOV UR4, 0x400 ;  /* 0x0000040000047882 */ /* 0x000fce0000000000 */
[----:B------:R-:W2:Y:S01]  /*0230*/  LDC.64 R2, c[0x0][0x388] ;  /* 0x0000e200ff027b82 */ /* 0x000ea20000000a00 */
[----:B-1----:R-:W-:-:S09]  /*0240*/  ULEA UR4, UR5, UR4, 0x18 ;  /* 0x0000000405047291 */ /* 0x002fd2000f8ec0ff */
[----:B0-----:R-:W2:Y:S04]  /*0250*/  LDS R5, [UR4] ;  /* 0x00000004ff057984 */ /* 0x001ea80008000800 */
[----:B--2---:R-:W-:Y:S01]  /*0260*/  REDG.E.ADD.F32.FTZ.RN.STRONG.GPU desc[UR6][R2.64], R5 ;  /* 0x00000005020079a6 */ /* 0x004fe2000c12f306 */
[----:B------:R-:W-:Y:S05]  /*0270*/  EXIT ;  /* 0x000000000000794d */ /* 0x000fea0003800000 */
.L_x_7:
        /* <DEDUP_REMOVED lines=16> */
.L_x_134:


//--------------------- .text._Z14min_all_kernelPKfPfi --------------------------
	.section	.text._Z14min_all_kernelPKfPfi,"ax",@progbits
	.align	128
        .global         _Z14min_all_kernelPKfPfi
        .type           _Z14min_all_kernelPKfPfi,@function
        .size           _Z14min_all_kernelPKfPfi,(.L_x_135 - _Z14min_all_kernelPKfPfi)
        .other          _Z14min_all_kernelPKfPfi,@"STO_CUDA_ENTRY STV_DEFAULT"
_Z14min_all_kernelPKfPfi:
.text._Z14min_all_kernelPKfPfi:
[----:B------:R-:W-:Y:S01]  /*0000*/  LDC R1, c[0x0][0x37c] ;  /* 0x0000df00ff017b82 */ /* 0x000fe20000000800 */
[----:B------:R-:W0:Y:S07]  /*0010*/  S2R R7, SR_TID.X ;  /* 0x0000000000077919 */ /* 0x000e2e0000002100 */
[----:B------:R-:W0:Y:S01]  /*0020*/  S2UR UR4, SR_CTAID.X ;  /* 0x00000000000479c3 */ /* 0x000e220000002500 */
[----:B------:R-:W1:Y:S01]  /*0030*/  LDCU UR5, c[0x0][0x390] ;  /* 0x00007200ff0577ac */ /* 0x000e620008000800 */
[----:B------:R-:W-:Y:S01]  /*0040*/  IMAD.MOV.U32 R4, RZ, RZ, 0x7f7fffff ;  /* 0x7f7fffffff047424 */ /* 0x000fe200078e00ff */
        /* <DEDUP_REMOVED lines=16> */
.L_x_9:
[----:B0-----:R-:W-:-:S04]  /*0150*/  SHF.R.U32.HI R4, RZ, 0x1, R0 ;  /* 0x00000001ff047819 */ /* 0x001fc80000011600 */
[----:B------:R-:W-:-:S13]  /*0160*/  ISETP.GE.U32.AND P1, PT, R7, R4, PT ;  /* 0x000000040700720c */ /* 0x000fda0003f26070 */
[----:B------:R-:W-:Y:S01]  /*0170*/  @!P1 IMAD R3, R4, 0x4, R5 ;  /* 0x0000000404039824 */ /* 0x000fe200078e0205 */
[----:B------:R-:W-:Y:S05]  /*0180*/  @!P1 LDS R2, [R5] ;  /* 0x0000000005029984 */ /* 0x000fea0000000800 */
[----:B------:R-:W0:Y:S02]  /*0190*/  @!P1 LDS R3, [R3] ;  /* 0x0000000003039984 */ /* 0x000e240000000800 */
[----:B0-----:R-:W-:-:S05]  /*01a0*/  @!P1 FMNMX R2, R2, R3, PT ;  /* 0x0000000302029209 */ /* 0x001fca0003800000 */
[----:B------:R1:W-:Y:S01]  /*01b0*/  @!P1 STS [R5], R2 ;  /* 0x0000000205009388 */ /* 0x0003e20000000800 */
[----:B------:R-:W-:Y:S01]  /*01c0*/  BAR.SYNC.DEFER_BLOCKING 0x0 ;  /* 0x0000000000007b1d */ /* 0x000fe20000010000 */
[----:B------:R-:W-:Y:S01]  /*01d0*/  ISETP.GT.U32.AND P1, PT, R0, 0x3, PT ;  /* 0x000000030000780c */ /* 0x000fe20003f24070 */
[----:B------:R-:W-:-:S12]  /*01e0*/  IMAD.MOV.U32 R0, RZ, RZ, R4 ;  /* 0x000000ffff007224 */ /* 0x000fd800078e0004 */
[----:B-1----:R-:W-:Y:S05]  /*01f0*/  @P1 BRA `(.L_x_9) ;  /* 0xfffffffc00d41947 */ /* 0x002fea000383ffff */
.L_x_8:
[----:B------:R-:W-:Y:S05]  /*0200*/  @P0 EXIT ;  /* 0x000000000000094d */ /* 0x000fea0003800000 */
[----:B------:R-:W1:Y:S02]  /*0210*/  LDC.64 R2, c[0x0][0x388] ;  /* 0x0000e200ff027b82 */ /* 0x000e640000000a00 */
[----:B-1----:R1:W5:Y:S06]  /*0220*/  LDG.E R6, desc[UR6][R2.64] ;  /* 0x0000000602067981 */ /* 0x00236c000c1e1900 */
[----:B------:R-:W2:Y:S01]  /*0230*/  S2UR UR5, SR_CgaCtaId ;  /* 0x00000000000579c3 */ /* 0x000ea20000008800 */
[----:B------:R-:W-:Y:S02]  /*0240*/  UMOV UR4, 0x400 ;  /* 0x0000040000047882 */ /* 0x000fe40000000000 */
[----:B--2---:R-:W-:-:S09]  /*0250*/  ULEA UR4, UR5, UR4, 0x18 ;  /* 0x0000000405047291 */ /* 0x004fd2000f8ec0ff */
[----:B01----:R-:W0:Y:S03]  /*0260*/  LDS R5, [UR4] ;  /* 0x00000004ff057984 */ /* 0x003e260008000800 */
.L_x_10:
[----:B0----5:R-:W-:Y:S01]  /*0270*/  FMNMX R7, R5, R6, PT ;  /* 0x0000000605077209 */ /* 0x021fe20003800000 */
[----:B------:R-:W-:Y:S05]  /*0280*/  YIELD ;  /* 0x0000000000007946 */ /* 0x000fea0003800000 */
[----:B------:R-:W2:Y:S02]  /*0290*/  ATOMG.E.CAS.STRONG.GPU PT, R7, [R2], R6, R7 ;  /* 0x00000006020773a9 */ /* 0x000ea400001ee107 */
[----:B--2---:R-:W-:Y:S01]  /*02a0*/  ISETP.NE.AND P0, PT, R6, R7, PT ;  /* 0x000000070600720c */ /* 0x004fe20003f05270 */
[----:B------:R-:W-:-:S12]  /*02b0*/  IMAD.MOV.U32 R6, RZ, RZ, R7 ;  /* 0x000000ffff067224 */ /* 0x000fd800078e0007 */
[----:B------:R-:W-:Y:S05]  /*02c0*/  @P0 BRA `(.L_x_10) ;  /* 0xfffffffc00e80947 */ /* 0x000fea000383ffff */
[----:B------:R-:W-:Y:S05]  /*02d0*/  EXIT ;  /* 0x000000000000794d */ /* 0x000fea0003800000 */
.L_x_11:
        /* <DEDUP_REMOVED lines=10> */
.L_x_135:


//--------------------- .text._Z14max_all_kernelPKfPfi --------------------------
	.section	.text._Z14max_all_kernelPKfPfi,"ax",@progbits
	.align	128
        .global         _Z14max_all_kernelPKfPfi
        .type           _Z14max_all_kernelPKfPfi,@function
        .size           _Z14max_all_kernelPKfPfi,(.L_x_136 - _Z14max_all_kernelPKfPfi)
        .other          _Z14max_all_kernelPKfPfi,@"STO_CUDA_ENTRY STV_DEFAULT"
_Z14max_all_kernelPKfPfi:
.text._Z14max_all_kernelPKfPfi:
[----:B------:R-:W-:Y:S01]  /*0000*/  LDC R1, c[0x0][0x37c] ;  /* 0x0000df00ff017b82 */ /* 0x000fe20000000800 */
[----:B------:R-:W0:Y:S07]  /*0010*/  S2R R7, SR_TID.X ;  /* 0x0000000000077919 */ /* 0x000e2e0000002100 */
[----:B------:R-:W0:Y:S01]  /*0020*/  S2UR UR4, SR_CTAID.X ;  /* 0x00000000000479c3 */ /* 0x000e220000002500 */
[----:B------:R-:W1:Y:S01]  /*0030*/  LDCU UR5, c[0x0][0x390] ;  /* 0x00007200ff0577ac */ /* 0x000e620008000800 */
[----:B------:R-:W-:Y:S01]  /*0040*/  IMAD.MOV.U32 R4, RZ, RZ, -0x800001 ;  /* 0xff7fffffff047424 */ /* 0x000fe200078e00ff */
        /* <DEDUP_REMOVED lines=16> */
.L_x_13:
[----:B0-----:R-:W-:-:S04]  /*0150*/  SHF.R.U32.HI R4, RZ, 0x1, R0 ;  /* 0x00000001ff047819 */ /* 0x001fc80000011600 */
[----:B------:R-:W-:-:S13]  /*0160*/  ISETP.GE.U32.AND P1, PT, R7, R4, PT ;  /* 0x000000040700720c */ /* 0x000fda0003f26070 */
[----:B------:R-:W-:Y:S01]  /*0170*/  @!P1 IMAD R3, R4, 0x4, R5 ;  /* 0x0000000404039824 */ /* 0x000fe200078e0205 */
[----:B------:R-:W-:Y:S05]  /*0180*/  @!P1 LDS R2, [R5] ;  /* 0x0000000005029984 */ /* 0x000fea0000000800 */
[----:B------:R-:W0:Y:S02]  /*0190*/  @!P1 LDS R3, [R3] ;  /* 0x0000000003039984 */ /* 0x000e240000000800 */
[----:B0-----:R-:W-:-:S05]  /*01a0*/  @!P1 FMNMX R2, R2, R3, !PT ;  /* 0x0000000302029209 */ /* 0x001fca0007800000 */
[----:B------:R1:W-:Y:S01]  /*01b0*/  @!P1 STS [R5], R2 ;  /* 0x0000000205009388 */ /* 0x0003e20000000800 */
[----:B------:R-:W-:Y:S01]  /*01c0*/  BAR.SYNC.DEFER_BLOCKING 0x0 ;  /* 0x0000000000007b1d */ /* 0x000fe20000010000 */
[----:B------:R-:W-:Y:S01]  /*01d0*/  ISETP.GT.U32.AND P1, PT, R0, 0x3, PT ;  /* 0x000000030000780c */ /* 0x000fe20003f24070 */
[----:B------:R-:W-:-:S12]  /*01e0*/  IMAD.MOV.U32 R0, RZ, RZ, R4 ;  /* 0x000000ffff007224 */ /* 0x000fd800078e0004 */
[----:B-1----:R-:W-:Y:S05]  /*01f0*/  @P1 BRA `(.L_x_13) ;  /* 0xfffffffc00d41947 */ /* 0x002fea000383ffff */
.L_x_12:
[----:B------:R-:W-:Y:S05]  /*0200*/  @P0 EXIT ;  /* 0x000000000000094d */ /* 0x000fea0003800000 */
[----:B------:R-:W1:Y:S02]  /*0210*/  LDC.64 R2, c[0x0][0x388] ;  /* 0x0000e200ff027b82 */ /* 0x000e640000000a00 */
[----:B-1----:R1:W5:Y:S06]  /*0220*/  LDG.E R6, desc[UR6][R2.64] ;  /* 0x0000000602067981 */ /* 0x00236c000c1e1900 */
[----:B------:R-:W2:Y:S01]  /*0230*/  S2UR UR5, SR_CgaCtaId ;  /* 0x00000000000579c3 */ /* 0x000ea20000008800 */
[----:B------:R-:W-:Y:S02]  /*0240*/  UMOV UR4, 0x400 ;  /* 0x0000040000047882 */ /* 0x000fe40000000000 */
[----:B--2---:R-:W-:-:S09]  /*0250*/  ULEA UR4, UR5, UR4, 0x18 ;  /* 0x0000000405047291 */ /* 0x004fd2000f8ec0ff */
[----:B01----:R-:W0:Y:S03]  /*0260*/  LDS R5, [UR4] ;  /* 0x00000004ff057984 */ /* 0x003e260008000800 */
.L_x_14:
[----:B0----5:R-:W-:Y:S01]  /*0270*/  FMNMX R7, R5, R6, !PT ;  /* 0x0000000605077209 */ /* 0x021fe20007800000 */
[----:B------:R-:W-:Y:S05]  /*0280*/  YIELD ;  /* 0x0000000000007946 */ /* 0x000fea0003800000 */
[----:B------:R-:W2:Y:S02]  /*0290*/  ATOMG.E.CAS.STRONG.GPU PT, R7, [R2], R6, R7 ;  /* 0x00000006020773a9 */ /* 0x000ea400001ee107 */
[----:B--2---:R-:W-:Y:S01]  /*02a0*/  ISETP.NE.AND P0, PT, R6, R7, PT ;  /* 0x000000070600720c */ /* 0x004fe20003f05270 */
[----:B------:R-:W-:-:S12]  /*02b0*/  IMAD.MOV.U32 R6, RZ, RZ, R7 ;  /* 0x000000ffff067224 */ /* 0x000fd800078e0007 */
[----:B------:R-:W-:Y:S05]  /*02c0*/  @P0 BRA `(.L_x_14) ;  /* 0xfffffffc00e80947 */ /* 0x000fea000383ffff */
[----:B------:R-:W-:Y:S05]  /*02d0*/  EXIT ;  /* 0x000000000000794d */ /* 0x000fea0003800000 */
.L_x_15:
        /* <DEDUP_REMOVED lines=10> */
.L_x_136:


//--------------------- .text._Z12round_kernelPKfPfi --------------------------
	.section	.text._Z12round_kernelPKfPfi,"ax",@progbits
	.align	128
        .global         _Z12round_kernelPKfPfi
        .type           _Z12round_kernelPKfPfi,@function
        .size           _Z12round_kernelPKfPfi,(.L_x_137 - _Z12round_kernelPKfPfi)
        .other          _Z12round_kernelPKfPfi,@"STO_CUDA_ENTRY STV_DEFAULT"
_Z12round_kernelPKfPfi:
.text._Z12round_kernelPKfPfi:
[----:B------:R-:W-:Y:S01]  /*0000*/  LDC R1, c[0x0][0x37c] ;  /* 0x0000df00ff017b82 */ /* 0x000fe20000000800 */
[----:B------:R-:W0:Y:S07]  /*0010*/  S2R R0, SR_TID.X ;  /* 0x0000000000007919 */ /* 0x000e2e0000002100 */
[----:B------:R-:W0:Y:S01]  /*0020*/  S2UR UR4, SR_CTAID.X ;  /* 0x00000000000479c3 */ /* 0x000e220000002500 */
[----:B------:R-:W1:Y:S07]  /*0030*/  LDCU UR5, c[0x0][0x390] ;  /* 0x00007200ff0577ac */ /* 0x000e6e0008000800 */
[----:B------:R-:W0:Y:S02]  /*0040*/  LDC R7, c[0x0][0x360] ;  /* 0x0000d800ff077b82 */ /* 0x000e240000000800 */
[----:B0-----:R-:W-:-:S05]  /*0050*/  IMAD R7, R7, UR4, R0 ;  /* 0x0000000407077c24 */ /* 0x001fca000f8e0200 */
[----:B-1----:R-:W-:-:S13]  /*0060*/  ISETP.GE.AND P0, PT, R7, UR5, PT ;  /* 0x0000000507007c0c */ /* 0x002fda000bf06270 */
[----:B------:R-:W-:Y:S05]  /*0070*/  @P0 EXIT ;  /* 0x000000000000094d */ /* 0x000fea0003800000 */
[----:B------:R-:W0:Y:S01]  /*0080*/  LDC.64 R2, c[0x0][0x380] ;  /* 0x0000e000ff027b82 */ /* 0x000e220000000a00 */
[----:B------:R-:W1:Y:S07]  /*0090*/  LDCU.64 UR4, c[0x0][0x358] ;  /* 0x00006b00ff0477ac */ /* 0x000e6e0008000a00 */
[----:B------:R-:W2:Y:S01]  /*00a0*/  LDC.64 R4, c[0x0][0x388] ;  /* 0x0000e200ff047b82 */ /* 0x000ea20000000a00 */
[----:B0-----:R-:W-:-:S06]  /*00b0*/  IMAD.WIDE R2, R7, 0x4, R2 ;  /* 0x0000000407027825 */ /* 0x001fcc00078e0202 */
[----:B-1----:R-:W3:Y:S01]  /*00c0*/  LDG.E R2, desc[UR4][R2.64] ;  /* 0x0000000402027981 */ /* 0x002ee2000c1e1900 */
[----:B------:R-:W-:Y:S02]  /*00d0*/  HFMA2 R9, -RZ, RZ, 1.75, 0 ;  /* 0x3f000000ff097431 */ /* 0x000fe400000001ff */
[----:B--2---:R-:W-:-:S03]  /*00e0*/  IMAD.WIDE R4, R7, 0x4, R4 ;  /* 0x0000000407047825 */ /* 0x004fc600078e0204 */
[----:B---3--:R-:W-:-:S05]  /*00f0*/  LOP3.LUT R9, R9, 0x80000000, R2, 0xb8, !PT ;  /* 0x8000000009097812 */ /* 0x008fca00078eb802 */
[----:B------:R-:W-:-:S06]  /*0100*/  FADD.RZ R9, R2, R9 ;  /* 0x0000000902097221 */ /* 0x000fcc000000c000 */
[----:B------:R-:W0:Y:S02]  /*0110*/  FRND.TRUNC R9, R9 ;  /* 0x0000000900097307 */ /* 0x000e24000020d000 */
[----:B0-----:R-:W-:Y:S01]  /*0120*/  STG.E desc[UR4][R4.64], R9 ;  /* 0x0000000904007986 */ /* 0x001fe2000c101904 */
[----:B------:R-:W-:Y:S05]  /*0130*/  EXIT ;  /* 0x000000000000794d */ /* 0x000fea0003800000 */
.L_x_16:
        /* <DEDUP_REMOVED lines=12> */
.L_x_137:


//--------------------- .text._Z11ceil_kernelPKfPfi --------------------------
	.section	.text._Z11ceil_kernelPKfPfi,"ax",@progbits
	.align	128
        .global         _Z11ceil_kernelPKfPfi
        .type           _Z11ceil_kernelPKfPfi,@function
        .size           _Z11ceil_kernelPKfPfi,(.L_x_138 - _Z11ceil_kernelPKfPfi)
        .other          _Z11ceil_kernelPKfPfi,@"STO_CUDA_ENTRY STV_DEFAULT"
_Z11ceil_kernelPKfPfi:
.text._Z11ceil_kernelPKfPfi:
        /* <DEDUP_REMOVED lines=13> */
[----:B--2---:R-:W-:Y:S01]  /*00d0*/  IMAD.WIDE R4, R7, 0x4, R4 ;  /* 0x0000000407047825 */ /* 0x004fe200078e0204 */
[----:B---3--:R-:W0:Y:S04]  /*00e0*/  FRND.CEIL R9, R2 ;  /* 0x0000000200097307 */ /* 0x008e280000209000 */
[----:B0-----:R-:W-:Y:S01]  /*00f0*/  STG.E desc[UR4][R4.64], R9 ;  /* 0x0000000904007986 */ /* 0x001fe2000c101904 */
[----:B------:R-:W-:Y:S05]  /*0100*/  EXIT ;  /* 0x000000000000794d */ /* 0x000fea0003800000 */
.L_x_17:
        /* <DEDUP_REMOVED lines=15> */
.L_x_138:


//--------------------- .text._Z12floor_kernelPKfPfi --------------------------
	.section	.text._Z12floor_kernelPKfPfi,"ax",@progbits
	.align	128
        .global         _Z12floor_kernelPKfPfi
        .type           _Z12floor_kernelPKfPfi,@function
        .size           _Z12floor_kernelPKfPfi,(.L_x_139 - _Z12floor_kernelPKfPfi)
        .other          _Z12floor_kernelPKfPfi,@"STO_CUDA_ENTRY STV_DEFAULT"
_Z12floor_kernelPKfPfi:
.text._Z12floor_kernelPKfPfi:
        /* <DEDUP_REMOVED lines=14> */
[----:B---3--:R-:W0:Y:S04]  /*00e0*/  FRND.FLOOR R9, R2 ;  /* 0x0000000200097307 */ /* 0x008e280000205000 */
[----:B0-----:R-:W-:Y:S01]  /*00f0*/  STG.E desc[UR4][R4.64], R9 ;  /* 0x0000000904007986 */ /* 0x001fe2000c101904 */
[----:B------:R-:W-:Y:S05]  /*0100*/  EXIT ;  /* 0x000000000000794d */ /* 0x000fea0003800000 */
.L_x_18:
        /* <DEDUP_REMOVED lines=15> */
.L_x_139:


//--------------------- .text._Z10tan_kernelPKfPfi --------------------------
	.section	.text._Z10tan_kernelPKfPfi,"ax",@progbits
	.align	128
        .global         _Z10tan_kernelPKfPfi
        .type           _Z10tan_kernelPKfPfi,@function
        .size           _Z10tan_kernelPKfPfi,(.L_x_140 - _Z10tan_kernelPKfPfi)
        .other          _Z10tan_kernelPKfPfi,@"STO_CUDA_ENTRY STV_DEFAULT"
_Z10tan_kernelPKfPfi:
.text._Z10tan_kernelPKfPfi:
        /* <DEDUP_REMOVED lines=9> */
[----:B------:R-:W1:Y:S01]  /*0090*/  LDCU.64 UR6, c[0x0][0x358] ;  /* 0x00006b00ff0677ac */ /* 0x000e620008000a00 */
[----:B0-----:R-:W-:-:S06]  /*00a0*/  IMAD.WIDE R2, R0, 0x4, R2 ;  /* 0x0000000400027825 */ /* 0x001fcc00078e0202 */
[----:B-1----:R-:W2:Y:S01]  /*00b0*/  LDG.E R2, desc[UR6][R2.64] ;  /* 0x0000000602027981 */ /* 0x002ea2000c1e1900 */
[----:B------:R-:W-:Y:S01]  /*00c0*/  BSSY.RECONVERGENT B0, `(.L_x_19) ;  /* 0x0000069000007945 */ /* 0x000fe20003800200 */
[C---:B--2---:R-:W-:Y:S01]  /*00d0*/  FMUL R4, R2.reuse, 0.63661974668502807617 ;  /* 0x3f22f98302047820 */ /* 0x044fe20000400000 */
[----:B------:R-:W-:-:S03]  /*00e0*/  FSETP.GE.AND P0, PT, |R2|, 105615, PT ;  /* 0x47ce47800200780b */ /* 0x000fc60003f06200 */
[----:B------:R-:W0:Y:S02]  /*00f0*/  F2I.NTZ R8, R4 ;  /* 0x0000000400087305 */ /* 0x000e240000203100 */
[----:B0-----:R-:W-:-:S05]  /*0100*/  I2FP.F32.S32 R5, R8 ;  /* 0x0000000800057245 */ /* 0x001fca0000201400 */
[----:B------:R-:W-:-:S04]  /*0110*/  FFMA R6, R5, -1.5707962512969970703, R2 ;  /* 0xbfc90fda05067823 */ /* 0x000fc80000000002 */
[----:B------:R-:W-:-:S04]  /*0120*/  FFMA R6, R5, -7.5497894158615963534e-08, R6 ;  /* 0xb3a2216805067823 */ /* 0x000fc80000000006 */
[----:B------:R-:W-:Y:S01]  /*0130*/  FFMA R6, R5, -5.3903029534742383927e-15, R6 ;  /* 0xa7c234c505067823 */ /* 0x000fe20000000006 */
[----:B------:R-:W-:Y:S06]  /*0140*/  @!P0 BRA `(.L_x_20) ;  /* 0x0000000400808947 */ /* 0x000fec0003800000 */
[----:B------:R-:W-:-:S13]  /*0150*/  FSETP.NEU.AND P0, PT, |R2|, +INF , PT ;  /* 0x7f8000000200780b */ /* 0x000fda0003f0d200 */
[----:B------:R-:W-:Y:S01]  /*0160*/  @!P0 FMUL R6, RZ, R2 ;  /* 0x00000002ff068220 */ /* 0x000fe20000400000 */
[----:B------:R-:W-:Y:S01]  /*0170*/  @!P0 IMAD.MOV.U32 R8, RZ, RZ, RZ ;  /* 0x000000ffff088224 */ /* 0x000fe200078e00ff */
[----:B------:R-:W-:Y:S06]  /*0180*/  @!P0 BRA `(.L_x_20) ;  /* 0x0000000400708947 */ /* 0x000fec0003800000 */
[----:B------:R-:W-:Y:S01]  /*0190*/  IMAD.SHL.U32 R3, R2, 0x100, RZ ;  /* 0x0000010002037824 */ /* 0x000fe200078e00ff */
[----:B------:R-:W0:Y:S01]  /*01a0*/  LDCU.64 UR8, c[0x4][URZ] ;  /* 0x01000000ff0877ac */ /* 0x000e220008000a00 */
[----:B------:R-:W-:Y:S02]  /*01b0*/  IMAD.MOV.U32 R11, RZ, RZ, RZ ;  /* 0x000000ffff0b7224 */ /* 0x000fe400078e00ff */
[----:B------:R-:W-:Y:S01]  /*01c0*/  IMAD.MOV.U32 R8, RZ, RZ, RZ ;  /* 0x000000ffff087224 */ /* 0x000fe200078e00ff */
[----:B------:R-:W-:Y:S01]  /*01d0*/  LOP3.LUT R3, R3, 0x80000000, RZ, 0xfc, !PT ;  /* 0x8000000003037812 */ /* 0x000fe200078efcff */
[----:B------:R-:W-:Y:S01]  /*01e0*/  UMOV UR5, URZ ;  /* 0x000000ff00057c82 */ /* 0x000fe20008000000 */
[----:B------:R-:W-:-:S05]  /*01f0*/  UMOV UR4, URZ ;  /* 0x000000ff00047c82 */ /* 0x000fca0008000000 */
.L_x_21:
[----:B0-----:R-:W-:Y:S01]  /*0200*/  MOV R6, UR8 ;  /* 0x0000000800067c02 */ /* 0x001fe20008000f00 */
[----:B------:R-:W-:-:S05]  /*0210*/  IMAD.U32 R7, RZ, RZ, UR9 ;  /* 0x00000009ff077e24 */ /* 0x000fca000f8e00ff */
[----:B------:R-:W2:Y:S01]  /*0220*/  LDG.E.CONSTANT R4, desc[UR6][R6.64] ;  /* 0x0000000606047981 */ /* 0x000ea2000c1e9900 */
[----:B------:R-:W-:Y:S01]  /*0230*/  UIADD3 UR4, UPT, UPT, UR4, 0x1, URZ ;  /* 0x0000000104047890 */ /* 0x000fe2000fffe0ff */
[C---:B------:R-:W-:Y:S01]  /*0240*/  ISETP.EQ.AND P0, PT, R8.reuse, RZ, PT ;  /* 0x000000ff0800720c */ /* 0x040fe20003f02270 */
[----:B------:R-:W-:Y:S01]  /*0250*/  UIADD3 UR8, UP1, UPT, UR8, 0x4, URZ ;  /* 0x0000000408087890 */ /* 0x000fe2000ff3e0ff */
[C---:B------:R-:W-:Y:S01]  /*0260*/  ISETP.EQ.AND P1, PT, R8.reuse, 0x4, PT ;  /* 0x000000040800780c */ /* 0x040fe20003f22270 */
[----:B------:R-:W-:Y:S01]  /*0270*/  UISETP.NE.AND UP0, UPT, UR4, 0x6, UPT ;  /* 0x000000060400788c */ /* 0x000fe2000bf05270 */
[C---:B------:R-:W-:Y:S01]  /*0280*/  ISETP.EQ.AND P2, PT, R8.reuse, 0x8, PT ;  /* 0x000000080800780c */ /* 0x040fe20003f42270 */
[----:B------:R-:W-:Y:S01]  /*0290*/  UIADD3.X UR9, UPT, UPT, URZ, UR9, URZ, UP1, !UPT ;  /* 0x00000009ff097290 */ /* 0x000fe20008ffe4ff */
[C---:B------:R-:W-:Y:S02]  /*02a0*/  ISETP.EQ.AND P3, PT, R8.reuse, 0xc, PT ;  /* 0x0000000c0800780c */ /* 0x040fe40003f62270 */
[----:B------:R-:W-:-:S02]  /*02b0*/  ISETP.EQ.AND P4, PT, R8, 0x10, PT ;  /* 0x000000100800780c */ /* 0x000fc40003f82270 */
[C---:B------:R-:W-:Y:S01]  /*02c0*/  ISETP.EQ.AND P5, PT, R8.reuse, 0x14, PT ;  /* 0x000000140800780c */ /* 0x040fe20003fa2270 */
[----:B------:R-:W-:Y:S02]  /*02d0*/  VIADD R8, R8, 0x4 ;  /* 0x0000000408087836 */ /* 0x000fe40000000000 */
[----:B--2---:R-:W-:-:S03]  /*02e0*/  IMAD.WIDE.U32 R4, R4, R3, RZ ;  /* 0x0000000304047225 */ /* 0x004fc600078e00ff */
[----:B------:R-:W-:-:S04]  /*02f0*/  IADD3 R4, P6, PT, R4, R11, RZ ;  /* 0x0000000b04047210 */ /* 0x000fc80007fde0ff */
[----:B------:R-:W-:Y:S01]  /*0300*/  IADD3.X R11, PT, PT, R5, UR5, RZ, P6, !PT ;  /* 0x00000005050b7c10 */ /* 0x000fe2000b7fe4ff */
[--C-:B------:R-:W-:Y:S01]  /*0310*/  @P0 IMAD.MOV.U32 R9, RZ, RZ, R4.reuse ;  /* 0x000000ffff090224 */ /* 0x100fe200078e0004 */
[----:B------:R-:W-:Y:S01]  /*0320*/  @P3 MOV R13, R4 ;  /* 0x00000004000d3202 */ /* 0x000fe20000000f00 */
[--C-:B------:R-:W-:Y:S02]  /*0330*/  @P1 IMAD.MOV.U32 R10, RZ, RZ, R4.reuse ;  /* 0x000000ffff0a1224 */ /* 0x100fe400078e0004 */
[--C-:B------:R-:W-:Y:S02]  /*0340*/  @P2 IMAD.MOV.U32 R12, RZ, RZ, R4.reuse ;  /* 0x000000ffff0c2224 */ /* 0x100fe400078e0004 */
[--C-:B------:R-:W-:Y:S02]  /*0350*/  @P4 IMAD.MOV.U32 R14, RZ, RZ, R4.reuse ;  /* 0x000000ffff0e4224 */ /* 0x100fe400078e0004 */
[----:B------:R-:W-:Y:S01]  /*0360*/  @P5 IMAD.MOV.U32 R15, RZ, RZ, R4 ;  /* 0x000000ffff0f5224 */ /* 0x000fe200078e0004 */
[----:B------:R-:W-:Y:S06]  /*0370*/  BRA.U UP0, `(.L_x_21) ;  /* 0xfffffffd00a07547 */ /* 0x000fec000b83ffff */
[----:B------:R-:W-:Y:S01]  /*0380*/  SHF.R.U32.HI R3, RZ, 0x17, R2 ;  /* 0x00000017ff037819 */ /* 0x000fe20000011602 */
[----:B------:R-:W-:Y:S03]  /*0390*/  BSSY.RECONVERGENT B1, `(.L_x_22) ;  /* 0x0000029000017945 */ /* 0x000fe60003800200 */
[C---:B------:R-:W-:Y:S02]  /*03a0*/  LOP3.LUT R4, R3.reuse, 0xe0, RZ, 0xc0, !PT ;  /* 0x000000e003047812 */ /* 0x040fe400078ec0ff */
[----:B------:R-:W-:-:S03]  /*03b0*/  LOP3.LUT P6, RZ, R3, 0x1f, RZ, 0xc0, !PT ;  /* 0x0000001f03ff7812 */ /* 0x000fc600078cc0ff */
[----:B------:R-:W-:-:S05]  /*03c0*/  VIADD R4, R4, 0xffffff80 ;  /* 0xffffff8004047836 */ /* 0x000fca0000000000 */
[----:B------:R-:W-:-:S04]  /*03d0*/  SHF.R.U32.HI R4, RZ, 0x5, R4 ;  /* 0x00000005ff047819 */ /* 0x000fc80000011604 */
[----:B------:R-:W-:-:S04]  /*03e0*/  LEA R6, -R4, RZ, 0x2 ;  /* 0x000000ff04067211 */ /* 0x000fc800078e11ff */
[C---:B------:R-:W-:Y:S02]  /*03f0*/  ISETP.EQ.AND P3, PT, R6.reuse, -0x18, PT ;  /* 0xffffffe80600780c */ /* 0x040fe40003f62270 */
[C---:B------:R-:W-:Y:S02]  /*0400*/  ISETP.EQ.AND P4, PT, R6.reuse, -0x14, PT ;  /* 0xffffffec0600780c */ /* 0x040fe40003f82270 */
[C---:B------:R-:W-:Y:S02]  /*0410*/  ISETP.EQ.AND P2, PT, R6.reuse, -0x10, PT ;  /* 0xfffffff00600780c */ /* 0x040fe40003f42270 */
[C---:B------:R-:W-:Y:S02]  /*0420*/  ISETP.EQ.AND P1, PT, R6.reuse, -0xc, PT ;  /* 0xfffffff40600780c */ /* 0x040fe40003f22270 */
[C---:B------:R-:W-:Y:S02]  /*0430*/  ISETP.EQ.AND P0, PT, R6.reuse, -0x8, PT ;  /* 0xfffffff80600780c */ /* 0x040fe40003f02270 */
[----:B------:R-:W-:-:S03]  /*0440*/  ISETP.EQ.AND P5, PT, R6, RZ, PT ;  /* 0x000000ff0600720c */ /* 0x000fc60003fa2270 */
[--C-:B------:R-:W-:Y:S01]  /*0450*/  @P3 IMAD.MOV.U32 R4, RZ, RZ, R9.reuse ;  /* 0x000000ffff043224 */ /* 0x100fe200078e0009 */
[C---:B------:R-:W-:Y:S01]  /*0460*/  ISETP.EQ.AND P3, PT, R6.reuse, -0x4, PT ;  /* 0xfffffffc0600780c */ /* 0x040fe20003f62270 */
[----:B------:R-:W-:Y:S02]  /*0470*/  @P4 IMAD.MOV.U32 R5, RZ, RZ, R9 ;  /* 0x000000ffff054224 */ /* 0x000fe400078e0009 */
[----:B------:R-:W-:Y:S01]  /*0480*/  @P4 IMAD.MOV.U32 R4, RZ, RZ, R10 ;  /* 0x000000ffff044224 */ /* 0x000fe200078e000a */
[----:B------:R-:W-:Y:S01]  /*0490*/  ISETP.EQ.AND P4, PT, R6, 0x4, PT ;  /* 0x000000040600780c */ /* 0x000fe20003f82270 */
[----:B------:R-:W-:Y:S01]  /*04a0*/  @P2 IMAD.MOV.U32 R4, RZ, RZ, R12 ;  /* 0x000000ffff042224 */ /* 0x000fe200078e000c */
[----:B------:R-:W-:Y:S01]  /*04b0*/  @P2 MOV R5, R10 ;  /* 0x0000000a00052202 */ /* 0x000fe20000000f00 */
[----:B------:R-:W-:Y:S02]  /*04c0*/  @P1 IMAD.MOV.U32 R4, RZ, RZ, R13 ;  /* 0x000000ffff041224 */ /* 0x000fe400078e000d */
[----:B------:R-:W-:-:S02]  /*04d0*/  @P0 IMAD.MOV.U32 R4, RZ, RZ, R14 ;  /* 0x000000ffff040224 */ /* 0x000fc400078e000e */
[----:B------:R-:W-:Y:S01]  /*04e0*/  @P1 IMAD.MOV.U32 R5, RZ, RZ, R12 ;  /* 0x000000ffff051224 */ /* 0x000fe200078e000c */
[----:B------:R-:W-:Y:S01]  /*04f0*/  @P0 MOV R5, R13 ;  /* 0x0000000d00050202 */ /* 0x000fe20000000f00 */
[----:B------:R-:W-:Y:S02]  /*0500*/  @P3 IMAD.MOV.U32 R4, RZ, RZ, R15 ;  /* 0x000000ffff043224 */ /* 0x000fe400078e000f */
[--C-:B------:R-:W-:Y:S02]  /*0510*/  @P5 IMAD.MOV.U32 R4, RZ, RZ, R11.reuse ;  /* 0x000000ffff045224 */ /* 0x100fe400078e000b */
[----:B------:R-:W-:Y:S01]  /*0520*/  @P3 IMAD.MOV.U32 R5, RZ, RZ, R14 ;  /* 0x000000ffff053224 */ /* 0x000fe200078e000e */
[----:B------:R-:W-:Y:S01]  /*0530*/  @P5 MOV R5, R15 ;  /* 0x0000000f00055202 */ /* 0x000fe20000000f00 */
[----:B------:R-:W-:Y:S02]  /*0540*/  @P4 IMAD.MOV.U32 R5, RZ, RZ, R11 ;  /* 0x000000ffff054224 */ /* 0x000fe400078e000b */
[----:B------:R-:W-:Y:S01]  /*0550*/  IMAD.MOV.U32 R8, RZ, RZ, R4 ;  /* 0x000000ffff087224 */ /* 0x000fe200078e0004 */
[----:B------:R-:W-:Y:S06]  /*0560*/  @!P6 BRA `(.L_x_23) ;  /* 0x00000000002ce947 */ /* 0x000fec0003800000 */
[----:B------:R-:W-:Y:S01]  /*0570*/  @P2 MOV R4, R9 ;  /* 0x0000000900042202 */ /* 0x000fe20000000f00 */
[----:B------:R-:W-:Y:S01]  /*0580*/  @P1 IMAD.MOV.U32 R4, RZ, RZ, R10 ;  /* 0x000000ffff041224 */ /* 0x000fe200078e000a */
[----:B------:R-:W-:Y:S01]  /*0590*/  LOP3.LUT R3, R3, 0x1f, RZ, 0xc0, !PT ;  /* 0x0000001f03037812 */ /* 0x000fe200078ec0ff */
[----:B------:R-:W-:Y:S01]  /*05a0*/  @P0 IMAD.MOV.U32 R4, RZ, RZ, R12 ;  /* 0x000000ffff040224 */ /* 0x000fe200078e000c */
[----:B------:R-:W-:Y:S01]  /*05b0*/  ISETP.EQ.AND P0, PT, R6, 0x8, PT ;  /* 0x000000080600780c */ /* 0x000fe20003f02270 */
[----:B------:R-:W-:Y:S01]  /*05c0*/  @P3 IMAD.MOV.U32 R4, RZ, RZ, R13 ;  /* 0x000000ffff043224 */ /* 0x000fe200078e000d */
[----:B------:R-:W-:Y:S01]  /*05d0*/  @P5 MOV R4, R14 ;  /* 0x0000000e00045202 */ /* 0x000fe20000000f00 */
[----:B------:R-:W-:Y:S01]  /*05e0*/  @P4 IMAD.MOV.U32 R4, RZ, RZ, R15 ;  /* 0x000000ffff044224 */ /* 0x000fe200078e000f */
[----:B------:R-:W-:-:S09]  /*05f0*/  SHF.L.W.U32.HI R8, R5, R3, R8 ;  /* 0x0000000305087219 */ /* 0x000fd20000010e08 */
[----:B------:R-:W-:-:S05]  /*0600*/  @P0 IMAD.MOV.U32 R4, RZ, RZ, R11 ;  /* 0x000000ffff040224 */ /* 0x000fca00078e000b */
[----:B------:R-:W-:-:S07]  /*0610*/  SHF.L.W.U32.HI R5, R4, R3, R5 ;  /* 0x0000000304057219 */ /* 0x000fce0000010e05 */
.L_x_23:
[----:B------:R-:W-:Y:S05]  /*0620*/  BSYNC.RECONVERGENT B1 ;  /* 0x0000000000017941 */ /* 0x000fea0003800200 */
.L_x_22:
[C---:B------:R-:W-:Y:S01]  /*0630*/  SHF.L.W.U32.HI R3, R5.reuse, 0x2, R8 ;  /* 0x0000000205037819 */ /* 0x040fe20000010e08 */
[----:B------:R-:W-:Y:S01]  /*0640*/  IMAD.SHL.U32 R5, R5, 0x4, RZ ;  /* 0x0000000405057824 */ /* 0x000fe200078e00ff */
[----:B------:R-:W-:Y:S01]  /*0650*/  UMOV UR4, 0x54442d19 ;  /* 0x54442d1900047882 */ /* 0x000fe20000000000 */
[----:B------:R-:W-:Y:S01]  /*0660*/  UMOV UR5, 0x3bf921fb ;  /* 0x3bf921fb00057882 */ /* 0x000fe20000000000 */
[----:B------:R-:W-:Y:S02]  /*0670*/  SHF.R.S32.HI R4, RZ, 0x1f, R3 ;  /* 0x0000001fff047819 */ /* 0x000fe40000011403 */
[----:B------:R-:W-:Y:S02]  /*0680*/  ISETP.GE.AND P0, PT, R2, RZ, PT ;  /* 0x000000ff0200720c */ /* 0x000fe40003f06270 */
[C---:B------:R-:W-:Y:S02]  /*0690*/  LOP3.LUT R6, R4.reuse, R5, RZ, 0x3c, !PT ;  /* 0x0000000504067212 */ /* 0x040fe400078e3cff */
[----:B------:R-:W-:-:S02]  /*06a0*/  LOP3.LUT R7, R4, R3, RZ, 0x3c, !PT ;  /* 0x0000000304077212 */ /* 0x000fc400078e3cff */
[----:B------:R-:W-:Y:S02]  /*06b0*/  SHF.R.U32.HI R8, RZ, 0x1e, R8 ;  /* 0x0000001eff087819 */ /* 0x000fe40000011608 */
[----:B------:R-:W0:Y:S01]  /*06c0*/  I2F.F64.S64 R4, R6 ;  /* 0x0000000600047312 */ /* 0x000e220000301c00 */
[C---:B------:R-:W-:Y:S02]  /*06d0*/  LOP3.LUT R2, R3.reuse, R2, RZ, 0x3c, !PT ;  /* 0x0000000203027212 */ /* 0x040fe400078e3cff */
[----:B------:R-:W-:Y:S02]  /*06e0*/  LEA.HI R8, R3, R8, RZ, 0x1 ;  /* 0x0000000803087211 */ /* 0x000fe400078f08ff */
[----:B------:R-:W-:Y:S02]  /*06f0*/  ISETP.GE.AND P1, PT, R2, RZ, PT ;  /* 0x000000ff0200720c */ /* 0x000fe40003f26270 */
[----:B------:R-:W-:-:S05]  /*0700*/  IADD3 R2, PT, PT, -R8, RZ, RZ ;  /* 0x000000ff08027210 */ /* 0x000fca0007ffe1ff */
[----:B------:R-:W-:Y:S01]  /*0710*/  @!P0 IMAD.MOV.U32 R8, RZ, RZ, R2 ;  /* 0x000000ffff088224 */ /* 0x000fe200078e0002 */
[----:B0-----:R-:W-:-:S10]  /*0720*/  DMUL R4, R4, UR4 ;  /* 0x0000000404047c28 */ /* 0x001fd40008000000 */
[----:B------:R-:W0:Y:S02]  /*0730*/  F2F.F32.F64 R4, R4 ;  /* 0x0000000400047310 */ /* 0x000e240000301000 */
[----:B0-----:R-:W-:-:S07]  /*0740*/  FSEL R6, -R4, R4, !P1 ;  /* 0x0000000404067208 */ /* 0x001fce0004800100 */
.L_x_20:
[----:B------:R-:W-:Y:S05]  /*0750*/  BSYNC.RECONVERGENT B0 ;  /* 0x0000000000007941 */ /* 0x000fea0003800200 */
.L_x_19:
[----:B------:R-:W-:Y:S02]  /*0760*/  IMAD.MOV.U32 R3, RZ, RZ, 0x3c190000 ;  /* 0x3c190000ff037424 */ /* 0x000fe400078e00ff */
[C---:B------:R-:W-:Y:S01]  /*0770*/  FMUL R4, R6.reuse, R6 ;  /* 0x0000000606047220 */ /* 0x040fe20000400000 */
[----:B------:R-:W-:Y:S02]  /*0780*/  FSETP.NEU.AND P0, PT, |R6|, 0.00049096695147454738617, PT ;  /* 0x3a00b43c0600780b */ /* 0x000fe40003f0d200 */
[----:B------:R-:W-:Y:S01]  /*0790*/  LOP3.LUT R8, R8, 0x1, RZ, 0xc0, !PT ;  /* 0x0000000108087812 */ /* 0x000fe200078ec0ff */
[----:B------:R-:W-:-:S03]  /*07a0*/  FFMA R3, R4, R3, 0.003265380859375 ;  /* 0x3b56000004037423 */ /* 0x000fc60000000003 */
[----:B------:R-:W-:Y:S01]  /*07b0*/  ISETP.NE.U32.AND P1, PT, R8, 0x1, PT ;  /* 0x000000010800780c */ /* 0x000fe20003f25070 */
[----:B------:R-:W-:-:S04]  /*07c0*/  FFMA R3, R4, R3, 0.0242919921875 ;  /* 0x3cc7000004037423 */ /* 0x000fc80000000003 */
[----:B------:R-:W-:-:S04]  /*07d0*/  FFMA R3, R4, R3, 0.053466796875 ;  /* 0x3d5b000004037423 */ /* 0x000fc80000000003 */
[C---:B------:R-:W-:Y:S02]  /*07e0*/  FFMA R5, R4.reuse, R3, 0.13337790966033935547 ;  /* 0x3e08943804057423 */ /* 0x040fe40000000003 */
[----:B------:R-:W0:Y:S02]  /*07f0*/  LDC.64 R2, c[0x0][0x388] ;  /* 0x0000e200ff027b82 */ /* 0x000e240000000a00 */
[C---:B------:R-:W-:Y:S01]  /*0800*/  FFMA R5, R4.reuse, R5, 0.33333230018615722656 ;  /* 0x3eaaaa8804057423 */ /* 0x040fe20000000005 */
[----:B------:R-:W-:-:S04]  /*0810*/  FMUL R4, R4, R6 ;  /* 0x0000000604047220 */ /* 0x000fc80000400000 */
[----:B------:R-:W-:-:S06]  /*0820*/  @P0 FFMA R6, R5, R4, R6 ;  /* 0x0000000405060223 */ /* 0x000fcc0000000006 */
[----:B------:R-:W1:Y:S01]  /*0830*/  @!P1 MUFU.RCP R6, -R6 ;  /* 0x8000000600069308 */ /* 0x000e620000001000 */
[----:B0-----:R-:W-:-:S05]  /*0840*/  IMAD.WIDE R2, R0, 0x4, R2 ;  /* 0x0000000400027825 */ /* 0x001fca00078e0202 */
[----:B-1----:R-:W-:Y:S01]  /*0850*/  STG.E desc[UR6][R2.64], R6 ;  /* 0x0000000602007986 */ /* 0x002fe2000c101906 */
[----:B------:R-:W-:Y:S05]  /*0860*/  EXIT ;  /* 0x000000000000794d */ /* 0x000fea0003800000 */
.L_x_24:
        /* <DEDUP_REMOVED lines=9> */
.L_x_140:


//--------------------- .text._Z10cos_kernelPKfPfi --------------------------
	.section	.text._Z10cos_kernelPKfPfi,"ax",@progbits
	.align	128
        .global         _Z10cos_kernelPKfPfi
        .type           _Z10cos_kernelPKfPfi,@function
        .size           _Z10cos_kernelPKfPfi,(.L_x_141 - _Z10cos_kernelPKfPfi)
        .other          _Z10cos_kernelPKfPfi,@"STO_CUDA_ENTRY STV_DEFAULT"
_Z10cos_kernelPKfPfi:
.text._Z10cos_kernelPKfPfi:
        /* <DEDUP_REMOVED lines=10> */
[----:B0-----:R-:W-:-:S05]  /*00a0*/  IMAD.WIDE R4, R2, 0x4, R4 ;  /* 0x0000000402047825 */ /* 0x001fca00078e0204 */
[----:B-1----:R-:W2:Y:S01]  /*00b0*/  LDG.E R0, desc[UR6][R4.64] ;  /* 0x0000000604007981 */ /* 0x002ea2000c1e1900 */
[----:B------:R-:W-:Y:S01]  /*00c0*/  BSSY.RECONVERGENT B0, `(.L_x_25) ;  /* 0x0000069000007945 */ /* 0x000fe20003800200 */
[C---:B--2---:R-:W-:Y:S01]  /*00d0*/  FMUL R3, R0.reuse, 0.63661974668502807617 ;  /* 0x3f22f98300037820 */ /* 0x044fe20000400000 */
[----:B------:R-:W-:-:S05]  /*00e0*/  FSETP.GE.AND P0, PT, |R0|, 105615, PT ;  /* 0x47ce47800000780b */ /* 0x000fca0003f06200 */
        /* <DEDUP_REMOVED lines=17> */
.L_x_27:
[----:B0-----:R-:W-:Y:S01]  /*0200*/  IMAD.U32 R6, RZ, RZ, UR8 ;  /* 0x00000008ff067e24 */ /* 0x001fe2000f8e00ff */
[----:B------:R-:W-:-:S05]  /*0210*/  MOV R7, UR9 ;  /* 0x0000000900077c02 */ /* 0x000fca0008000f00 */
        /* <DEDUP_REMOVED lines=27> */
[----:B------:R-:W-:-:S05]  /*03d0*/  SHF.R.U32.HI R4, RZ, 0x5, R4 ;  /* 0x00000005ff047819 */ /* 0x000fca0000011604 */
[----:B------:R-:W-:-:S05]  /*03e0*/  IMAD.U32 R6, R4, -0x4, RZ ;  /* 0xfffffffc04067824 */ /* 0x000fca00078e00ff */
[C---:B------:R-:W-:Y:S02]  /*03f0*/  ISETP.EQ.AND P3, PT, R6.reuse, -0x18, PT ;  /* 0xffffffe80600780c */ /* 0x040fe40003f62270 */
[C---:B------:R-:W-:Y:S02]  /*0400*/  ISETP.EQ.AND P4, PT, R6.reuse, -0x14, PT ;  /* 0xffffffec0600780c */ /* 0x040fe40003f82270 */
[C---:B------:R-:W-:Y:S02]  /*0410*/  ISETP.EQ.AND P2, PT, R6.reuse, -0x10, PT ;  /* 0xfffffff00600780c */ /* 0x040fe40003f42270 */
[C---:B------:R-:W-:Y:S02]  /*0420*/  ISETP.EQ.AND P1, PT, R6.reuse, -0xc, PT ;  /* 0xfffffff40600780c */ /* 0x040fe40003f22270 */
[C---:B------:R-:W-:Y:S02]  /*0430*/  ISETP.EQ.AND P0, PT, R6.reuse, -0x8, PT ;  /* 0xfffffff80600780c */ /* 0x040fe40003f02270 */
[----:B------:R-:W-:-:S03]  /*0440*/  ISETP.EQ.AND P5, PT, R6, RZ, PT ;  /* 0x000000ff0600720c */ /* 0x000fc60003fa2270 */
[----:B------:R-:W-:Y:S02]  /*0450*/  @P3 MOV R4, R9 ;  /* 0x0000000900043202 */ /* 0x000fe40000000f00 */
[C---:B------:R-:W-:Y:S01]  /*0460*/  ISETP.EQ.AND P3, PT, R6.reuse, -0x4, PT ;  /* 0xfffffffc0600780c */ /* 0x040fe20003f62270 */
[----:B------:R-:W-:Y:S02]  /*0470*/  @P4 IMAD.MOV.U32 R5, RZ, RZ, R9 ;  /* 0x000000ffff054224 */ /* 0x000fe400078e0009 */
[----:B------:R-:W-:Y:S01]  /*0480*/  @P4 IMAD.MOV.U32 R4, RZ, RZ, R10 ;  /* 0x000000ffff044224 */ /* 0x000fe200078e000a */
[----:B------:R-:W-:Y:S01]  /*0490*/  ISETP.EQ.AND P4, PT, R6, 0x4, PT ;  /* 0x000000040600780c */ /* 0x000fe20003f82270 */
[----:B------:R-:W-:Y:S02]  /*04a0*/  @P2 IMAD.MOV.U32 R4, RZ, RZ, R12 ;  /* 0x000000ffff042224 */ /* 0x000fe400078e000c */
[----:B------:R-:W-:Y:S02]  /*04b0*/  @P1 IMAD.MOV.U32 R4, RZ, RZ, R13 ;  /* 0x000000ffff041224 */ /* 0x000fe400078e000d */
[----:B------:R-:W-:-:S02]  /*04c0*/  @P0 IMAD.MOV.U32 R4, RZ, RZ, R14 ;  /* 0x000000ffff040224 */ /* 0x000fc400078e000e */
[----:B------:R-:W-:Y:S01]  /*04d0*/  @P2 IMAD.MOV.U32 R5, RZ, RZ, R10 ;  /* 0x000000ffff052224 */ /* 0x000fe200078e000a */
[----:B------:R-:W-:Y:S01]  /*04e0*/  @P1 MOV R5, R12 ;  /* 0x0000000c00051202 */ /* 0x000fe20000000f00 */
[----:B------:R-:W-:Y:S01]  /*04f0*/  @P0 IMAD.MOV.U32 R5, RZ, RZ, R13 ;  /* 0x000000ffff050224 */ /* 0x000fe200078e000d */
[----:B------:R-:W-:Y:S01]  /*0500*/  @P3 MOV R4, R15 ;  /* 0x0000000f00043202 */ /* 0x000fe20000000f00 */
[----:B------:R-:W-:Y:S02]  /*0510*/  @P5 IMAD.MOV.U32 R4, RZ, RZ, R11 ;  /* 0x000000ffff045224 */ /* 0x000fe400078e000b */
[----:B------:R-:W-:Y:S02]  /*0520*/  @P3 IMAD.MOV.U32 R5, RZ, RZ, R14 ;  /* 0x000000ffff053224 */ /* 0x000fe400078e000e */
[----:B------:R-:W-:Y:S02]  /*0530*/  @P5 IMAD.MOV.U32 R5, RZ, RZ, R15 ;  /* 0x000000ffff055224 */ /* 0x000fe400078e000f */
[----:B------:R-:W-:-:S02]  /*0540*/  @P4 IMAD.MOV.U32 R5, RZ, RZ, R11 ;  /* 0x000000ffff054224 */ /* 0x000fc400078e000b */
        /* <DEDUP_REMOVED lines=8> */
[----:B------:R-:W-:Y:S01]  /*05d0*/  SHF.L.W.U32.HI R8, R5, R3, R8 ;  /* 0x0000000305087219 */ /* 0x000fe20000010e08 */
[----:B------:R-:W-:Y:S01]  /*05e0*/  @P5 IMAD.MOV.U32 R4, RZ, RZ, R14 ;  /* 0x000000ffff045224 */ /* 0x000fe200078e000e */
[----:B------:R-:W-:-:S09]  /*05f0*/  @P4 MOV R4, R15 ;  /* 0x0000000f00044202 */ /* 0x000fd20000000f00 */
[----:B------:R-:W-:-:S05]  /*0600*/  @P0 IMAD.MOV.U32 R4, RZ, RZ, R11 ;  /* 0x000000ffff040224 */ /* 0x000fca00078e000b */
[----:B------:R-:W-:-:S07]  /*0610*/  SHF.L.W.U32.HI R5, R4, R3, R5 ;  /* 0x0000000304057219 */ /* 0x000fce0000010e05 */
.L_x_29:
[----:B------:R-:W-:Y:S05]  /*0620*/  BSYNC.RECONVERGENT B1 ;  /* 0x0000000000017941 */ /* 0x000fea0003800200 */
.L_x_28:
        /* <DEDUP_REMOVED lines=12> */
[----:B------:R-:W-:-:S03]  /*06f0*/  ISETP.GE.AND P1, PT, R0, RZ, PT ;  /* 0x000000ff0000720c */ /* 0x000fc60003f26270 */
[----:B------:R-:W-:-:S04]  /*0700*/  IMAD.MOV R0, RZ, RZ, -R3 ;  /* 0x000000ffff007224 */ /* 0x000fc800078e0a03 */
[----:B------:R-:W-:Y:S01]  /*0710*/  @!P0 IMAD.MOV.U32 R3, RZ, RZ, R0 ;  /* 0x000000ffff038224 */ /* 0x000fe200078e0000 */
[----:B0-----:R-:W-:-:S10]  /*0720*/  DMUL R4, R4, UR4 ;  /* 0x0000000404047c28 */ /* 0x001fd40008000000 */
[----:B------:R-:W0:Y:S02]  /*0730*/  F2F.F32.F64 R4, R4 ;  /* 0x0000000400047310 */ /* 0x000e240000301000 */
[----:B0-----:R-:W-:-:S07]  /*0740*/  FSEL R6, -R4, R4, !P1 ;  /* 0x0000000404067208 */ /* 0x001fce0004800100 */
.L_x_26:
[----:B------:R-:W-:Y:S05]  /*0750*/  BSYNC.RECONVERGENT B0 ;  /* 0x0000000000007941 */ /* 0x000fea0003800200 */
.L_x_25:
[----:B------:R-:W-:Y:S01]  /*0760*/  MOV R0, 0x37cbac00 ;  /* 0x37cbac0000007802 */ /* 0x000fe20000000f00 */
[----:B------:R-:W-:Y:S01]  /*0770*/  FMUL R7, R6, R6 ;  /* 0x0000000606077220 */ /* 0x000fe20000400000 */
[C---:B------:R-:W-:Y:S01]  /*0780*/  LOP3.LUT R8, R3.reuse, 0x1, RZ, 0xc0, !PT ;  /* 0x0000000103087812 */ /* 0x040fe200078ec0ff */
[----:B------:R-:W0:Y:S01]  /*0790*/  LDC.64 R4, c[0x0][0x388] ;  /* 0x0000e200ff047b82 */ /* 0x000e220000000a00 */
[----:B------:R-:W-:Y:S02]  /*07a0*/  VIADD R3, R3, 0x1 ;  /* 0x0000000103037836 */ /* 0x000fe40000000000 */
[----:B------:R-:W-:Y:S01]  /*07b0*/  FFMA R0, R7, R0, -0.0013887860113754868507 ;  /* 0xbab607ed07007423 */ /* 0x000fe20000000000 */
[----:B------:R-:W-:Y:S01]  /*07c0*/  ISETP.NE.U32.AND P0, PT, R8, 0x1, PT ;  /* 0x000000010800780c */ /* 0x000fe20003f05070 */
[----:B------:R-:W-:Y:S02]  /*07d0*/  IMAD.MOV.U32 R8, RZ, RZ, 0x3c0885e4 ;  /* 0x3c0885e4ff087424 */ /* 0x000fe400078e00ff */
[----:B------:R-:W-:Y:S01]  /*07e0*/  IMAD.MOV.U32 R9, RZ, RZ, 0x3e2aaaa8 ;  /* 0x3e2aaaa8ff097424 */ /* 0x000fe200078e00ff */
[----:B------:R-:W-:-:S02]  /*07f0*/  FSEL R0, R0, -0.00019574658654164522886, P0 ;  /* 0xb94d415300007808 */ /* 0x000fc40000000000 */
[----:B------:R-:W-:Y:S02]  /*0800*/  FSEL R8, R8, 0.041666727513074874878, !P0 ;  /* 0x3d2aaabb08087808 */ /* 0x000fe40004000000 */
[----:B------:R-:W-:Y:S02]  /*0810*/  LOP3.LUT P1, RZ, R3, 0x2, RZ, 0xc0, !PT ;  /* 0x0000000203ff7812 */ /* 0x000fe4000782c0ff */
[----:B------:R-:W-:Y:S01]  /*0820*/  FSEL R3, -R9, -0.4999999701976776123, !P0 ;  /* 0xbeffffff09037808 */ /* 0x000fe20004000100 */
[----:B------:R-:W-:Y:S01]  /*0830*/  FFMA R8, R7, R0, R8 ;  /* 0x0000000007087223 */ /* 0x000fe20000000008 */
[----:B------:R-:W-:-:S03]  /*0840*/  FSEL R0, R6, 1, !P0 ;  /* 0x3f80000006007808 */ /* 0x000fc60004000000 */
[C---:B------:R-:W-:Y:S02]  /*0850*/  FFMA R3, R7.reuse, R8, R3 ;  /* 0x0000000807037223 */ /* 0x040fe40000000003 */
[----:B------:R-:W-:-:S04]  /*0860*/  FFMA R7, R7, R0, RZ ;  /* 0x0000000007077223 */ /* 0x000fc800000000ff */
[----:B------:R-:W-:Y:S01]  /*0870*/  FFMA R3, R7, R3, R0 ;  /* 0x0000000307037223 */ /* 0x000fe20000000000 */
[----:B0-----:R-:W-:-:S04]  /*0880*/  IMAD.WIDE R4, R2, 0x4, R4 ;  /* 0x0000000402047825 */ /* 0x001fc800078e0204 */
[----:B------:R-:W-:-:S05]  /*0890*/  @P1 FADD R3, RZ, -R3 ;  /* 0x80000003ff031221 */ /* 0x000fca0000000000 */
[----:B------:R-:W-:Y:S01]  /*08a0*/  STG.E desc[UR6][R4.64], R3 ;  /* 0x0000000304007986 */ /* 0x000fe2000c101906 */
[----:B------:R-:W-:Y:S05]  /*08b0*/  EXIT ;  /* 0x000000000000794d */ /* 0x000fea0003800000 */
.L_x_30:
        /* <DEDUP_REMOVED lines=12> */
.L_x_141:


//--------------------- .text._Z10sin_kernelPKfPfi --------------------------
	.section	.text._Z10sin_kernelPKfPfi,"ax",@progbits
	.align	128
        .global         _Z10sin_kernelPKfPfi
        .type           _Z10sin_kernelPKfPfi,@function
        .size           _Z10sin_kernelPKfPfi,(.L_x_142 - _Z10sin_kernelPKfPfi)
        .other          _Z10sin_kernelPKfPfi,@"STO_CUDA_ENTRY STV_DEFAULT"
_Z10sin_kernelPKfPfi:
.text._Z10sin_kernelPKfPfi:
        /* <DEDUP_REMOVED lines=32> */
.L_x_33:
        /* <DEDUP_REMOVED lines=66> */
.L_x_35:
[----:B------:R-:W-:Y:S05]  /*0620*/  BSYNC.RECONVERGENT B1 ;  /* 0x0000000000017941 */ /* 0x000fea0003800200 */
.L_x_34:
        /* <DEDUP_REMOVED lines=18> */
.L_x_32:
[----:B------:R-:W-:Y:S05]  /*0750*/  BSYNC.RECONVERGENT B0 ;  /* 0x0000000000007941 */ /* 0x000fea0003800200 */
.L_x_31:
[----:B------:R-:W-:Y:S01]  /*0760*/  MOV R0, 0x37cbac00 ;  /* 0x37cbac0000007802 */ /* 0x000fe20000000f00 */
[----:B------:R-:W-:Y:S01]  /*0770*/  FMUL R7, R6, R6 ;  /* 0x0000000606077220 */ /* 0x000fe20000400000 */
[----:B------:R-:W-:Y:S01]  /*0780*/  LOP3.LUT R8, R3, 0x1, RZ, 0xc0, !PT ;  /* 0x0000000103087812 */ /* 0x000fe200078ec0ff */
[----:B------:R-:W0:Y:S01]  /*0790*/  LDC.64 R4, c[0x0][0x388] ;  /* 0x0000e200ff047b82 */ /* 0x000e220000000a00 */
[----:B------:R-:W-:Y:S02]  /*07a0*/  IMAD.MOV.U32 R9, RZ, RZ, 0x3effffff ;  /* 0x3effffffff097424 */ /* 0x000fe400078e00ff */
[----:B------:R-:W-:Y:S01]  /*07b0*/  FFMA R0, R7, R0, -0.0013887860113754868507 ;  /* 0xbab607ed07007423 */ /* 0x000fe20000000000 */
[----:B------:R-:W-:Y:S01]  /*07c0*/  ISETP.NE.U32.AND P0, PT, R8, 0x1, PT ;  /* 0x000000010800780c */ /* 0x000fe20003f05070 */
[----:B------:R-:W-:Y:S01]  /*07d0*/  IMAD.MOV.U32 R8, RZ, RZ, 0x3d2aaabb ;  /* 0x3d2aaabbff087424 */ /* 0x000fe200078e00ff */
[----:B------:R-:W-:Y:S02]  /*07e0*/  LOP3.LUT P1, RZ, R3, 0x2, RZ, 0xc0, !PT ;  /* 0x0000000203ff7812 */ /* 0x000fe4000782c0ff */
[----:B------:R-:W-:-:S02]  /*07f0*/  FSEL R0, R0, -0.00019574658654164522886, !P0 ;  /* 0xb94d415300007808 */ /* 0x000fc40004000000 */
[----:B------:R-:W-:Y:S02]  /*0800*/  FSEL R8, R8, 0.0083327032625675201416, !P0 ;  /* 0x3c0885e408087808 */ /* 0x000fe40004000000 */
[----:B------:R-:W-:-:S03]  /*0810*/  FSEL R3, -R9, -0.16666662693023681641, !P0 ;  /* 0xbe2aaaa809037808 */ /* 0x000fc60004000100 */
[----:B------:R-:W-:Y:S01]  /*0820*/  FFMA R8, R7, R0, R8 ;  /* 0x0000000007087223 */ /* 0x000fe20000000008 */
[----:B------:R-:W-:-:S03]  /*0830*/  FSEL R0, R6, 1, P0 ;  /* 0x3f80000006007808 */ /* 0x000fc60000000000 */
[C---:B------:R-:W-:Y:S02]  /*0840*/  FFMA R3, R7.reuse, R8, R3 ;  /* 0x0000000807037223 */ /* 0x040fe40000000003 */
[----:B------:R-:W-:-:S04]  /*0850*/  FFMA R7, R7, R0, RZ ;  /* 0x0000000007077223 */ /* 0x000fc800000000ff */
[----:B------:R-:W-:Y:S01]  /*0860*/  FFMA R3, R7, R3, R0 ;  /* 0x0000000307037223 */ /* 0x000fe20000000000 */
[----:B0-----:R-:W-:-:S04]  /*0870*/  IMAD.WIDE R4, R2, 0x4, R4 ;  /* 0x0000000402047825 */ /* 0x001fc800078e0204 */
[----:B------:R-:W-:-:S05]  /*0880*/  @P1 FADD R3, RZ, -R3 ;  /* 0x80000003ff031221 */ /* 0x000fca0000000000 */
[----:B------:R-:W-:Y:S01]  /*0890*/  STG.E desc[UR6][R4.64], R3 ;  /* 0x0000000304007986 */ /* 0x000fe2000c101906 */
[----:B------:R-:W-:Y:S05]  /*08a0*/  EXIT ;  /* 0x000000000000794d */ /* 0x000fea0003800000 */
.L_x_36:
        /* <DEDUP_REMOVED lines=13> */
.L_x_142:


//--------------------- .text._Z11silu_kernelPKfPfi --------------------------
	.section	.text._Z11silu_kernelPKfPfi,"ax",@progbits
	.align	128
        .global         _Z11silu_kernelPKfPfi
        .type           _Z11silu_kernelPKfPfi,@function
        .size           _Z11silu_kernelPKfPfi,(.L_x_128 - _Z11silu_kernelPKfPfi)
        .other          _Z11silu_kernelPKfPfi,@"STO_CUDA_ENTRY STV_DEFAULT"
_Z11silu_kernelPKfPfi:
.text._Z11silu_kernelPKfPfi:
        /* <DEDUP_REMOVED lines=12> */
[----:B------:R-:W-:Y:S01]  /*00c0*/  IMAD.MOV.U32 R3, RZ, RZ, 0x3bbb989d ;  /* 0x3bbb989dff037424 */ /* 0x000fe200078e00ff */
[----:B------:R-:W-:Y:S01]  /*00d0*/  BSSY.RECONVERGENT B0, `(.L_x_37) ;  /* 0x0000015000007945 */ /* 0x000fe20003800200 */
[----:B------:R-:W-:Y:S02]  /*00e0*/  IMAD.MOV.U32 R6, RZ, RZ, 0x437c0000 ;  /* 0x437c0000ff067424 */ /* 0x000fe400078e00ff */
[----:B--2---:R-:W-:-:S04]  /*00f0*/  FFMA.SAT R3, R0, -R3, 0.5 ;  /* 0x3f00000000037423 */ /* 0x004fc80000002803 */
[----:B------:R-:W-:-:S04]  /*0100*/  FFMA.RM R3, R3, R6, 12582913 ;  /* 0x4b40000103037423 */ /* 0x000fc80000004006 */
[C---:B------:R-:W-:Y:S01]  /*0110*/  FADD R7, R3.reuse, -12583039 ;  /* 0xcb40007f03077421 */ /* 0x040fe20000000000 */
[----:B------:R-:W-:-:S03]  /*0120*/  IMAD.SHL.U32 R3, R3, 0x800000, RZ ;  /* 0x0080000003037824 */ /* 0x000fc600078e00ff */
[----:B------:R-:W-:-:S04]  /*0130*/  FFMA R7, R0, -1.4426950216293334961, -R7 ;  /* 0xbfb8aa3b00077823 */ /* 0x000fc80000000807 */
[----:B------:R-:W-:-:S04]  /*0140*/  FFMA R7, R0, -1.925963033500011079e-08, R7 ;  /* 0xb2a5706000077823 */ /* 0x000fc80000000007 */
[----:B------:R-:W0:Y:S02]  /*0150*/  MUFU.EX2 R6, R7 ;  /* 0x0000000700067308 */ /* 0x000e240000000800 */
[----:B0-----:R-:W-:-:S06]  /*0160*/  FFMA R3, R3, R6, 1 ;  /* 0x3f80000003037423 */ /* 0x001fcc0000000006 */
[----:B------:R-:W0:Y:S08]  /*0170*/  MUFU.RCP R4, R3 ;  /* 0x0000000300047308 */ /* 0x000e300000001000 */
[----:B------:R-:W1:Y:S01]  /*0180*/  FCHK P0, R0, R3 ;  /* 0x0000000300007302 */ /* 0x000e620000000000 */
[----:B0-----:R-:W-:-:S04]  /*0190*/  FFMA R5, -R3, R4, 1 ;  /* 0x3f80000003057423 */ /* 0x001fc80000000104 */
[----:B------:R-:W-:-:S04]  /*01a0*/  FFMA R5, R4, R5, R4 ;  /* 0x0000000504057223 */ /* 0x000fc80000000004 */
[----:B------:R-:W-:-:S04]  /*01b0*/  FFMA R4, R0, R5, RZ ;  /* 0x0000000500047223 */ /* 0x000fc800000000ff */
[----:B------:R-:W-:-:S04]  /*01c0*/  FFMA R6, -R3, R4, R0 ;  /* 0x0000000403067223 */ /* 0x000fc80000000100 */
[----:B------:R-:W-:Y:S01]  /*01d0*/  FFMA R9, R5, R6, R4 ;  /* 0x0000000605097223 */ /* 0x000fe20000000004 */
[----:B-1----:R-:W-:Y:S06]  /*01e0*/  @!P0 BRA `(.L_x_38) ;  /* 0x00000000000c8947 */ /* 0x002fec0003800000 */
[----:B------:R-:W-:-:S07]  /*01f0*/  MOV R4, 0x210 ;  /* 0x0000021000047802 */ /* 0x000fce0000000f00 */
[----:B------:R-:W-:Y:S05]  /*0200*/  CALL.REL.NOINC `($__internal_0_$__cuda_sm3x_div_rn_noftz_f32_slowpath) ;  /* 0x0000000000187944 */ /* 0x000fea0003c00000 */
[----:B------:R-:W-:-:S07]  /*0210*/  IMAD.MOV.U32 R9, RZ, RZ, R0 ;  /* 0x000000ffff097224 */ /* 0x000fce00078e0000 */
.L_x_38:
[----:B------:R-:W-:Y:S05]  /*0220*/  BSYNC.RECONVERGENT B0 ;  /* 0x0000000000007941 */ /* 0x000fea0003800200 */
.L_x_37:
[----:B------:R-:W0:Y:S02]  /*0230*/  LDC.64 R4, c[0x0][0x388] ;  /* 0x0000e200ff047b82 */ /* 0x000e240000000a00 */
[----:B0-----:R-:W-:-:S05]  /*0240*/  IMAD.WIDE R2, R2, 0x4, R4 ;  /* 0x0000000402027825 */ /* 0x001fca00078e0204 */
[----:B------:R-:W-:Y:S01]  /*0250*/  STG.E desc[UR4][R2.64], R9 ;  /* 0x0000000902007986 */ /* 0x000fe2000c101904 */
[----:B------:R-:W-:Y:S05]  /*0260*/  EXIT ;  /* 0x000000000000794d */ /* 0x000fea0003800000 */
        .weak           $__internal_0_$__cuda_sm3x_div_rn_noftz_f32_slowpath
        .type           $__internal_0_$__cuda_sm3x_div_rn_noftz_f32_slowpath,@function
        .size           $__internal_0_$__cuda_sm3x_div_rn_noftz_f32_slowpath,(.L_x_128 - $__internal_0_$__cuda_sm3x_div_rn_noftz_f32_slowpath)
$__internal_0_$__cuda_sm3x_div_rn_noftz_f32_slowpath:
[--C-:B------:R-:W-:Y:S01]  /*0270*/  SHF.R.U32.HI R6, RZ, 0x17, R3.reuse ;  /* 0x00000017ff067819 */ /* 0x100fe20000011603 */
[----:B------:R-:W-:Y:S01]  /*0280*/  BSSY.RECONVERGENT B1, `(.L_x_39) ;  /* 0x0000064000017945 */ /* 0x000fe20003800200 */
[--C-:B------:R-:W-:Y:S01]  /*0290*/  SHF.R.U32.HI R5, RZ, 0x17, R0.reuse ;  /* 0x00000017ff057819 */ /* 0x100fe20000011600 */
[----:B------:R-:W-:Y:S01]  /*02a0*/  IMAD.MOV.U32 R7, RZ, RZ, R0 ;  /* 0x000000ffff077224 */ /* 0x000fe200078e0000 */
[----:B------:R-:W-:Y:S01]  /*02b0*/  LOP3.LUT R6, R6, 0xff, RZ, 0xc0, !PT ;  /* 0x000000ff06067812 */ /* 0x000fe200078ec0ff */
[----:B------:R-:W-:Y:S01]  /*02c0*/  IMAD.MOV.U32 R8, RZ, RZ, R3 ;  /* 0x000000ffff087224 */ /* 0x000fe200078e0003 */
[----:B------:R-:W-:-:S03]  /*02d0*/  LOP3.LUT R5, R5, 0xff, RZ, 0xc0, !PT ;  /* 0x000000ff05057812 */ /* 0x000fc600078ec0ff */
[----:B------:R-:W-:Y:S02]  /*02e0*/  VIADD R11, R6, 0xffffffff ;  /* 0xffffffff060b7836 */ /* 0x000fe40000000000 */
[----:B------:R-:W-:-:S03]  /*02f0*/  VIADD R10, R5, 0xffffffff ;  /* 0xffffffff050a7836 */ /* 0x000fc60000000000 */
[----:B------:R-:W-:-:S04]  /*0300*/  ISETP.GT.U32.AND P0, PT, R11, 0xfd, PT ;  /* 0x000000fd0b00780c */ /* 0x000fc80003f04070 */
[----:B------:R-:W-:-:S13]  /*0310*/  ISETP.GT.U32.OR P0, PT, R10, 0xfd, P0 ;  /* 0x000000fd0a00780c */ /* 0x000fda0000704470 */
[----:B------:R-:W-:Y:S01]  /*0320*/  @!P0 IMAD.MOV.U32 R9, RZ, RZ, RZ ;  /* 0x000000ffff098224 */ /* 0x000fe200078e00ff */
[----:B------:R-:W-:Y:S06]  /*0330*/  @!P0 BRA `(.L_x_40) ;  /* 0x00000000005c8947 */ /* 0x000fec0003800000 */
[----:B------:R-:W-:Y:S02]  /*0340*/  FSETP.GTU.FTZ.AND P0, PT, |R0|, +INF , PT ;  /* 0x7f8000000000780b */ /* 0x000fe40003f1c200 */
[----:B------:R-:W-:-:S04]  /*0350*/  FSETP.GTU.FTZ.AND P1, PT, |R3|, +INF , PT ;  /* 0x7f8000000300780b */ /* 0x000fc80003f3c200 */
[----:B------:R-:W-:-:S13]  /*0360*/  PLOP3.LUT P0, PT, P0, P1, PT, 0xf8, 0x8f ;  /* 0x00000000008f781c */ /* 0x000fda0000703f70 */
[----:B------:R-:W-:Y:S05]  /*0370*/  @P0 BRA `(.L_x_41) ;  /* 0x00000004004c0947 */ /* 0x000fea0003800000 */
[----:B------:R-:W-:-:S13]  /*0380*/  LOP3.LUT P0, RZ, R8, 0x7fffffff, R7, 0xc8, !PT ;  /* 0x7fffffff08ff7812 */ /* 0x000fda000780c807 */
[----:B------:R-:W-:Y:S05]  /*0390*/  @!P0 BRA `(.L_x_42) ;  /* 0x00000004003c8947 */ /* 0x000fea0003800000 */
[C---:B------:R-:W-:Y:S02]  /*03a0*/  FSETP.NEU.FTZ.AND P2, PT, |R0|.reuse, +INF , PT ;  /* 0x7f8000000000780b */ /* 0x040fe40003f5d200 */
[----:B------:R-:W-:Y:S02]  /*03b0*/  FSETP.NEU.FTZ.AND P1, PT, |R3|, +INF , PT ;  /* 0x7f8000000300780b */ /* 0x000fe40003f3d200 */
[----:B------:R-:W-:-:S11]  /*03c0*/  FSETP.NEU.FTZ.AND P0, PT, |R0|, +INF , PT ;  /* 0x7f8000000000780b */ /* 0x000fd60003f1d200 */
[----:B------:R-:W-:Y:S05]  /*03d0*/  @!P1 BRA !P2, `(.L_x_42) ;  /* 0x00000004002c9947 */ /* 0x000fea0005000000 */
[----:B------:R-:W-:-:S04]  /*03e0*/  LOP3.LUT P2, RZ, R7, 0x7fffffff, RZ, 0xc0, !PT ;  /* 0x7fffffff07ff7812 */ /* 0x000fc8000784c0ff */
[----:B------:R-:W-:-:S13]  /*03f0*/  PLOP3.LUT P1, PT, P1, P2, PT, 0x2f, 0xf2 ;  /* 0x0000000000f2781c */ /* 0x000fda0000f24577 */
[----:B------:R-:W-:Y:S05]  /*0400*/  @P1 BRA `(.L_x_43) ;  /* 0x0000000400181947 */ /* 0x000fea0003800000 */
[----:B------:R-:W-:-:S04]  /*0410*/  LOP3.LUT P1, RZ, R8, 0x7fffffff, RZ, 0xc0, !PT ;  /* 0x7fffffff08ff7812 */ /* 0x000fc8000782c0ff */
[----:B------:R-:W-:-:S13]  /*0420*/  PLOP3.LUT P0, PT, P0, P1, PT, 0x2f, 0xf2 ;  /* 0x0000000000f2781c */ /* 0x000fda0000702577 */
[----:B------:R-:W-:Y:S05]  /*0430*/  @P0 BRA `(.L_x_44) ;  /* 0x0000000400000947 */ /* 0x000fea0003800000 */
[----:B------:R-:W-:Y:S02]  /*0440*/  ISETP.GE.AND P0, PT, R10, RZ, PT ;  /* 0x000000ff0a00720c */ /* 0x000fe40003f06270 */
[----:B------:R-:W-:-:S11]  /*0450*/  ISETP.GE.AND P1, PT, R11, RZ, PT ;  /* 0x000000ff0b00720c */ /* 0x000fd60003f26270 */
[----:B------:R-:W-:Y:S02]  /*0460*/  @P0 IMAD.MOV.U32 R9, RZ, RZ, RZ ;  /* 0x000000ffff090224 */ /* 0x000fe400078e00ff */
[----:B------:R-:W-:Y:S01]  /*0470*/  @!P0 FFMA R7, R0, 1.84467440737095516160e+19, RZ ;  /* 0x5f80000000078823 */ /* 0x000fe200000000ff */
[----:B------:R-:W-:Y:S02]  /*0480*/  @!P0 IMAD.MOV.U32 R9, RZ, RZ, -0x40 ;  /* 0xffffffc0ff098424 */ /* 0x000fe400078e00ff */
[----:B------:R-:W-:-:S03]  /*0490*/  @!P1 FFMA R8, R3, 1.84467440737095516160e+19, RZ ;  /* 0x5f80000003089823 */ /* 0x000fc600000000ff */
[----:B------:R-:W-:-:S07]  /*04a0*/  @!P1 IADD3 R9, PT, PT, R9, 0x40, RZ ;  /* 0x0000004009099810 */ /* 0x000fce0007ffe0ff */
.L_x_40:
[----:B------:R-:W-:Y:S01]  /*04b0*/  LEA R3, R6, 0xc0800000, 0x17 ;  /* 0xc080000006037811 */ /* 0x000fe200078eb8ff */
[----:B------:R-:W-:Y:S01]  /*04c0*/  VIADD R5, R5, 0xffffff81 ;  /* 0xffffff8105057836 */ /* 0x000fe20000000000 */
[----:B------:R-:W-:Y:S03]  /*04d0*/  BSSY.RECONVERGENT B2, `(.L_x_45) ;  /* 0x0000035000027945 */ /* 0x000fe60003800200 */
[----:B------:R-:W-:Y:S01]  /*04e0*/  IMAD.IADD R3, R8, 0x1, -R3 ;  /* 0x0000000108037824 */ /* 0x000fe200078e0a03 */
[C---:B------:R-:W-:Y:S01]  /*04f0*/  IADD3 R6, PT, PT, R5.reuse, 0x7f, -R6 ;  /* 0x0000007f05067810 */ /* 0x040fe20007ffe806 */
[----:B------:R-:W-:Y:S02]  /*0500*/  IMAD R0, R5, -0x800000, R7 ;  /* 0xff80000005007824 */ /* 0x000fe400078e0207 */
[----:B------:R-:W0:Y:S01]  /*0510*/  MUFU.RCP R8, R3 ;  /* 0x0000000300087308 */ /* 0x000e220000001000 */
[----:B------:R-:W-:Y:S01]  /*0520*/  FADD.FTZ R11, -R3, -RZ ;  /* 0x800000ff030b7221 */ /* 0x000fe20000010100 */
[----:B------:R-:W-:-:S03]  /*0530*/  IMAD.IADD R6, R6, 0x1, R9 ;  /* 0x0000000106067824 */ /* 0x000fc600078e0209 */
[----:B0-----:R-:W-:-:S04]  /*0540*/  FFMA R13, R8, R11, 1 ;  /* 0x3f800000080d7423 */ /* 0x001fc8000000000b */
[----:B------:R-:W-:-:S04]  /*0550*/  FFMA R10, R8, R13, R8 ;  /* 0x0000000d080a7223 */ /* 0x000fc80000000008 */
[----:B------:R-:W-:-:S04]  /*0560*/  FFMA R7, R0, R10, RZ ;  /* 0x0000000a00077223 */ /* 0x000fc800000000ff */
[----:B------:R-:W-:-:S04]  /*0570*/  FFMA R8, R11, R7, R0 ;  /* 0x000000070b087223 */ /* 0x000fc80000000000 */
[----:B------:R-:W-:-:S04]  /*0580*/  FFMA R7, R10, R8, R7 ;  /* 0x000000080a077223 */ /* 0x000fc80000000007 */
[----:B------:R-:W-:-:S04]  /*0590*/  FFMA R8, R11, R7, R0 ;  /* 0x000000070b087223 */ /* 0x000fc80000000000 */
[----:B------:R-:W-:-:S05]  /*05a0*/  FFMA R0, R10, R8, R7 ;  /* 0x000000080a007223 */ /* 0x000fca0000000007 */
[----:B------:R-:W-:-:S04]  /*05b0*/  SHF.R.U32.HI R3, RZ, 0x17, R0 ;  /* 0x00000017ff037819 */ /* 0x000fc80000011600 */
[----:B------:R-:W-:-:S05]  /*05c0*/  LOP3.LUT R3, R3, 0xff, RZ, 0xc0, !PT ;  /* 0x000000ff03037812 */ /* 0x000fca00078ec0ff */
[----:B------:R-:W-:-:S04]  /*05d0*/  IMAD.IADD R9, R3, 0x1, R6 ;  /* 0x0000000103097824 */ /* 0x000fc800078e0206 */
[----:B------:R-:W-:-:S05]  /*05e0*/  VIADD R3, R9, 0xffffffff ;  /* 0xffffffff09037836 */ /* 0x000fca0000000000 */
[----:B------:R-:W-:-:S13]  /*05f0*/  ISETP.GE.U32.AND P0, PT, R3, 0xfe, PT ;  /* 0x000000fe0300780c */ /* 0x000fda0003f06070 */
[----:B------:R-:W-:Y:S05]  /*0600*/  @!P0 BRA `(.L_x_46) ;  /* 0x0000000000808947 */ /* 0x000fea0003800000 */
[----:B------:R-:W-:-:S13]  /*0610*/  ISETP.GT.AND P0, PT, R9, 0xfe, PT ;  /* 0x000000fe0900780c */ /* 0x000fda0003f04270 */
[----:B------:R-:W-:Y:S05]  /*0620*/  @P0 BRA `(.L_x_47) ;  /* 0x00000000006c0947 */ /* 0x000fea0003800000 */
[----:B------:R-:W-:-:S13]  /*0630*/  ISETP.GE.AND P0, PT, R9, 0x1, PT ;  /* 0x000000010900780c */ /* 0x000fda0003f06270 */
[----:B------:R-:W-:Y:S05]  /*0640*/  @P0 BRA `(.L_x_48) ;  /* 0x0000000000740947 */ /* 0x000fea0003800000 */
[----:B------:R-:W-:Y:S02]  /*0650*/  ISETP.GE.AND P0, PT, R9, -0x18, PT ;  /* 0xffffffe80900780c */ /* 0x000fe40003f06270 */
[----:B------:R-:W-:-:S11]  /*0660*/  LOP3.LUT R0, R0, 0x80000000, RZ, 0xc0, !PT ;  /* 0x8000000000007812 */ /* 0x000fd600078ec0ff */
[----:B------:R-:W-:Y:S05]  /*0670*/  @!P0 BRA `(.L_x_48) ;  /* 0x0000000000688947 */ /* 0x000fea0003800000 */
[CCC-:B------:R-:W-:Y:S01]  /*0680*/  FFMA.RZ R3, R10.reuse, R8.reuse, R7.reuse ;  /* 0x000000080a037223 */ /* 0x1c0fe2000000c007 */
[CCC-:B------:R-:W-:Y:S01]  /*0690*/  FFMA.RM R6, R10.reuse, R8.reuse, R7.reuse ;  /* 0x000000080a067223 */ /* 0x1c0fe20000004007 */
[C---:B------:R-:W-:Y:S02]  /*06a0*/  ISETP.NE.AND P2, PT, R9.reuse, RZ, PT ;  /* 0x000000ff0900720c */ /* 0x040fe40003f45270 */
[----:B------:R-:W-:Y:S02]  /*06b0*/  ISETP.NE.AND P1, PT, R9, RZ, PT ;  /* 0x000000ff0900720c */ /* 0x000fe40003f25270 */
[----:B------:R-:W-:Y:S01]  /*06c0*/  LOP3.LUT R5, R3, 0x7fffff, RZ, 0xc0, !PT ;  /* 0x007fffff03057812 */ /* 0x000fe200078ec0ff */
[----:B------:R-:W-:Y:S01]  /*06d0*/  FFMA.RP R3, R10, R8, R7 ;  /* 0x000000080a037223 */ /* 0x000fe20000008007 */
[----:B------:R-:W-:Y:S01]  /*06e0*/  IADD3 R8, PT, PT, R9, 0x20, RZ ;  /* 0x0000002009087810 */ /* 0x000fe20007ffe0ff */
[----:B------:R-:W-:Y:S01]  /*06f0*/  IMAD.MOV R7, RZ, RZ, -R9 ;  /* 0x000000ffff077224 */ /* 0x000fe200078e0a09 */
[----:B------:R-:W-:-:S02]  /*0700*/  LOP3.LUT R5, R5, 0x800000, RZ, 0xfc, !PT ;  /* 0x0080000005057812 */ /* 0x000fc400078efcff */
[----:B------:R-:W-:Y:S02]  /*0710*/  FSETP.NEU.FTZ.AND P0, PT, R3, R6, PT ;  /* 0x000000060300720b */ /* 0x000fe40003f1d000 */
[----:B------:R-:W-:Y:S02]  /*0720*/  SHF.L.U32 R8, R5, R8, RZ ;  /* 0x0000000805087219 */ /* 0x000fe400000006ff */
[----:B------:R-:W-:Y:S02]  /*0730*/  SEL R6, R7, RZ, P2 ;  /* 0x000000ff07067207 */ /* 0x000fe40001000000 */
[----:B------:R-:W-:Y:S02]  /*0740*/  ISETP.NE.AND P1, PT, R8, RZ, P1 ;  /* 0x000000ff0800720c */ /* 0x000fe40000f25270 */
[----:B------:R-:W-:Y:S02]  /*0750*/  SHF.R.U32.HI R6, RZ, R6, R5 ;  /* 0x00000006ff067219 */ /* 0x000fe40000011605 */
[----:B------:R-:W-:-:S02]  /*0760*/  PLOP3.LUT P0, PT, P0, P1, PT, 0xf8, 0x8f ;  /* 0x00000000008f781c */ /* 0x000fc40000703f70 */
[----:B------:R-:W-:Y:S02]  /*0770*/  SHF.R.U32.HI R8, RZ, 0x1, R6 ;  /* 0x00000001ff087819 */ /* 0x000fe40000011606 */
[----:B------:R-:W-:-:S04]  /*0780*/  SEL R3, RZ, 0x1, !P0 ;  /* 0x00000001ff037807 */ /* 0x000fc80004000000 */
[----:B------:R-:W-:-:S04]  /*0790*/  LOP3.LUT R3, R3, 0x1, R8, 0xf8, !PT ;  /* 0x0000000103037812 */ /* 0x000fc800078ef808 */
[----:B------:R-:W-:-:S05]  /*07a0*/  LOP3.LUT R3, R3, R6, RZ, 0xc0, !PT ;  /* 0x0000000603037212 */ /* 0x000fca00078ec0ff */
[----:B------:R-:W-:-:S05]  /*07b0*/  IMAD.IADD R3, R8, 0x1, R3 ;  /* 0x0000000108037824 */ /* 0x000fca00078e0203 */
[----:B------:R-:W-:Y:S01]  /*07c0*/  LOP3.LUT R0, R3, R0, RZ, 0xfc, !PT ;  /* 0x0000000003007212 */ /* 0x000fe200078efcff */
[----:B------:R-:W-:Y:S06]  /*07d0*/  BRA `(.L_x_48) ;  /* 0x0000000000107947 */ /* 0x000fec0003800000 */
.L_x_47:
[----:B------:R-:W-:-:S04]  /*07e0*/  LOP3.LUT R0, R0, 0x80000000, RZ, 0xc0, !PT ;  /* 0x8000000000007812 */ /* 0x000fc800078ec0ff */
[----:B------:R-:W-:Y:S01]  /*07f0*/  LOP3.LUT R0, R0, 0x7f800000, RZ, 0xfc, !PT ;  /* 0x7f80000000007812 */ /* 0x000fe200078efcff */
[----:B------:R-:W-:Y:S06]  /*0800*/  BRA `(.L_x_48) ;  /* 0x0000000000047947 */ /* 0x000fec0003800000 */
.L_x_46:
[----:B------:R-:W-:-:S07]  /*0810*/  IMAD R0, R6, 0x800000, R0 ;  /* 0x0080000006007824 */ /* 0x000fce00078e0200 */
.L_x_48:
[----:B------:R-:W-:Y:S05]  /*0820*/  BSYNC.RECONVERGENT B2 ;  /* 0x0000000000027941 */ /* 0x000fea0003800200 */
.L_x_45:
[----:B------:R-:W-:Y:S05]  /*0830*/  BRA `(.L_x_49) ;  /* 0x0000000000207947 */ /* 0x000fea0003800000 */
.L_x_44:
[----:B------:R-:W-:-:S04]  /*0840*/  LOP3.LUT R0, R8, 0x80000000, R7, 0x48, !PT ;  /* 0x8000000008007812 */ /* 0x000fc800078e4807 */
[----:B------:R-:W-:Y:S01]  /*0850*/  LOP3.LUT R0, R0, 0x7f800000, RZ, 0xfc, !PT ;  /* 0x7f80000000007812 */ /* 0x000fe200078efcff */
[----:B------:R-:W-:Y:S06]  /*0860*/  BRA `(.L_x_49) ;  /* 0x0000000000147947 */ /* 0x000fec0003800000 */
.L_x_43:
[----:B------:R-:W-:Y:S01]  /*0870*/  LOP3.LUT R0, R8, 0x80000000, R7, 0x48, !PT ;  /* 0x8000000008007812 */ /* 0x000fe200078e4807 */
[----:B------:R-:W-:Y:S06]  /*0880*/  BRA `(.L_x_49) ;  /* 0x00000000000c7947 */ /* 0x000fec0003800000 */
.L_x_42:
[----:B------:R-:W0:Y:S01]  /*0890*/  MUFU.RSQ R0, -QNAN ;  /* 0xffc0000000007908 */ /* 0x000e220000001400 */
[----:B------:R-:W-:Y:S05]  /*08a0*/  BRA `(.L_x_49) ;  /* 0x0000000000047947 */ /* 0x000fea0003800000 */
.L_x_41:
[----:B------:R-:W-:-:S07]  /*08b0*/  FADD.FTZ R0, R0, R3 ;  /* 0x0000000300007221 */ /* 0x000fce0000010000 */
.L_x_49:
[----:B------:R-:W-:Y:S05]  /*08c0*/  BSYNC.RECONVERGENT B1 ;  /* 0x0000000000017941 */ /* 0x000fea0003800200 */
.L_x_39:
[----:B------:R-:W-:-:S04]  /*08d0*/  IMAD.MOV.U32 R5, RZ, RZ, 0x0 ;  /* 0x00000000ff057424 */ /* 0x000fc800078e00ff */
[----:B0-----:R-:W-:Y:S05]  /*08e0*/  RET.REL.NODEC R4 `(_Z11silu_kernelPKfPfi) ;  /* 0xfffffff404c47950 */ /* 0x001fea0003c3ffff */
.L_x_50:
        /* <DEDUP_REMOVED lines=9> */
.L_x_128:


//--------------------- .text._Z11gelu_kernelPKfPfi --------------------------
	.section	.text._Z11gelu_kernelPKfPfi,"ax",@progbits
	.align	128
        .global         _Z11gelu_kernelPKfPfi
        .type           _Z11gelu_kernelPKfPfi,@function
        .size           _Z11gelu_kernelPKfPfi,(.L_x_144 - _Z11gelu_kernelPKfPfi)
        .other          _Z11gelu_kernelPKfPfi,@"STO_CUDA_ENTRY STV_DEFAULT"
_Z11gelu_kernelPKfPfi:
.text._Z11gelu_kernelPKfPfi:
        /* <DEDUP_REMOVED lines=11> */
[----:B-1----:R0:W2:Y:S01]  /*00b0*/  LDG.E R4, desc[UR4][R2.64] ;  /* 0x0000000402047981 */ /* 0x0020a2000c1e1900 */
[----:B------:R-:W-:Y:S01]  /*00c0*/  MOV R10, 0x3c80f082 ;  /* 0x3c80f082000a7802 */ /* 0x000fe20000000f00 */
[----:B------:R-:W-:Y:S01]  /*00d0*/  HFMA2 R11, -RZ, RZ, 1.875, 0 ;  /* 0x3f800000ff0b7431 */ /* 0x000fe200000001ff */
[----:B0-----:R-:W0:Y:S02]  /*00e0*/  LDC.64 R2, c[0x0][0x388] ;  /* 0x0000e200ff027b82 */ /* 0x001e240000000a00 */
[----:B0-----:R-:W-:-:S04]  /*00f0*/  IMAD.WIDE R2, R5, 0x4, R2 ;  /* 0x0000000405027825 */ /* 0x001fc800078e0202 */
[----:B--2---:R-:W-:-:S04]  /*0100*/  FMUL R7, R4, 0.044714998453855514526 ;  /* 0x3d37271304077820 */ /* 0x004fc80000400000 */
[----:B------:R-:W-:-:S04]  /*0110*/  FMUL R7, R4, R7 ;  /* 0x0000000704077220 */ /* 0x000fc80000400000 */
[C---:B------:R-:W-:Y:S01]  /*0120*/  FFMA R7, R4.reuse, R7, R4 ;  /* 0x0000000704077223 */ /* 0x040fe20000000004 */
[----:B------:R-:W-:-:S03]  /*0130*/  FMUL R4, R4, 0.5 ;  /* 0x3f00000004047820 */ /* 0x000fc60000400000 */
[----:B------:R-:W-:-:S04]  /*0140*/  FMUL R7, R7, 0.79788458347320556641 ;  /* 0x3f4c422a07077820 */ /* 0x000fc80000400000 */
[C---:B------:R-:W-:Y:S01]  /*0150*/  FMUL R0, |R7|.reuse, 2.8853900432586669922 ;  /* 0x4038aa3b07007820 */ /* 0x040fe20000400200 */
[C---:B------:R-:W-:Y:S01]  /*0160*/  FMUL R9, R7.reuse, R7 ;  /* 0x0000000707097220 */ /* 0x040fe20000400000 */
[C---:B------:R-:W-:Y:S02]  /*0170*/  FSETP.GE.AND P1, PT, |R7|.reuse, 0.60000002384185791016, PT ;  /* 0x3f19999a0700780b */ /* 0x040fe40003f26200 */
[----:B------:R-:W-:Y:S01]  /*0180*/  FSETP.GE.AND P0, PT, |R7|, 9.010913848876953125, PT ;  /* 0x41102cb40700780b */ /* 0x000fe20003f06200 */
[C---:B------:R-:W-:Y:S01]  /*0190*/  FFMA R10, R9.reuse, R10, -0.052303962409496307373 ;  /* 0xbd563cae090a7423 */ /* 0x040fe2000000000a */
[----:B------:R-:W0:Y:S02]  /*01a0*/  MUFU.EX2 R0, R0 ;  /* 0x0000000000007308 */ /* 0x000e240000000800 */
[----:B0-----:R-:W-:Y:S01]  /*01b0*/  FADD R6, R0, 1 ;  /* 0x3f80000000067421 */ /* 0x001fe20000000000 */
[----:B------:R-:W-:-:S04]  /*01c0*/  FFMA R0, R9, R10, 0.1331529766321182251 ;  /* 0x3e08594109007423 */ /* 0x000fc8000000000a */
[C---:B------:R-:W-:Y:S01]  /*01d0*/  FFMA R0, R9.reuse, R0, -0.33332768082618713379 ;  /* 0xbeaaa9ed09007423 */ /* 0x040fe20000000000 */
[----:B------:R-:W0:Y:S03]  /*01e0*/  MUFU.RCP R6, R6 ;  /* 0x0000000600067308 */ /* 0x000e260000001000 */
[----:B------:R-:W-:Y:S01]  /*01f0*/  FFMA R0, R9, R0, RZ ;  /* 0x0000000009007223 */ /* 0x000fe200000000ff */
[----:B0-----:R-:W-:-:S05]  /*0200*/  FFMA R8, R6, -2, R11 ;  /* 0xc000000006087823 */ /* 0x001fca000000000b */
[----:B------:R-:W-:-:S04]  /*0210*/  FSEL R8, R8, 1, !P0 ;  /* 0x3f80000008087808 */ /* 0x000fc80004000000 */
[--C-:B------:R-:W-:Y:S01]  /*0220*/  LOP3.LUT R8, R8, 0x80000000, R7.reuse, 0xb8, !PT ;  /* 0x8000000008087812 */ /* 0x100fe200078eb807 */
[----:B------:R-:W-:-:S04]  /*0230*/  @!P1 FFMA R8, R7, R0, R7 ;  /* 0x0000000007089223 */ /* 0x000fc80000000007 */
[----:B------:R-:W-:-:S04]  /*0240*/  FADD R7, R8, 1 ;  /* 0x3f80000008077421 */ /* 0x000fc80000000000 */
[----:B------:R-:W-:-:S05]  /*0250*/  FMUL R7, R4, R7 ;  /* 0x0000000704077220 */ /* 0x000fca0000400000 */
[----:B------:R-:W-:Y:S01]  /*0260*/  STG.E desc[UR4][R2.64], R7 ;  /* 0x0000000702007986 */ /* 0x000fe2000c101904 */
[----:B------:R-:W-:Y:S05]  /*0270*/  EXIT ;  /* 0x000000000000794d */ /* 0x000fea0003800000 */
.L_x_51:
        /* <DEDUP_REMOVED lines=16> */
.L_x_144:


//--------------------- .text._Z11tanh_kernelPKfPfi --------------------------
	.section	.text._Z11tanh_kernelPKfPfi,"ax",@progbits
	.align	128
        .global         _Z11tanh_kernelPKfPfi
        .type           _Z11tanh_kernelPKfPfi,@function
        .size           _Z11tanh_kernelPKfPfi,(.L_x_145 - _Z11tanh_kernelPKfPfi)
        .other          _Z11tanh_kernelPKfPfi,@"STO_CUDA_ENTRY STV_DEFAULT"
_Z11tanh_kernelPKfPfi:
.text._Z11tanh_kernelPKfPfi:
        /* <DEDUP_REMOVED lines=11> */
[----:B0-----:R-:W-:-:S05]  /*00b0*/  IMAD.WIDE R2, R7, 0x4, R2 ;  /* 0x0000000407027825 */ /* 0x001fca00078e0202 */
[----:B-1----:R2:W3:Y:S01]  /*00c0*/  LDG.E R6, desc[UR4][R2.64] ;  /* 0x0000000402067981 */ /* 0x0024e2000c1e1900 */
[----:B------:R-:W-:Y:S01]  /*00d0*/  MOV R10, 0x3c80f082 ;  /* 0x3c80f082000a7802 */ /* 0x000fe20000000f00 */
[----:B------:R-:W-:Y:S02]  /*00e0*/  HFMA2 R9, -RZ, RZ, 1.875, 0 ;  /* 0x3f800000ff097431 */ /* 0x000fe400000001ff */
[----:B--2---:R-:W-:-:S04]  /*00f0*/  IMAD.WIDE R2, R7, 0x4, R4 ;  /* 0x0000000407027825 */ /* 0x004fc800078e0204 */
[C---:B---3--:R-:W-:Y:S01]  /*0100*/  FMUL R0, |R6|.reuse, 2.8853900432586669922 ;  /* 0x4038aa3b06007820 */ /* 0x048fe20000400200 */
        /* <DEDUP_REMOVED lines=13> */
[----:B------:R-:W-:-:S05]  /*01e0*/  @!P1 FFMA R9, R6, R11, R6 ;  /* 0x0000000b06099223 */ /* 0x000fca0000000006 */
[----:B------:R-:W-:Y:S01]  /*01f0*/  STG.E desc[UR4][R2.64], R9 ;  /* 0x0000000902007986 */ /* 0x000fe2000c101904 */
[----:B------:R-:W-:Y:S05]  /*0200*/  EXIT ;  /* 0x000000000000794d */ /* 0x000fea0003800000 */
.L_x_52:
        /* <DEDUP_REMOVED lines=15> */
.L_x_145:


//--------------------- .text._Z15sigmoid_kernel2PKfPfi --------------------------
	.section	.text._Z15sigmoid_kernel2PKfPfi,"ax",@progbits
	.align	128
        .global         _Z15sigmoid_kernel2PKfPfi
        .type           _Z15sigmoid_kernel2PKfPfi,@function
        .size           _Z15sigmoid_kernel2PKfPfi,(.L_x_129 - _Z15sigmoid_kernel2PKfPfi)
        .other          _Z15sigmoid_kernel2PKfPfi,@"STO_CUDA_ENTRY STV_DEFAULT"
_Z15sigmoid_kernel2PKfPfi:
.text._Z15sigmoid_kernel2PKfPfi:
        /* <DEDUP_REMOVED lines=12> */
[----:B------:R-:W-:Y:S01]  /*00c0*/  IMAD.MOV.U32 R7, RZ, RZ, 0x3bbb989d ;  /* 0x3bbb989dff077424 */ /* 0x000fe200078e00ff */
[----:B------:R-:W-:Y:S01]  /*00d0*/  BSSY.RECONVERGENT B0, `(.L_x_53) ;  /* 0x0000015000007945 */ /* 0x000fe20003800200 */
[----:B------:R-:W-:Y:S02]  /*00e0*/  IMAD.MOV.U32 R9, RZ, RZ, 0x437c0000 ;  /* 0x437c0000ff097424 */ /* 0x000fe400078e00ff */
[----:B--2---:R-:W-:-:S04]  /*00f0*/  FFMA.SAT R0, R4, -R7, 0.5 ;  /* 0x3f00000004007423 */ /* 0x004fc80000002807 */
[----:B------:R-:W-:-:S04]  /*0100*/  FFMA.RM R0, R0, R9, 12582913 ;  /* 0x4b40000100007423 */ /* 0x000fc80000004009 */
[C---:B------:R-:W-:Y:S01]  /*0110*/  FADD R7, R0.reuse, -12583039 ;  /* 0xcb40007f00077421 */ /* 0x040fe20000000000 */
[----:B------:R-:W-:-:S03]  /*0120*/  SHF.L.U32 R0, R0, 0x17, RZ ;  /* 0x0000001700007819 */ /* 0x000fc600000006ff */
[----:B------:R-:W-:-:S04]  /*0130*/  FFMA R7, R4, -1.4426950216293334961, -R7 ;  /* 0xbfb8aa3b04077823 */ /* 0x000fc80000000807 */
[----:B------:R-:W-:-:S06]  /*0140*/  FFMA R7, R4, -1.925963033500011079e-08, R7 ;  /* 0xb2a5706004077823 */ /* 0x000fcc0000000007 */
[----:B------:R-:W0:Y:S02]  /*0150*/  MUFU.EX2 R7, R7 ;  /* 0x0000000700077308 */ /* 0x000e240000000800 */
[----:B0-----:R-:W-:-:S04]  /*0160*/  FFMA R0, R0, R7, 1 ;  /* 0x3f80000000007423 */ /* 0x001fc80000000007 */
[----:B------:R-:W-:-:S05]  /*0170*/  VIADD R2, R0, 0x1800000 ;  /* 0x0180000000027836 */ /* 0x000fca0000000000 */
[----:B------:R-:W-:-:S04]  /*0180*/  LOP3.LUT R2, R2, 0x7f800000, RZ, 0xc0, !PT ;  /* 0x7f80000002027812 */ /* 0x000fc800078ec0ff */
[----:B------:R-:W-:-:S13]  /*0190*/  ISETP.GT.U32.AND P0, PT, R2, 0x1ffffff, PT ;  /* 0x01ffffff0200780c */ /* 0x000fda0003f04070 */
[----:B------:R-:W-:Y:S05]  /*01a0*/  @P0 BRA `(.L_x_54) ;  /* 0x00000000000c0947 */ /* 0x000fea0003800000 */
[----:B------:R-:W-:-:S07]  /*01b0*/  MOV R4, 0x1d0 ;  /* 0x000001d000047802 */ /* 0x000fce0000000f00 */
[----:B------:R-:W-:Y:S05]  /*01c0*/  CALL.REL.NOINC `($__internal_1_$__cuda_sm20_rcp_rn_f32_slowpath) ;  /* 0x0000000000287944 */ /* 0x000fea0003c00000 */
[----:B------:R-:W-:Y:S05]  /*01d0*/  BRA `(.L_x_55) ;  /* 0x0000000000107947 */ /* 0x000fea0003800000 */
.L_x_54:
[----:B------:R-:W0:Y:S02]  /*01e0*/  MUFU.RCP R7, R0 ;  /* 0x0000000000077308 */ /* 0x000e240000001000 */
[----:B0-----:R-:W-:-:S04]  /*01f0*/  FFMA R2, R0, R7, -1 ;  /* 0xbf80000000027423 */ /* 0x001fc80000000007 */
[----:B------:R-:W-:-:S04]  /*0200*/  FADD.FTZ R2, -R2, -RZ ;  /* 0x800000ff02027221 */ /* 0x000fc80000010100 */
[----:B------:R-:W-:-:S07]  /*0210*/  FFMA R7, R7, R2, R7 ;  /* 0x0000000207077223 */ /* 0x000fce0000000007 */
.L_x_55:
[----:B------:R-:W-:Y:S05]  /*0220*/  BSYNC.RECONVERGENT B0 ;  /* 0x0000000000007941 */ /* 0x000fea0003800200 */
.L_x_53:
[----:B------:R-:W0:Y:S02]  /*0230*/  LDC.64 R4, c[0x0][0x388] ;  /* 0x0000e200ff047b82 */ /* 0x000e240000000a00 */
[----:B0-----:R-:W-:-:S05]  /*0240*/  IMAD.WIDE R2, R3, 0x4, R4 ;  /* 0x0000000403027825 */ /* 0x001fca00078e0204 */
[----:B------:R-:W-:Y:S01]  /*0250*/  STG.E desc[UR4][R2.64], R7 ;  /* 0x0000000702007986 */ /* 0x000fe2000c101904 */
[----:B------:R-:W-:Y:S05]  /*0260*/  EXIT ;  /* 0x000000000000794d */ /* 0x000fea0003800000 */
        .weak           $__internal_1_$__cuda_sm20_rcp_rn_f32_slowpath
        .type           $__internal_1_$__cuda_sm20_rcp_rn_f32_slowpath,@function
        .size           $__internal_1_$__cuda_sm20_rcp_rn_f32_slowpath,(.L_x_129 - $__internal_1_$__cuda_sm20_rcp_rn_f32_slowpath)
$__internal_1_$__cuda_sm20_rcp_rn_f32_slowpath:
[----:B------:R-:W-:Y:S01]  /*0270*/  IMAD.SHL.U32 R2, R0, 0x2, RZ ;  /* 0x0000000200027824 */ /* 0x000fe200078e00ff */
[----:B------:R-:W-:Y:S04]  /*0280*/  BSSY.RECONVERGENT B1, `(.L_x_56) ;  /* 0x0000030000017945 */ /* 0x000fe80003800200 */
[----:B------:R-:W-:-:S04]  /*0290*/  SHF.R.U32.HI R2, RZ, 0x18, R2 ;  /* 0x00000018ff027819 */ /* 0x000fc80000011602 */
[----:B------:R-:W-:-:S13]  /*02a0*/  ISETP.NE.U32.AND P0, PT, R2, RZ, PT ;  /* 0x000000ff0200720c */ /* 0x000fda0003f05070 */
[----:B------:R-:W-:Y:S05]  /*02b0*/  @P0 BRA `(.L_x_57) ;  /* 0x0000000000280947 */ /* 0x000fea0003800000 */
[----:B------:R-:W-:-:S04]  /*02c0*/  SHF.L.U32 R2, R0, 0x1, RZ ;  /* 0x0000000100027819 */ /* 0x000fc800000006ff */
[----:B------:R-:W-:-:S13]  /*02d0*/  ISETP.NE.AND P0, PT, R2, RZ, PT ;  /* 0x000000ff0200720c */ /* 0x000fda0003f05270 */
[----:B------:R-:W-:Y:S01]  /*02e0*/  @P0 FFMA R6, R0, 1.84467440737095516160e+19, RZ ;  /* 0x5f80000000060823 */ /* 0x000fe200000000ff */
[----:B------:R-:W-:Y:S08]  /*02f0*/  @!P0 MUFU.RCP R5, R0 ;  /* 0x0000000000058308 */ /* 0x000ff00000001000 */
[----:B------:R-:W0:Y:S02]  /*0300*/  @P0 MUFU.RCP R7, R6 ;  /* 0x0000000600070308 */ /* 0x000e240000001000 */
[----:B0-----:R-:W-:-:S04]  /*0310*/  @P0 FFMA R2, R6, R7, -1 ;  /* 0xbf80000006020423 */ /* 0x001fc80000000007 */
[----:B------:R-:W-:-:S04]  /*0320*/  @P0 FADD.FTZ R2, -R2, -RZ ;  /* 0x800000ff02020221 */ /* 0x000fc80000010100 */
[----:B------:R-:W-:-:S04]  /*0330*/  @P0 FFMA R2, R7, R2, R7 ;  /* 0x0000000207020223 */ /* 0x000fc80000000007 */
[----:B------:R-:W-:Y:S01]  /*0340*/  @P0 FFMA R5, R2, 1.84467440737095516160e+19, RZ ;  /* 0x5f80000002050823 */ /* 0x000fe200000000ff */
[----:B------:R-:W-:Y:S06]  /*0350*/  BRA `(.L_x_58) ;  /* 0x0000000000887947 */ /* 0x000fec0003800000 */
.L_x_57:
[----:B------:R-:W-:-:S05]  /*0360*/  VIADD R5, R2, 0xffffff03 ;  /* 0xffffff0302057836 */ /* 0x000fca0000000000 */
[----:B------:R-:W-:-:S13]  /*0370*/  ISETP.GT.U32.AND P0, PT, R5, 0x1, PT ;  /* 0x000000010500780c */ /* 0x000fda0003f04070 */
[----:B------:R-:W-:Y:S05]  /*0380*/  @P0 BRA `(.L_x_59) ;  /* 0x0000000000780947 */ /* 0x000fea0003800000 */
[----:B------:R-:W-:Y:S01]  /*0390*/  LOP3.LUT R6, R0, 0x7fffff, RZ, 0xc0, !PT ;  /* 0x007fffff00067812 */ /* 0x000fe200078ec0ff */
[----:B------:R-:W-:-:S03]  /*03a0*/  IMAD.MOV.U32 R10, RZ, RZ, 0x3 ;  /* 0x00000003ff0a7424 */ /* 0x000fc600078e00ff */
[----:B------:R-:W-:Y:S02]  /*03b0*/  LOP3.LUT R6, R6, 0x3f800000, RZ, 0xfc, !PT ;  /* 0x3f80000006067812 */ /* 0x000fe400078efcff */
[----:B------:R-:W-:Y:S02]  /*03c0*/  SHF.L.U32 R11, R10, R5, RZ ;  /* 0x000000050a0b7219 */ /* 0x000fe400000006ff */
[----:B------:R-:W0:Y:S02]  /*03d0*/  MUFU.RCP R7, R6 ;  /* 0x0000000600077308 */ /* 0x000e240000001000 */
[----:B0-----:R-:W-:-:S04]  /*03e0*/  FFMA R8, R6, R7, -1 ;  /* 0xbf80000006087423 */ /* 0x001fc80000000007 */
[----:B------:R-:W-:-:S04]  /*03f0*/  FADD.FTZ R8, -R8, -RZ ;  /* 0x800000ff08087221 */ /* 0x000fc80000010100 */
[CCC-:B------:R-:W-:Y:S01]  /*0400*/  FFMA.RM R9, R7.reuse, R8.reuse, R7.reuse ;  /* 0x0000000807097223 */ /* 0x1c0fe20000004007 */
[----:B------:R-:W-:-:S04]  /*0410*/  FFMA.RP R8, R7, R8, R7 ;  /* 0x0000000807087223 */ /* 0x000fc80000008007 */
[C---:B------:R-:W-:Y:S02]  /*0420*/  LOP3.LUT R7, R9.reuse, 0x7fffff, RZ, 0xc0, !PT ;  /* 0x007fffff09077812 */ /* 0x040fe400078ec0ff */
[----:B------:R-:W-:Y:S02]  /*0430*/  FSETP.NEU.FTZ.AND P0, PT, R9, R8, PT ;  /* 0x000000080900720b */ /* 0x000fe40003f1d000 */
[----:B------:R-:W-:Y:S02]  /*0440*/  LOP3.LUT R8, R7, 0x800000, RZ, 0xfc, !PT ;  /* 0x0080000007087812 */ /* 0x000fe400078efcff */
[----:B------:R-:W-:Y:S02]  /*0450*/  SEL R7, RZ, 0xffffffff, !P0 ;  /* 0xffffffffff077807 */ /* 0x000fe40004000000 */
[----:B------:R-:W-:Y:S02]  /*0460*/  LOP3.LUT R6, R11, R8, RZ, 0xc0, !PT ;  /* 0x000000080b067212 */ /* 0x000fe400078ec0ff */
[----:B------:R-:W-:-:S02]  /*0470*/  IADD3 R7, PT, PT, -R7, RZ, RZ ;  /* 0x000000ff07077210 */ /* 0x000fc40007ffe1ff */
[-C--:B------:R-:W-:Y:S02]  /*0480*/  SHF.R.U32.HI R6, RZ, R5.reuse, R6 ;  /* 0x00000005ff067219 */ /* 0x080fe40000011606 */
[----:B------:R-:W-:Y:S02]  /*0490*/  LOP3.LUT P1, RZ, R7, R5, R8, 0xf8, !PT ;  /* 0x0000000507ff7212 */ /* 0x000fe4000782f808 */
[C---:B------:R-:W-:Y:S02]  /*04a0*/  LOP3.LUT P0, RZ, R6.reuse, 0x1, RZ, 0xc0, !PT ;  /* 0x0000000106ff7812 */ /* 0x040fe4000780c0ff */
[----:B------:R-:W-:-:S04]  /*04b0*/  LOP3.LUT P2, RZ, R6, 0x2, RZ, 0xc0, !PT ;  /* 0x0000000206ff7812 */ /* 0x000fc8000784c0ff */
[----:B------:R-:W-:Y:S02]  /*04c0*/  PLOP3.LUT P0, PT, P0, P1, P2, 0xe0, 0x0 ;  /* 0x000000000000781c */ /* 0x000fe40000703c20 */
[----:B------:R-:W-:Y:S02]  /*04d0*/  LOP3.LUT P1, RZ, R0, 0x7fffff, RZ, 0xc0, !PT ;  /* 0x007fffff00ff7812 */ /* 0x000fe4000782c0ff */
[----:B------:R-:W-:-:S05]  /*04e0*/  SEL R5, RZ, 0x1, !P0 ;  /* 0x00000001ff057807 */ /* 0x000fca0004000000 */
[----:B------:R-:W-:-:S05]  /*04f0*/  IMAD.MOV R5, RZ, RZ, -R5 ;  /* 0x000000ffff057224 */ /* 0x000fca00078e0a05 */
[----:B------:R-:W-:Y:S02]  /*0500*/  ISETP.GE.AND P0, PT, R5, RZ, PT ;  /* 0x000000ff0500720c */ /* 0x000fe40003f06270 */
[----:B------:R-:W-:-:S04]  /*0510*/  IADD3 R5, PT, PT, R2, -0xfc, RZ ;  /* 0xffffff0402057810 */ /* 0x000fc80007ffe0ff */
[----:B------:R-:W-:-:S07]  /*0520*/  SHF.R.U32.HI R5, RZ, R5, R8 ;  /* 0x00000005ff057219 */ /* 0x000fce0000011608 */
[----:B------:R-:W-:-:S05]  /*0530*/  @!P0 VIADD R5, R5, 0x1 ;  /* 0x0000000105058836 */ /* 0x000fca0000000000 */
[----:B------:R-:W-:-:S04]  /*0540*/  @!P1 SHF.L.U32 R5, R5, 0x1, RZ ;  /* 0x0000000105059819 */ /* 0x000fc800000006ff */
[----:B------:R-:W-:Y:S01]  /*0550*/  LOP3.LUT R5, R5, 0x80000000, R0, 0xf8, !PT ;  /* 0x8000000005057812 */ /* 0x000fe200078ef800 */
[----:B------:R-:W-:Y:S06]  /*0560*/  BRA `(.L_x_58) ;  /* 0x0000000000047947 */ /* 0x000fec0003800000 */
.L_x_59:
[----:B------:R0:W1:Y:S02]  /*0570*/  MUFU.RCP R5, R0 ;  /* 0x0000000000057308 */ /* 0x0000640000001000 */
.L_x_58:
[----:B------:R-:W-:Y:S05]  /*0580*/  BSYNC.RECONVERGENT B1 ;  /* 0x0000000000017941 */ /* 0x000fea0003800200 */
.L_x_56:
[----:B-1----:R-:W-:Y:S02]  /*0590*/  IMAD.MOV.U32 R7, RZ, RZ, R5 ;  /* 0x000000ffff077224 */ /* 0x002fe400078e0005 */
[----:B------:R-:W-:-:S04]  /*05a0*/  HFMA2 R5, -RZ, RZ, 0, 0 ;  /* 0x00000000ff057431 */ /* 0x000fc800000001ff */
[----:B0-----:R-:W-:Y:S05]  /*05b0*/  RET.REL.NODEC R4 `(_Z15sigmoid_kernel2PKfPfi) ;  /* 0xfffffff804907950 */ /* 0x001fea0003c3ffff */
.L_x_60:
        /* <DEDUP_REMOVED lines=12> */
.L_x_129:


//--------------------- .text._Z11relu_kernelPKfPfi --------------------------
	.section	.text._Z11relu_kernelPKfPfi,"ax",@progbits
	.align	128
        .global         _Z11relu_kernelPKfPfi
        .type           _Z11relu_kernelPKfPfi,@function
        .size           _Z11relu_kernelPKfPfi,(.L_x_147 - _Z11relu_kernelPKfPfi)
        .other          _Z11relu_kernelPKfPfi,@"STO_CUDA_ENTRY STV_DEFAULT"
_Z11relu_kernelPKfPfi:
.text._Z11relu_kernelPKfPfi:
        /* <DEDUP_REMOVED lines=14> */
[----:B---3--:R-:W-:-:S05]  /*00e0*/  FMNMX R7, RZ, R2, !PT ;  /* 0x00000002ff077209 */ /* 0x008fca0007800000 */
[----:B------:R-:W-:Y:S01]  /*00f0*/  STG.E desc[UR4][R4.64], R7 ;  /* 0x0000000704007986 */ /* 0x000fe2000c101904 */
[----:B------:R-:W-:Y:S05]  /*0100*/  EXIT ;  /* 0x000000000000794d */ /* 0x000fea0003800000 */
.L_x_61:
        /* <DEDUP_REMOVED lines=15> */
.L_x_147:


//--------------------- .text._Z11sqrt_kernelPKfPfi --------------------------
	.section	.text._Z11sqrt_kernelPKfPfi,"ax",@progbits
	.align	128
        .global         _Z11sqrt_kernelPKfPfi
        .type           _Z11sqrt_kernelPKfPfi,@function
        .size           _Z11sqrt_kernelPKfPfi,(.L_x_130 - _Z11sqrt_kernelPKfPfi)
        .other          _Z11sqrt_kernelPKfPfi,@"STO_CUDA_ENTRY STV_DEFAULT"
_Z11sqrt_kernelPKfPfi:
.text._Z11sqrt_kernelPKfPfi:
        /* <DEDUP_REMOVED lines=13> */
[----:B--2---:R-:W-:Y:S01]  /*00d0*/  IADD3 R4, PT, PT, R0, -0xd000000, RZ ;  /* 0xf300000000047810 */ /* 0x004fe20007ffe0ff */
[----:B------:R0:W1:Y:S03]  /*00e0*/  MUFU.RSQ R7, R0 ;  /* 0x0000000000077308 */ /* 0x0000660000001400 */
[----:B------:R-:W-:-:S13]  /*00f0*/  ISETP.GT.U32.AND P0, PT, R4, 0x727fffff, PT ;  /* 0x727fffff0400780c */ /* 0x000fda0003f04070 */
[----:B0-----:R-:W-:Y:S05]  /*0100*/  @!P0 BRA `(.L_x_63) ;  /* 0x00000000000c8947 */ /* 0x001fea0003800000 */
[----:B------:R-:W-:-:S07]  /*0110*/  MOV R9, 0x130 ;  /* 0x0000013000097802 */ /* 0x000fce0000000f00 */
[----:B-1----:R-:W-:Y:S05]  /*0120*/  CALL.REL.NOINC `($__internal_2_$__cuda_sm20_sqrt_rn_f32_slowpath) ;  /* 0x0000000000287944 */ /* 0x002fea0003c00000 */
[----:B------:R-:W-:Y:S05]  /*0130*/  BRA `(.L_x_64) ;  /* 0x0000000000107947 */ /* 0x000fea0003800000 */
.L_x_63:
[----:B-1----:R-:W-:Y:S01]  /*0140*/  FMUL.FTZ R3, R0, R7 ;  /* 0x0000000700037220 */ /* 0x002fe20000410000 */
[----:B------:R-:W-:-:S03]  /*0150*/  FMUL.FTZ R7, R7, 0.5 ;  /* 0x3f00000007077820 */ /* 0x000fc60000410000 */
[----:B------:R-:W-:-:S04]  /*0160*/  FFMA R0, -R3, R3, R0 ;  /* 0x0000000303007223 */ /* 0x000fc80000000100 */
[----:B------:R-:W-:-:S07]  /*0170*/  FFMA R7, R0, R7, R3 ;  /* 0x0000000700077223 */ /* 0x000fce0000000003 */
.L_x_64:
[----:B------:R-:W-:Y:S05]  /*0180*/  BSYNC.RECONVERGENT B0 ;  /* 0x0000000000007941 */ /* 0x000fea0003800200 */
.L_x_62:
[----:B------:R-:W0:Y:S02]  /*0190*/  LDC.64 R2, c[0x0][0x388] ;  /* 0x0000e200ff027b82 */ /* 0x000e240000000a00 */
[----:B0-----:R-:W-:-:S05]  /*01a0*/  IMAD.WIDE R2, R5, 0x4, R2 ;  /* 0x0000000405027825 */ /* 0x001fca00078e0202 */
[----:B------:R-:W-:Y:S01]  /*01b0*/  STG.E desc[UR4][R2.64], R7 ;  /* 0x0000000702007986 */ /* 0x000fe2000c101904 */
[----:B------:R-:W-:Y:S05]  /*01c0*/  EXIT ;  /* 0x000000000000794d */ /* 0x000fea0003800000 */
        .weak           $__internal_2_$__cuda_sm20_sqrt_rn_f32_slowpath
        .type           $__internal_2_$__cuda_sm20_sqrt_rn_f32_slowpath,@function
        .size           $__internal_2_$__cuda_sm20_sqrt_rn_f32_slowpath,(.L_x_130 - $__internal_2_$__cuda_sm20_sqrt_rn_f32_slowpath)
$__internal_2_$__cuda_sm20_sqrt_rn_f32_slowpath:
[----:B------:R-:W-:-:S13]  /*01d0*/  LOP3.LUT P0, RZ, R0, 0x7fffffff, RZ, 0xc0, !PT ;  /* 0x7fffffff00ff7812 */ /* 0x000fda000780c0ff */
[----:B------:R-:W-:Y:S01]  /*01e0*/  @!P0 MOV R2, R0 ;  /* 0x0000000000028202 */ /* 0x000fe20000000f00 */
[----:B------:R-:W-:Y:S06]  /*01f0*/  @!P0 BRA `(.L_x_65) ;  /* 0x0000000000408947 */ /* 0x000fec0003800000 */
[----:B------:R-:W-:-:S13]  /*0200*/  FSETP.GEU.FTZ.AND P0, PT, R0, RZ, PT ;  /* 0x000000ff0000720b */ /* 0x000fda0003f1e000 */
[----:B------:R-:W-:Y:S01]  /*0210*/  @!P0 MOV R2, 0x7fffffff ;  /* 0x7fffffff00028802 */ /* 0x000fe20000000f00 */
[----:B------:R-:W-:Y:S06]  /*0220*/  @!P0 BRA `(.L_x_65) ;  /* 0x0000000000348947 */ /* 0x000fec0003800000 */
[----:B------:R-:W-:-:S13]  /*0230*/  FSETP.GTU.FTZ.AND P0, PT, |R0|, +INF , PT ;  /* 0x7f8000000000780b */ /* 0x000fda0003f1c200 */
[----:B------:R-:W-:Y:S01]  /*0240*/  @P0 FADD.FTZ R2, R0, 1 ;  /* 0x3f80000000020421 */ /* 0x000fe20000010000 */
[----:B------:R-:W-:Y:S06]  /*0250*/  @P0 BRA `(.L_x_65) ;  /* 0x0000000000280947 */ /* 0x000fec0003800000 */
[----:B------:R-:W-:-:S13]  /*0260*/  FSETP.NEU.FTZ.AND P0, PT, |R0|, +INF , PT ;  /* 0x7f8000000000780b */ /* 0x000fda0003f1d200 */
[----:B------:R-:W-:-:S04]  /*0270*/  @P0 FFMA R3, R0, 1.84467440737095516160e+19, RZ ;  /* 0x5f80000000030823 */ /* 0x000fc800000000ff */
[----:B------:R-:W0:Y:S02]  /*0280*/  @P0 MUFU.RSQ R2, R3 ;  /* 0x0000000300020308 */ /* 0x000e240000001400 */
[----:B0-----:R-:W-:Y:S01]  /*0290*/  @P0 FMUL.FTZ R4, R3, R2 ;  /* 0x0000000203040220 */ /* 0x001fe20000410000 */
[----:B------:R-:W-:Y:S01]  /*02a0*/  @P0 FMUL.FTZ R8, R2, 0.5 ;  /* 0x3f00000002080820 */ /* 0x000fe20000410000 */
[----:B------:R-:W-:Y:S02]  /*02b0*/  @!P0 MOV R2, R0 ;  /* 0x0000000000028202 */ /* 0x000fe40000000f00 */
[----:B------:R-:W-:-:S04]  /*02c0*/  @P0 FADD.FTZ R6, -R4, -RZ ;  /* 0x800000ff04060221 */ /* 0x000fc80000010100 */
[----:B------:R-:W-:-:S04]  /*02d0*/  @P0 FFMA R7, R4, R6, R3 ;  /* 0x0000000604070223 */ /* 0x000fc80000000003 */
[----:B------:R-:W-:-:S04]  /*02e0*/  @P0 FFMA R7, R7, R8, R4 ;  /* 0x0000000807070223 */ /* 0x000fc80000000004 */
[----:B------:R-:W-:-:S07]  /*02f0*/  @P0 FMUL.FTZ R2, R7, 2.3283064365386962891e-10 ;  /* 0x2f80000007020820 */ /* 0x000fce0000410000 */
.L_x_65:
[----:B------:R-:W-:Y:S01]  /*0300*/  HFMA2 R3, -RZ, RZ, 0, 0 ;  /* 0x00000000ff037431 */ /* 0x000fe200000001ff */
[----:B------:R-:W-:Y:S02]  /*0310*/  MOV R7, R2 ;  /* 0x0000000200077202 */ /* 0x000fe40000000f00 */
[----:B------:R-:W-:-:S04]  /*0320*/  MOV R2, R9 ;  /* 0x0000000900027202 */ /* 0x000fc80000000f00 */
[----:B------:R-:W-:Y:S05]  /*0330*/  RET.REL.NODEC R2 `(_Z11sqrt_kernelPKfPfi) ;  /* 0xfffffffc02307950 */ /* 0x000fea0003c3ffff */
.L_x_66:
        /* <DEDUP_REMOVED lines=12> */
.L_x_130:


//--------------------- .text._Z10log_kernelPKfPfi --------------------------
	.section	.text._Z10log_kernelPKfPfi,"ax",@progbits
	.align	128
        .global         _Z10log_kernelPKfPfi
        .type           _Z10log_kernelPKfPfi,@function
        .size           _Z10log_kernelPKfPfi,(.L_x_149 - _Z10log_kernelPKfPfi)
        .other          _Z10log_kernelPKfPfi,@"STO_CUDA_ENTRY STV_DEFAULT"
_Z10log_kernelPKfPfi:
.text._Z10log_kernelPKfPfi:
        /* <DEDUP_REMOVED lines=12> */
[----:B------:R-:W-:Y:S01]  /*00c0*/  HFMA2 R9, -RZ, RZ, 1.5048828125, 33.21875 ;  /* 0x3e055027ff097431 */ /* 0x000fe200000001ff */
[----:B0-----:R-:W0:Y:S02]  /*00d0*/  LDC.64 R2, c[0x0][0x388] ;  /* 0x0000e200ff027b82 */ /* 0x001e240000000a00 */
[----:B0-----:R-:W-:Y:S01]  /*00e0*/  IMAD.WIDE R2, R5, 0x4, R2 ;  /* 0x0000000405027825 */ /* 0x001fe200078e0202 */
[----:B--2---:R-:W-:-:S13]  /*00f0*/  FSETP.GEU.AND P0, PT, R0, 1.175494350822287508e-38, PT ;  /* 0x008000000000780b */ /* 0x004fda0003f0e000 */
[----:B------:R-:W-:-:S05]  /*0100*/  @!P0 FMUL R0, R0, 8388608 ;  /* 0x4b00000000008820 */ /* 0x000fca0000400000 */
[----:B------:R-:W-:-:S04]  /*0110*/  IADD3 R4, PT, PT, R0, -0x3f2aaaab, RZ ;  /* 0xc0d5555500047810 */ /* 0x000fc80007ffe0ff */
[----:B------:R-:W-:-:S04]  /*0120*/  LOP3.LUT R7, R4, 0xff800000, RZ, 0xc0, !PT ;  /* 0xff80000004077812 */ /* 0x000fc800078ec0ff */
[-C--:B------:R-:W-:Y:S02]  /*0130*/  IADD3 R4, PT, PT, R0, -R7.reuse, RZ ;  /* 0x8000000700047210 */ /* 0x080fe40007ffe0ff */
[----:B------:R-:W-:-:S03]  /*0140*/  I2FP.F32.S32 R7, R7 ;  /* 0x0000000700077245 */ /* 0x000fc60000201400 */
[----:B------:R-:W-:Y:S01]  /*0150*/  FADD R6, R4, -1 ;  /* 0xbf80000004067421 */ /* 0x000fe20000000000 */
[----:B------:R-:W-:Y:S02]  /*0160*/  FSEL R4, RZ, -23, P0 ;  /* 0xc1b80000ff047808 */ /* 0x000fe40000000000 */
[----:B------:R-:W-:Y:S01]  /*0170*/  ISETP.GT.U32.AND P0, PT, R0, 0x7f7fffff, PT ;  /* 0x7f7fffff0000780c */ /* 0x000fe20003f04070 */
[C---:B------:R-:W-:Y:S02]  /*0180*/  FFMA R9, R6.reuse, -R9, 0.14084610342979431152 ;  /* 0x3e1039f606097423 */ /* 0x040fe40000000809 */
[----:B------:R-:W-:Y:S01]  /*0190*/  FFMA R4, R7, 1.1920928955078125e-07, R4 ;  /* 0x3400000007047823 */ /* 0x000fe20000000004 */
[----:B------:R-:W-:Y:S01]  /*01a0*/  MOV R7, 0x7f800000 ;  /* 0x7f80000000077802 */ /* 0x000fe20000000f00 */
[----:B------:R-:W-:-:S04]  /*01b0*/  FFMA R9, R6, R9, -0.12148627638816833496 ;  /* 0xbdf8cdcc06097423 */ /* 0x000fc80000000009 */
[----:B------:R-:W-:-:S04]  /*01c0*/  FFMA R9, R6, R9, 0.13980610668659210205 ;  /* 0x3e0f295506097423 */ /* 0x000fc80000000009 */
[----:B------:R-:W-:-:S04]  /*01d0*/  FFMA R9, R6, R9, -0.16684235632419586182 ;  /* 0xbe2ad8b906097423 */ /* 0x000fc80000000009 */
[----:B------:R-:W-:-:S04]  /*01e0*/  FFMA R9, R6, R9, 0.20012299716472625732 ;  /* 0x3e4ced0b06097423 */ /* 0x000fc80000000009 */
[----:B------:R-:W-:-:S04]  /*01f0*/  FFMA R9, R6, R9, -0.24999669194221496582 ;  /* 0xbe7fff2206097423 */ /* 0x000fc80000000009 */
[----:B------:R-:W-:-:S04]  /*0200*/  FFMA R9, R6, R9, 0.33333182334899902344 ;  /* 0x3eaaaa7806097423 */ /* 0x000fc80000000009 */
[----:B------:R-:W-:-:S04]  /*0210*/  FFMA R9, R6, R9, -0.5 ;  /* 0xbf00000006097423 */ /* 0x000fc80000000009 */
[----:B------:R-:W-:-:S04]  /*0220*/  FMUL R9, R6, R9 ;  /* 0x0000000906097220 */ /* 0x000fc80000400000 */
[----:B------:R-:W-:-:S04]  /*0230*/  FFMA R9, R6, R9, R6 ;  /* 0x0000000906097223 */ /* 0x000fc80000000006 */
[----:B------:R-:W-:Y:S01]  /*0240*/  FFMA R4, R4, 0.69314718246459960938, R9 ;  /* 0x3f31721804047823 */ /* 0x000fe20000000009 */
[C---:B------:R-:W-:Y:S01]  /*0250*/  @P0 FFMA R4, R0.reuse, R7, +INF ;  /* 0x7f80000000040423 */ /* 0x040fe20000000007 */
[----:B------:R-:W-:-:S04]  /*0260*/  FSETP.NEU.AND P0, PT, R0, RZ, PT ;  /* 0x000000ff0000720b */ /* 0x000fc80003f0d000 */
[----:B------:R-:W-:-:S05]  /*0270*/  FSEL R5, R4, -INF , P0 ;  /* 0xff80000004057808 */ /* 0x000fca0000000000 */
[----:B------:R-:W-:Y:S01]  /*0280*/  STG.E desc[UR4][R2.64], R5 ;  /* 0x0000000502007986 */ /* 0x000fe2000c101904 */
[----:B------:R-:W-:Y:S05]  /*0290*/  EXIT ;  /* 0x000000000000794d */ /* 0x000fea0003800000 */
.L_x_67:
        /* <DEDUP_REMOVED lines=14> */
.L_x_149:


//--------------------- .text._Z10exp_kernelPKfPfi --------------------------
	.section	.text._Z10exp_kernelPKfPfi,"ax",@progbits
	.align	128
        .global         _Z10exp_kernelPKfPfi
        .type           _Z10exp_kernelPKfPfi,@function
        .size           _Z10exp_kernelPKfPfi,(.L_x_150 - _Z10exp_kernelPKfPfi)
        .other          _Z10exp_kernelPKfPfi,@"STO_CUDA_ENTRY STV_DEFAULT"
_Z10exp_kernelPKfPfi:
.text._Z10exp_kernelPKfPfi:
        /* <DEDUP_REMOVED lines=12> */
[----:B------:R-:W-:Y:S01]  /*00c0*/  HFMA2 R5, -RZ, RZ, 0.96630859375, -0.0022525787353515625 ;  /* 0x3bbb989dff057431 */ /* 0x000fe200000001ff */
[----:B------:R-:W-:-:S04]  /*00d0*/  MOV R9, 0x437c0000 ;  /* 0x437c000000097802 */ /* 0x000fc80000000f00 */
[----:B--2---:R-:W-:Y:S02]  /*00e0*/  FFMA.SAT R0, R2, R5, 0.5 ;  /* 0x3f00000002007423 */ /* 0x004fe40000002005 */
[----:B------:R-:W0:Y:S02]  /*00f0*/  LDC.64 R4, c[0x0][0x388] ;  /* 0x0000e200ff047b82 */ /* 0x000e240000000a00 */
[----:B------:R-:W-:-:S04]  /*0100*/  FFMA.RM R0, R0, R9, 12582913 ;  /* 0x4b40000100007423 */ /* 0x000fc80000004009 */
[C---:B------:R-:W-:Y:S01]  /*0110*/  FADD R9, R0.reuse, -12583039 ;  /* 0xcb40007f00097421 */ /* 0x040fe20000000000 */
[----:B------:R-:W-:-:S03]  /*0120*/  SHF.L.U32 R0, R0, 0x17, RZ ;  /* 0x0000001700007819 */ /* 0x000fc600000006ff */
[----:B------:R-:W-:-:S04]  /*0130*/  FFMA R9, R2, 1.4426950216293334961, -R9 ;  /* 0x3fb8aa3b02097823 */ /* 0x000fc80000000809 */
[----:B------:R-:W-:-:S06]  /*0140*/  FFMA R9, R2, 1.925963033500011079e-08, R9 ;  /* 0x32a5706002097823 */ /* 0x000fcc0000000009 */
[----:B------:R-:W1:Y:S01]  /*0150*/  MUFU.EX2 R9, R9 ;  /* 0x0000000900097308 */ /* 0x000e620000000800 */
[----:B0-----:R-:W-:-:S04]  /*0160*/  IMAD.WIDE R2, R7, 0x4, R4 ;  /* 0x0000000407027825 */ /* 0x001fc800078e0204 */
[----:B-1----:R-:W-:-:S05]  /*0170*/  FMUL R5, R0, R9 ;  /* 0x0000000900057220 */ /* 0x002fca0000400000 */
[----:B------:R-:W-:Y:S01]  /*0180*/  STG.E desc[UR4][R2.64], R5 ;  /* 0x0000000502007986 */ /* 0x000fe2000c101904 */
[----:B------:R-:W-:Y:S05]  /*0190*/  EXIT ;  /* 0x000000000000794d */ /* 0x000fea0003800000 */
.L_x_68:
        /* <DEDUP_REMOVED lines=14> */
.L_x_150:


//--------------------- .text._Z10abs_kernelPKfPfi --------------------------
	.section	.text._Z10abs_kernelPKfPfi,"ax",@progbits
	.align	128
        .global         _Z10abs_kernelPKfPfi
        .type           _Z10abs_kernelPKfPfi,@function
        .size           _Z10abs_kernelPKfPfi,(.L_x_151 - _Z10abs_kernelPKfPfi)
        .other          _Z10abs_kernelPKfPfi,@"STO_CUDA_ENTRY STV_DEFAULT"
_Z10abs_kernelPKfPfi:
.text._Z10abs_kernelPKfPfi:
        /* <DEDUP_REMOVED lines=13> */
[----:B--2---:R-:W-:-:S04]  /*00d0*/  IMAD.WIDE R4, R7, 0x4, R4 ;  /* 0x0000000407047825 */ /* 0x004fc800078e0204 */
[----:B---3--:R-:W-:-:S05]  /*00e0*/  FADD R7, |R2|, -RZ ;  /* 0x800000ff02077221 */ /* 0x008fca0000000200 */
[----:B------:R-:W-:Y:S01]  /*00f0*/  STG.E desc[UR4][R4.64], R7 ;  /* 0x0000000704007986 */ /* 0x000fe2000c101904 */
[----:B------:R-:W-:Y:S05]  /*0100*/  EXIT ;  /* 0x000000000000794d */ /* 0x000fea0003800000 */
.L_x_69:
        /* <DEDUP_REMOVED lines=15> */
.L_x_151:


//--------------------- .text._Z10neg_kernelPKfPfi --------------------------
	.section	.text._Z10neg_kernelPKfPfi,"ax",@progbits
	.align	128
        .global         _Z10neg_kernelPKfPfi
        .type           _Z10neg_kernelPKfPfi,@function
        .size           _Z10neg_kernelPKfPfi,(.L_x_152 - _Z10neg_kernelPKfPfi)
        .other          _Z10neg_kernelPKfPfi,@"STO_CUDA_ENTRY STV_DEFAULT"
_Z10neg_kernelPKfPfi:
.text._Z10neg_kernelPKfPfi:
        /* <DEDUP_REMOVED lines=14> */
[----:B---3--:R-:W-:-:S05]  /*00e0*/  FADD R7, -R2, -RZ ;  /* 0x800000ff02077221 */ /* 0x008fca0000000100 */
[----:B------:R-:W-:Y:S01]  /*00f0*/  STG.E desc[UR4][R4.64], R7 ;  /* 0x0000000704007986 */ /* 0x000fe2000c101904 */
[----:B------:R-:W-:Y:S05]  /*0100*/  EXIT ;  /* 0x000000000000794d */ /* 0x000fea0003800000 */
.L_x_70:
        /* <DEDUP_REMOVED lines=15> */
.L_x_152:


//--------------------- .text._Z9ge_kernelPKfS0_Pfi --------------------------
	.section	.text._Z9ge_kernelPKfS0_Pfi,"ax",@progbits
	.align	128
        .global         _Z9ge_kernelPKfS0_Pfi
        .type           _Z9ge_kernelPKfS0_Pfi,@function
        .size           _Z9ge_kernelPKfS0_Pfi,(.L_x_153 - _Z9ge_kernelPKfS0_Pfi)
        .other          _Z9ge_kernelPKfS0_Pfi,@"STO_CUDA_ENTRY STV_DEFAULT"
_Z9ge_kernelPKfS0_Pfi:
.text._Z9ge_kernelPKfS0_Pfi:
        /* <DEDUP_REMOVED lines=10> */
[----:B------:R-:W2:Y:S08]  /*00a0*/  LDC.64 R4, c[0x0][0x388] ;  /* 0x0000e200ff047b82 */ /* 0x000eb00000000a00 */
[----:B------:R-:W3:Y:S01]  /*00b0*/  LDC.64 R6, c[0x0][0x390] ;  /* 0x0000e400ff067b82 */ /* 0x000ee20000000a00 */
[----:B0-----:R-:W-:-:S06]  /*00c0*/  IMAD.WIDE R2, R9, 0x4, R2 ;  /* 0x0000000409027825 */ /* 0x001fcc00078e0202 */
[----:B-1----:R-:W4:Y:S01]  /*00d0*/  LDG.E R2, desc[UR4][R2.64] ;  /* 0x0000000402027981 */ /* 0x002f22000c1e1900 */
[----:B--2---:R-:W-:-:S06]  /*00e0*/  IMAD.WIDE R4, R9, 0x4, R4 ;  /* 0x0000000409047825 */ /* 0x004fcc00078e0204 */
[----:B------:R-:W4:Y:S01]  /*00f0*/  LDG.E R5, desc[UR4][R4.64] ;  /* 0x0000000404057981 */ /* 0x000f22000c1e1900 */
[----:B---3--:R-:W-:Y:S01]  /*0100*/  IMAD.WIDE R6, R9, 0x4, R6 ;  /* 0x0000000409067825 */ /* 0x008fe200078e0206 */
[----:B----4-:R-:W-:-:S05]  /*0110*/  FSET.BF.GE.AND R9, R2, R5, PT ;  /* 0x000000050209720a */ /* 0x010fca0003806000 */
[----:B------:R-:W-:Y:S01]  /*0120*/  STG.E desc[UR4][R6.64], R9 ;  /* 0x0000000906007986 */ /* 0x000fe2000c101904 */
[----:B------:R-:W-:Y:S05]  /*0130*/  EXIT ;  /* 0x000000000000794d */ /* 0x000fea0003800000 */
.L_x_71:
        /* <DEDUP_REMOVED lines=12> */
.L_x_153:


//--------------------- .text._Z9gt_kernelPKfS0_Pfi --------------------------
	.section	.text._Z9gt_kernelPKfS0_Pfi,"ax",@progbits
	.align	128
        .global         _Z9gt_kernelPKfS0_Pfi
        .type           _Z9gt_kernelPKfS0_Pfi,@function
        .size           _Z9gt_kernelPKfS0_Pfi,(.L_x_154 - _Z9gt_kernelPKfS0_Pfi)
        .other          _Z9gt_kernelPKfS0_Pfi,@"STO_CUDA_ENTRY STV_DEFAULT"
_Z9gt_kernelPKfS0_Pfi:
.text._Z9gt_kernelPKfS0_Pfi:
        /* <DEDUP_REMOVED lines=17> */
[----:B----4-:R-:W-:-:S05]  /*0110*/  FSET.BF.GT.AND R9, R2, R5, PT ;  /* 0x000000050209720a */ /* 0x010fca0003804000 */
[----:B------:R-:W-:Y:S01]  /*0120*/  STG.E desc[UR4][R6.64], R9 ;  /* 0x0000000906007986 */ /* 0x000fe2000c101904 */
[----:B------:R-:W-:Y:S05]  /*0130*/  EXIT ;  /* 0x000000000000794d */ /* 0x000fea0003800000 */
.L_x_72:
        /* <DEDUP_REMOVED lines=12> */
.L_x_154:


//--------------------- .text._Z9le_kernelPKfS0_Pfi --------------------------
	.section	.text._Z9le_kernelPKfS0_Pfi,"ax",@progbits
	.align	128
        .global         _Z9le_kernelPKfS0_Pfi
        .type           _Z9le_kernelPKfS0_Pfi,@function
        .size           _Z9le_kernelPKfS0_Pfi,(.L_x_155 - _Z9le_kernelPKfS0_Pfi)
        .other          _Z9le_kernelPKfS0_Pfi,@"STO_CUDA_ENTRY STV_DEFAULT"
_Z9le_kernelPKfS0_Pfi:
.text._Z9le_kernelPKfS0_Pfi:
        /* <DEDUP_REMOVED lines=17> */
[----:B----4-:R-:W-:-:S05]  /*0110*/  FSET.BF.LE.AND R9, R2, R5, PT ;  /* 0x000000050209720a */ /* 0x010fca0003803000 */
[----:B------:R-:W-:Y:S01]  /*0120*/  STG.E desc[UR4][R6.64], R9 ;  /* 0x0000000906007986 */ /* 0x000fe2000c101904 */
[----:B------:R-:W-:Y:S05]  /*0130*/  EXIT ;  /* 0x000000000000794d */ /* 0x000fea0003800000 */
.L_x_73:
        /* <DEDUP_REMOVED lines=12> */
.L_x_155:


//--------------------- .text._Z9lt_kernelPKfS0_Pfi --------------------------
	.section	.text._Z9lt_kernelPKfS0_Pfi,"ax",@progbits
	.align	128
        .global         _Z9lt_kernelPKfS0_Pfi
        .type           _Z9lt_kernelPKfS0_Pfi,@function
        .size           _Z9lt_kernelPKfS0_Pfi,(.L_x_156 - _Z9lt_kernelPKfS0_Pfi)
        .other          _Z9lt_kernelPKfS0_Pfi,@"STO_CUDA_ENTRY STV_DEFAULT"
_Z9lt_kernelPKfS0_Pfi:
.text._Z9lt_kernelPKfS0_Pfi:
        /* <DEDUP_REMOVED lines=17> */
[----:B----4-:R-:W-:-:S05]  /*0110*/  FSET.BF.LT.AND R9, R2, R5, PT ;  /* 0x000000050209720a */ /* 0x010fca0003801000 */
[----:B------:R-:W-:Y:S01]  /*0120*/  STG.E desc[UR4][R6.64], R9 ;  /* 0x0000000906007986 */ /* 0x000fe2000c101904 */
[----:B------:R-:W-:Y:S05]  /*0130*/  EXIT ;  /* 0x000000000000794d */ /* 0x000fea0003800000 */
.L_x_74:
        /* <DEDUP_REMOVED lines=12> */
.L_x_156:


//--------------------- .text._Z9ne_kernelPKfS0_Pfi --------------------------
	.section	.text._Z9ne_kernelPKfS0_Pfi,"ax",@progbits
	.align	128
        .global         _Z9ne_kernelPKfS0_Pfi
        .type           _Z9ne_kernelPKfS0_Pfi,@function
        .size           _Z9ne_kernelPKfS0_Pfi,(.L_x_157 - _Z9ne_kernelPKfS0_Pfi)
        .other          _Z9ne_kernelPKfS0_Pfi,@"STO_CUDA_ENTRY STV_DEFAULT"
_Z9ne_kernelPKfS0_Pfi:
.text._Z9ne_kernelPKfS0_Pfi:
        /* <DEDUP_REMOVED lines=16> */
[----:B---3--:R-:W-:-:S04]  /*0100*/  IMAD.WIDE R6, R9, 0x4, R6 ;  /* 0x0000000409067825 */ /* 0x008fc800078e0206 */
[----:B----4-:R-:W-:-:S05]  /*0110*/  FADD R0, R2, -R5 ;  /* 0x8000000502007221 */ /* 0x010fca0000000000 */
[----:B------:R-:W-:-:S05]  /*0120*/  FSET.BF.GE.AND R9, |R0|, 9.9999999747524270788e-07, PT ;  /* 0x358637bd0009780a */ /* 0x000fca0003806200 */
[----:B------:R-:W-:Y:S01]  /*0130*/  STG.E desc[UR4][R6.64], R9 ;  /* 0x0000000906007986 */ /* 0x000fe2000c101904 */
[----:B------:R-:W-:Y:S05]  /*0140*/  EXIT ;  /* 0x000000000000794d */ /* 0x000fea0003800000 */
.L_x_75:
        /* <DEDUP_REMOVED lines=11> */
.L_x_157:


//--------------------- .text._Z9eq_kernelPKfS0_Pfi --------------------------
	.section	.text._Z9eq_kernelPKfS0_Pfi,"ax",@progbits
	.align	128
        .global         _Z9eq_kernelPKfS0_Pfi
        .type           _Z9eq_kernelPKfS0_Pfi,@function
        .size           _Z9eq_kernelPKfS0_Pfi,(.L_x_158 - _Z9eq_kernelPKfS0_Pfi)
        .other          _Z9eq_kernelPKfS0_Pfi,@"STO_CUDA_ENTRY STV_DEFAULT"
_Z9eq_kernelPKfS0_Pfi:
.text._Z9eq_kernelPKfS0_Pfi:
        /* <DEDUP_REMOVED lines=18> */
[----:B------:R-:W-:-:S05]  /*0120*/  FSET.BF.LT.AND R9, |R0|, 9.9999999747524270788e-07, PT ;  /* 0x358637bd0009780a */ /* 0x000fca0003801200 */
[----:B------:R-:W-:Y:S01]  /*0130*/  STG.E desc[UR4][R6.64], R9 ;  /* 0x0000000906007986 */ /* 0x000fe2000c101904 */
[----:B------:R-:W-:Y:S05]  /*0140*/  EXIT ;  /* 0x000000000000794d */ /* 0x000fea0003800000 */
.L_x_76:
        /* <DEDUP_REMOVED lines=11> */
.L_x_158:


//--------------------- .text._Z10rem_kernelPKfS0_Pfi --------------------------
	.section	.text._Z10rem_kernelPKfS0_Pfi,"ax",@progbits
	.align	128
        .global         _Z10rem_kernelPKfS0_Pfi
        .type           _Z10rem_kernelPKfS0_Pfi,@function
        .size           _Z10rem_kernelPKfS0_Pfi,(.L_x_159 - _Z10rem_kernelPKfS0_Pfi)
        .other          _Z10rem_kernelPKfS0_Pfi,@"STO_CUDA_ENTRY STV_DEFAULT"
_Z10rem_kernelPKfS0_Pfi:
.text._Z10rem_kernelPKfS0_Pfi:
        /* <DEDUP_REMOVED lines=13> */
[----:B--2---:R-:W-:-:S06]  /*00d0*/  IMAD.WIDE R4, R0, 0x4, R4 ;  /* 0x0000000400047825 */ /* 0x004fcc00078e0204 */
[----:B------:R-:W3:Y:S01]  /*00e0*/  LDG.E R5, desc[UR4][R4.64] ;  /* 0x0000000404057981 */ /* 0x000ee2000c1e1900 */
[----:B------:R-:W-:Y:S01]  /*00f0*/  BSSY.RECONVERGENT B0, `(.L_x_77) ;  /* 0x0000043000007945 */ /* 0x000fe20003800200 */
[C---:B---3--:R-:W-:Y:S01]  /*0100*/  FSETP.GEU.AND P0, PT, |R2|.reuse, |R5|, PT ;  /* 0x400000050200720b */ /* 0x048fe20003f0e200 */
[----:B------:R-:W-:-:S12]  /*0110*/  FADD R6, |R2|, -RZ ;  /* 0x800000ff02067221 */ /* 0x000fd80000000200 */
[----:B------:R-:W-:Y:S05]  /*0120*/  @!P0 BRA `(.L_x_78) ;  /* 0x0000000000fc8947 */ /* 0x000fea0003800000 */
[----:B------:R-:W-:-:S05]  /*0130*/  FMUL R3, |R5|, 8388608 ;  /* 0x4b00000005037820 */ /* 0x000fca0000400200 */
[----:B------:R-:W-:-:S13]  /*0140*/  FSETP.GTU.AND P0, PT, R6, R3, PT ;  /* 0x000000030600720b */ /* 0x000fda0003f0c000 */
[----:B------:R-:W-:Y:S05]  /*0150*/  @P0 BRA `(.L_x_79) ;  /* 0x0000000000780947 */ /* 0x000fea0003800000 */
[C---:B------:R-:W-:Y:S01]  /*0160*/  FMUL R4, |R5|.reuse, 16777216 ;  /* 0x4b80000005047820 */ /* 0x040fe20000400200 */
[C---:B------:R-:W-:Y:S01]  /*0170*/  FSETP.GEU.AND P0, PT, |R5|.reuse, 1.175494350822287508e-38, PT ;  /* 0x008000000500780b */ /* 0x040fe20003f0e200 */
[----:B------:R-:W-:Y:S01]  /*0180*/  FMUL R3, R6, 16777216 ;  /* 0x4b80000006037820 */ /* 0x000fe20000400000 */
[----:B------:R-:W-:Y:S01]  /*0190*/  FADD R7, |R5|, -RZ ;  /* 0x800000ff05077221 */ /* 0x000fe20000000200 */
[----:B------:R-:W-:Y:S01]  /*01a0*/  BSSY.RECONVERGENT B1, `(.L_x_80) ;  /* 0x0000017000017945 */ /* 0x000fe20003800200 */
[----:B------:R-:W-:Y:S02]  /*01b0*/  FSEL R4, R4, |R5|, !P0 ;  /* 0x4000000504047208 */ /* 0x000fe40004000000 */
[----:B------:R-:W-:-:S04]  /*01c0*/  FSEL R3, R3, R6, !P0 ;  /* 0x0000000603037208 */ /* 0x000fc80004000000 */
[----:B------:R-:W0:Y:S02]  /*01d0*/  MUFU.RCP R4, R4 ;  /* 0x0000000400047308 */ /* 0x000e240000001000 */
[----:B0-----:R-:W-:-:S06]  /*01e0*/  FMUL R3, R4, R3 ;  /* 0x0000000304037220 */ /* 0x001fcc0000400000 */
[----:B------:R-:W0:Y:S02]  /*01f0*/  FRND.TRUNC R3, R3 ;  /* 0x0000000300037307 */ /* 0x000e24000020d000 */
[----:B0-----:R-:W-:-:S05]  /*0200*/  FFMA R8, -|R5|, R3, R6 ;  /* 0x0000000305087223 */ /* 0x001fca0000000306 */
[----:B------:R-:W-:-:S13]  /*0210*/  ISETP.GE.U32.AND P0, PT, R8, R7, PT ;  /* 0x000000070800720c */ /* 0x000fda0003f06070 */
[----:B------:R-:W-:Y:S05]  /*0220*/  @!P0 BRA `(.L_x_81) ;  /* 0x0000000000388947 */ /* 0x000fea0003800000 */
[----:B------:R-:W-:-:S04]  /*0230*/  ISETP.GE.U32.AND P0, PT, R8, -0x7fffffff, PT ;  /* 0x800000010800780c */ /* 0x000fc80003f06070 */
[----:B------:R-:W-:-:S09]  /*0240*/  FSETP.GEU.OR P1, PT, R8, -|R5|, !P0 ;  /* 0xc00000050800720b */ /* 0x000fd2000472e400 */
[----:B------:R-:W-:-:S04]  /*0250*/  @P0 FADD R4, R3, -1 ;  /* 0xbf80000003040421 */ /* 0x000fc80000000000 */
[----:B------:R-:W-:-:S04]  /*0260*/  @!P1 FADD R4, R4, -1 ;  /* 0xbf80000004049421 */ /* 0x000fc80000000000 */
[----:B------:R-:W-:Y:S01]  /*0270*/  @P0 IMAD.MOV.U32 R3, RZ, RZ, R4 ;  /* 0x000000ffff030224 */ /* 0x000fe200078e0004 */
[----:B------:R-:W-:Y:S06]  /*0280*/  @P0 BRA `(.L_x_81) ;  /* 0x0000000000200947 */ /* 0x000fec0003800000 */
[----:B------:R-:W-:Y:S01]  /*0290*/  FADD R4, |R5|, |R5| ;  /* 0x4000000505047221 */ /* 0x000fe20000000200 */
[----:B------:R-:W-:-:S04]  /*02a0*/  FADD R3, R3, 1 ;  /* 0x3f80000003037421 */ /* 0x000fc80000000000 */
[----:B------:R-:W-:-:S13]  /*02b0*/  FSETP.GE.AND P0, PT, R8, R4, PT ;  /* 0x000000040800720b */ /* 0x000fda0003f06000 */
[----:B------:R-:W-:-:S05]  /*02c0*/  @P0 FFMA R4, |R5|, -3, R8 ;  /* 0xc040000005040823 */ /* 0x000fca0000000208 */
[----:B------:R-:W-:Y:S01]  /*02d0*/  FSETP.GE.AND P1, PT, R4, RZ, P0 ;  /* 0x000000ff0400720b */ /* 0x000fe20000726000 */
[----:B------:R-:W-:-:S12]  /*02e0*/  @P0 FADD R4, R3, 1 ;  /* 0x3f80000003040421 */ /* 0x000fd80000000000 */
[----:B------:R-:W-:-:S04]  /*02f0*/  @P1 FADD R4, R4, 1 ;  /* 0x3f80000004041421 */ /* 0x000fc80000000000 */
[----:B------:R-:W-:-:S07]  /*0300*/  @P0 IMAD.MOV.U32 R3, RZ, RZ, R4 ;  /* 0x000000ffff030224 */ /* 0x000fce00078e0004 */
.L_x_81:
[----:B------:R-:W-:Y:S05]  /*0310*/  BSYNC.RECONVERGENT B1 ;  /* 0x0000000000017941 */ /* 0x000fea0003800200 */
.L_x_80:
[----:B------:R-:W-:Y:S01]  /*0320*/  FFMA R6, -|R5|, R3, R6 ;  /* 0x0000000305067223 */ /* 0x000fe20000000306 */
[----:B------:R-:W-:Y:S06]  /*0330*/  BRA `(.L_x_78) ;  /* 0x0000000000787947 */ /* 0x000fec0003800000 */
.L_x_79:
[----:B------:R-:W-:Y:S01]  /*0340*/  LOP3.LUT R7, R3, 0xff800000, RZ, 0xc0, !PT ;  /* 0xff80000003077812 */ /* 0x000fe200078ec0ff */
[----:B------:R-:W-:Y:S01]  /*0350*/  BSSY.RECONVERGENT B1, `(.L_x_82) ;  /* 0x000001a000017945 */ /* 0x000fe20003800200 */
[C---:B------:R-:W-:Y:S02]  /*0360*/  ISETP.GT.U32.AND P0, PT, R6.reuse, 0x7f7fffff, PT ;  /* 0x7f7fffff0600780c */ /* 0x040fe40003f04070 */
[C---:B------:R-:W-:Y:S02]  /*0370*/  IADD3 R4, PT, PT, R6.reuse, 0xb800000, -R7 ;  /* 0x0b80000006047810 */ /* 0x040fe40007ffe807 */
[----:B------:R-:W-:Y:S02]  /*0380*/  LOP3.LUT R6, R6, 0x7fffff, RZ, 0xc0, !PT ;  /* 0x007fffff06067812 */ /* 0x000fe400078ec0ff */
[----:B------:R-:W-:Y:S02]  /*0390*/  LOP3.LUT P1, R4, R4, 0xff800000, RZ, 0xc0, !PT ;  /* 0xff80000004047812 */ /* 0x000fe4000782c0ff */
[----:B------:R-:W-:-:S02]  /*03a0*/  FSETP.GT.AND P2, PT, |R5|, RZ, PT ;  /* 0x000000ff0500720b */ /* 0x000fc40003f44200 */
[----:B------:R-:W-:Y:S02]  /*03b0*/  FSEL R7, R7, +QNAN , !P0 ;  /* 0x7fffffff07077808 */ /* 0x000fe40004000000 */
[----:B------:R-:W-:Y:S02]  /*03c0*/  LOP3.LUT R6, R6, 0x3f800000, RZ, 0xfc, !PT ;  /* 0x3f80000006067812 */ /* 0x000fe400078efcff */
[----:B------:R-:W-:-:S05]  /*03d0*/  FSEL R10, R7, +QNAN , P2 ;  /* 0x7fffffff070a7808 */ /* 0x000fca0001000000 */
[----:B------:R-:W-:Y:S05]  /*03e0*/  @!P1 BRA `(.L_x_83) ;  /* 0x0000000000409947 */ /* 0x000fea0003800000 */
[----:B------:R-:W-:-:S04]  /*03f0*/  LOP3.LUT R3, R3, 0x7fffff, RZ, 0xc0, !PT ;  /* 0x007fffff03037812 */ /* 0x000fc800078ec0ff */
[----:B------:R-:W-:-:S04]  /*0400*/  LOP3.LUT R3, R3, 0x3f800000, RZ, 0xfc, !PT ;  /* 0x3f80000003037812 */ /* 0x000fc800078efcff */
[----:B------:R0:W1:Y:S03]  /*0410*/  MUFU.RCP R5, R3 ;  /* 0x0000000300057308 */ /* 0x0000660000001000 */
.L_x_84:
[----:B------:R-:W-:-:S04]  /*0420*/  VIMNMX.U32 R7, PT, PT, R4, 0xb800000, PT ;  /* 0x0b80000004077848 */ /* 0x000fc80003fe0000 */
[C---:B------:R-:W-:Y:S02]  /*0430*/  IADD3 R6, PT, PT, R7.reuse, R6, RZ ;  /* 0x0000000607067210 */ /* 0x040fe40007ffe0ff */
[----:B------:R-:W-:-:S03]  /*0440*/  IADD3 R4, PT, PT, -R7, R4, RZ ;  /* 0x0000000407047210 */ /* 0x000fc60007ffe1ff */
[----:B-1----:R-:W-:Y:S01]  /*0450*/  FMUL R8, R5, R6 ;  /* 0x0000000605087220 */ /* 0x002fe20000400000 */
[----:B------:R-:W-:-:S03]  /*0460*/  ISETP.NE.AND P1, PT, R4, RZ, PT ;  /* 0x000000ff0400720c */ /* 0x000fc60003f25270 */
[----:B------:R-:W-:-:S04]  /*0470*/  FFMA R9, -R3, R8, R6 ;  /* 0x0000000803097223 */ /* 0x000fc80000000106 */
[----:B------:R-:W-:-:S04]  /*0480*/  FFMA R9, R5, R9, R8 ;  /* 0x0000000905097223 */ /* 0x000fc80000000008 */
[----:B------:R-:W-:-:S04]  /*0490*/  FFMA R8, -R3, R9, R6 ;  /* 0x0000000903087223 */ /* 0x000fc80000000106 */
[----:B------:R-:W-:-:S06]  /*04a0*/  FFMA.RZ R8, R5, R8, R9 ;  /* 0x0000000805087223 */ /* 0x000fcc000000c009 */
[----:B------:R-:W1:Y:S02]  /*04b0*/  FRND.TRUNC R8, R8 ;  /* 0x0000000800087307 */ /* 0x000e64000020d000 */
[----:B-1----:R-:W-:-:S05]  /*04c0*/  FFMA R6, -R3, R8, R6 ;  /* 0x0000000803067223 */ /* 0x002fca0000000106 */
[----:B------:R-:W-:-:S13]  /*04d0*/  ISETP.NE.AND P0, PT, R6, RZ, PT ;  /* 0x000000ff0600720c */ /* 0x000fda0003f05270 */
[----:B------:R-:W-:Y:S05]  /*04e0*/  @P0 BRA P1, `(.L_x_84) ;  /* 0xfffffffc00cc0947 */ /* 0x000fea000083ffff */
.L_x_83:
[----:B------:R-:W-:Y:S05]  /*04f0*/  BSYNC.RECONVERGENT B1 ;  /* 0x0000000000017941 */ /* 0x000fea0003800200 */
.L_x_82:
[----:B0-----:R-:W-:-:S04]  /*0500*/  FMUL R3, R6, 1.1920928955078125e-07 ;  /* 0x3400000006037820 */ /* 0x001fc80000400000 */
[----:B------:R-:W-:-:S07]  /*0510*/  FMUL R6, R10, R3 ;  /* 0x000000030a067220 */ /* 0x000fce0000400000 */
.L_x_78:
[----:B------:R-:W-:Y:S05]  /*0520*/  BSYNC.RECONVERGENT B0 ;  /* 0x0000000000007941 */ /* 0x000fea0003800200 */
.L_x_77:
[----:B------:R-:W0:Y:S01]  /*0530*/  LDC.64 R4, c[0x0][0x390] ;  /* 0x0000e400ff047b82 */ /* 0x000e220000000a00 */
[C---:B------:R-:W-:Y:S02]  /*0540*/  FSETP.NAN.AND P0, PT, |R6|.reuse, |R6|, PT ;  /* 0x400000060600720b */ /* 0x040fe40003f08200 */
[----:B------:R-:W-:-:S04]  /*0550*/  LOP3.LUT R3, R6, 0x80000000, R2, 0xb8, !PT ;  /* 0x8000000006037812 */ /* 0x000fc800078eb802 */
[----:B------:R-:W-:Y:S01]  /*0560*/  FSEL R7, R6, R3, P0 ;  /* 0x0000000306077208 */ /* 0x000fe20000000000 */
[----:B0-----:R-:W-:-:S05]  /*0570*/  IMAD.WIDE R2, R0, 0x4, R4 ;  /* 0x0000000400027825 */ /* 0x001fca00078e0204 */
[----:B------:R-:W-:Y:S01]  /*0580*/  STG.E desc[UR4][R2.64], R7 ;  /* 0x0000000702007986 */ /* 0x000fe2000c101904 */
[----:B------:R-:W-:Y:S05]  /*0590*/  EXIT ;  /* 0x000000000000794d */ /* 0x000fea0003800000 */
.L_x_85:
        /* <DEDUP_REMOVED lines=14> */
.L_x_159:


//--------------------- .text._Z10pow_kernelPKfS0_Pfi --------------------------
	.section	.text._Z10pow_kernelPKfS0_Pfi,"ax",@progbits
	.align	128
        .global         _Z10pow_kernelPKfS0_Pfi
        .type           _Z10pow_kernelPKfS0_Pfi,@function
        .size           _Z10pow_kernelPKfS0_Pfi,(.L_x_160 - _Z10pow_kernelPKfS0_Pfi)
        .other          _Z10pow_kernelPKfS0_Pfi,@"STO_CUDA_ENTRY STV_DEFAULT"
_Z10pow_kernelPKfS0_Pfi:
.text._Z10pow_kernelPKfS0_Pfi:
        /* <DEDUP_REMOVED lines=12> */
[----:B-1----:R-:W3:Y:S01]  /*00c0*/  LDG.E R2, desc[UR4][R4.64] ;  /* 0x0000000404027981 */ /* 0x002ee2000c1e1900 */
[----:B--2---:R-:W-:-:S05]  /*00d0*/  IMAD.WIDE R6, R0, 0x4, R6 ;  /* 0x0000000400067825 */ /* 0x004fca00078e0206 */
[----:B------:R0:W2:Y:S01]  /*00e0*/  LDG.E R3, desc[UR4][R6.64] ;  /* 0x0000000406037981 */ /* 0x0000a2000c1e1900 */
[----:B------:R-:W-:Y:S01]  /*00f0*/  BSSY.RECONVERGENT B0, `(.L_x_86) ;  /* 0x000005a000007945 */ /* 0x000fe20003800200 */
[C---:B---3--:R-:W-:Y:S01]  /*0100*/  FMUL R9, |R2|.reuse, 16777216 ;  /* 0x4b80000002097820 */ /* 0x048fe20000400200 */
[----:B------:R-:W-:-:S04]  /*0110*/  FSETP.GEU.AND P0, PT, |R2|, 1.175494350822287508e-38, PT ;  /* 0x008000000200780b */ /* 0x000fc80003f0e200 */
[----:B------:R-:W-:Y:S02]  /*0120*/  FSEL R9, R9, |R2|, !P0 ;  /* 0x4000000209097208 */ /* 0x000fe40004000000 */
[----:B------:R-:W-:Y:S02]  /*0130*/  FSEL R4, RZ, -24, P0 ;  /* 0xc1c00000ff047808 */ /* 0x000fe40000000000 */
[----:B------:R-:W-:-:S04]  /*0140*/  IADD3 R8, PT, PT, R9, -0x3f3504f3, RZ ;  /* 0xc0cafb0d09087810 */ /* 0x000fc80007ffe0ff */
[----:B------:R-:W-:-:S04]  /*0150*/  LOP3.LUT R8, R8, 0xff800000, RZ, 0xc0, !PT ;  /* 0xff80000008087812 */ /* 0x000fc800078ec0ff */
[-C--:B------:R-:W-:Y:S02]  /*0160*/  IADD3 R9, PT, PT, R9, -R8.reuse, RZ ;  /* 0x8000000809097210 */ /* 0x080fe40007ffe0ff */
[----:B------:R-:W-:Y:S01]  /*0170*/  I2FP.F32.S32 R5, R8 ;  /* 0x0000000800057245 */ /* 0x000fe20000201400 */
[----:B------:R-:W-:Y:S02]  /*0180*/  HFMA2 R8, -RZ, RZ, 0.771484375, 0.21533203125 ;  /* 0x3a2c32e4ff087431 */ /* 0x000fe400000001ff */
[C---:B------:R-:W-:Y:S01]  /*0190*/  FADD R10, R9.reuse, 1 ;  /* 0x3f800000090a7421 */ /* 0x040fe20000000000 */
[----:B------:R-:W-:Y:S01]  /*01a0*/  FADD R9, R9, -1 ;  /* 0xbf80000009097421 */ /* 0x000fe20000000000 */
[----:B------:R-:W-:-:S03]  /*01b0*/  FFMA R4, R5, 1.1920928955078125e-07, R4 ;  /* 0x3400000005047823 */ /* 0x000fc60000000004 */
[----:B------:R-:W-:Y:S01]  /*01c0*/  FADD R11, R9, R9 ;  /* 0x00000009090b7221 */ /* 0x000fe20000000000 */
[----:B------:R-:W1:Y:S03]  /*01d0*/  MUFU.RCP R10, R10 ;  /* 0x0000000a000a7308 */ /* 0x000e660000001000 */
[----:B-1----:R-:W-:-:S04]  /*01e0*/  FMUL R11, R10, R11 ;  /* 0x0000000b0a0b7220 */ /* 0x002fc80000400000 */
[----:B0-----:R-:W-:Y:S01]  /*01f0*/  FADD R6, R9, -R11 ;  /* 0x8000000b09067221 */ /* 0x001fe20000000000 */
[CC--:B------:R-:W-:Y:S01]  /*0200*/  FMUL R5, R11.reuse, R11.reuse ;  /* 0x0000000b0b057220 */ /* 0x0c0fe20000400000 */
[----:B------:R-:W-:Y:S02]  /*0210*/  FFMA R7, R11, 1.4426950216293334961, R4 ;  /* 0x3fb8aa3b0b077823 */ /* 0x000fe40000000004 */
[----:B------:R-:W-:Y:S01]  /*0220*/  FADD R6, R6, R6 ;  /* 0x0000000606067221 */ /* 0x000fe20000000000 */
[----:B------:R-:W-:Y:S01]  /*0230*/  FFMA R8, R5, R8, 0.0032181653659790754318 ;  /* 0x3b52e7db05087423 */ /* 0x000fe20000000008 */
[----:B------:R-:W-:Y:S02]  /*0240*/  FADD R4, R4, -R7 ;  /* 0x8000000704047221 */ /* 0x000fe40000000000 */
[----:B------:R-:W-:Y:S01]  /*0250*/  FFMA R9, R9, -R11, R6 ;  /* 0x8000000b09097223 */ /* 0x000fe20000000006 */
[----:B------:R-:W-:Y:S01]  /*0260*/  FFMA R8, R5, R8, 0.018033718690276145935 ;  /* 0x3c93bb7305087423 */ /* 0x000fe20000000008 */
[----:B------:R-:W-:-:S02]  /*0270*/  FFMA R4, R11, 1.4426950216293334961, R4 ;  /* 0x3fb8aa3b0b047823 */ /* 0x000fc40000000004 */
[----:B------:R-:W-:Y:S01]  /*0280*/  FMUL R9, R10, R9 ;  /* 0x000000090a097220 */ /* 0x000fe20000400000 */
[----:B------:R-:W-:-:S03]  /*0290*/  FFMA R8, R5, R8, 0.12022458761930465698 ;  /* 0x3df6384f05087423 */ /* 0x000fc60000000008 */
[----:B------:R-:W-:Y:S01]  /*02a0*/  FFMA R4, R9, 1.4426950216293334961, R4 ;  /* 0x3fb8aa3b09047823 */ /* 0x000fe20000000004 */
[----:B------:R-:W-:-:S03]  /*02b0*/  FMUL R8, R5, R8 ;  /* 0x0000000805087220 */ /* 0x000fc60000400000 */
[----:B------:R-:W-:Y:S01]  /*02c0*/  FFMA R4, R11, 1.9251366722983220825e-08, R4 ;  /* 0x32a55e340b047823 */ /* 0x000fe20000000004 */
[----:B------:R-:W-:-:S04]  /*02d0*/  FMUL R5, R8, 3 ;  /* 0x4040000008057820 */ /* 0x000fc80000400000 */
[----:B------:R-:W-:-:S04]  /*02e0*/  FFMA R5, R9, R5, R4 ;  /* 0x0000000509057223 */ /* 0x000fc80000000004 */
[----:B------:R-:W-:-:S04]  /*02f0*/  FFMA R8, R11, R8, R5 ;  /* 0x000000080b087223 */ /* 0x000fc80000000005 */
[----:B------:R-:W-:-:S04]  /*0300*/  FADD R4, R7, R8 ;  /* 0x0000000807047221 */ /* 0x000fc80000000000 */
[----:B--2---:R-:W-:Y:S01]  /*0310*/  FMUL R6, R3, R4 ;  /* 0x0000000403067220 */ /* 0x004fe20000400000 */
[----:B------:R-:W-:-:S03]  /*0320*/  FADD R7, -R7, R4 ;  /* 0x0000000407077221 */ /* 0x000fc60000000100 */
[----:B------:R-:W0:Y:S01]  /*0330*/  FRND R9, R6 ;  /* 0x0000000600097307 */ /* 0x000e220000201000 */
[----:B------:R-:W-:Y:S01]  /*0340*/  FADD R8, R8, -R7 ;  /* 0x8000000708087221 */ /* 0x000fe20000000000 */
[C---:B------:R-:W-:Y:S01]  /*0350*/  FFMA R5, R3.reuse, R4, -R6 ;  /* 0x0000000403057223 */ /* 0x040fe20000000806 */
[----:B------:R-:W-:Y:S02]  /*0360*/  MOV R7, 0x391fcb8e ;  /* 0x391fcb8e00077802 */ /* 0x000fe40000000f00 */
[C---:B------:R-:W-:Y:S01]  /*0370*/  FSETP.GT.AND P1, PT, |R6|.reuse, 152, PT ;  /* 0x431800000600780b */ /* 0x040fe20003f24200 */
[----:B------:R-:W-:Y:S01]  /*0380*/  FFMA R5, R3, R8, R5 ;  /* 0x0000000803057223 */ /* 0x000fe20000000005 */
[C---:B------:R-:W-:Y:S01]  /*0390*/  FSETP.GEU.AND P2, PT, R6.reuse, RZ, PT ;  /* 0x000000ff0600720b */ /* 0x040fe20003f4e000 */
[----:B0-----:R-:W-:Y:S01]  /*03a0*/  FADD R4, R6, -R9 ;  /* 0x8000000906047221 */ /* 0x001fe20000000000 */
[----:B------:R-:W-:-:S03]  /*03b0*/  FSETP.GT.AND P0, PT, R9, RZ, PT ;  /* 0x000000ff0900720b */ /* 0x000fc60003f04000 */
[----:B------:R-:W-:Y:S01]  /*03c0*/  FADD R4, R5, R4 ;  /* 0x0000000405047221 */ /* 0x000fe20000000000 */
[----:B------:R-:W-:Y:S02]  /*03d0*/  SEL R8, RZ, 0x83000000, P0 ;  /* 0x83000000ff087807 */ /* 0x000fe40000000000 */
[----:B------:R-:W-:Y:S01]  /*03e0*/  FSETP.NEU.AND P0, PT, R3, RZ, PT ;  /* 0x000000ff0300720b */ /* 0x000fe20003f0d000 */
[----:B------:R-:W-:Y:S01]  /*03f0*/  FFMA R5, R4, R7, 0.0013391353422775864601 ;  /* 0x3aaf85ed04057423 */ /* 0x000fe20000000007 */
[----:B------:R-:W-:Y:S01]  /*0400*/  IADD3 R10, PT, PT, R8, 0x7f000000, RZ ;  /* 0x7f000000080a7810 */ /* 0x000fe20007ffe0ff */
[----:B------:R-:W0:Y:S01]  /*0410*/  F2I.NTZ R7, R6 ;  /* 0x0000000600077305 */ /* 0x000e220000203100 */
[----:B------:R-:W-:Y:S01]  /*0420*/  FSETP.EQ.OR P0, PT, R2, 1, !P0 ;  /* 0x3f8000000200780b */ /* 0x000fe20004702400 */
[----:B------:R-:W-:-:S04]  /*0430*/  FFMA R5, R4, R5, 0.0096188392490148544312 ;  /* 0x3c1d985604057423 */ /* 0x000fc80000000005 */
[----:B------:R-:W-:-:S04]  /*0440*/  FFMA R5, R4, R5, 0.055503588169813156128 ;  /* 0x3d6357bb04057423 */ /* 0x000fc80000000005 */
[----:B------:R-:W-:-:S04]  /*0450*/  FFMA R5, R4, R5, 0.24022644758224487305 ;  /* 0x3e75fdec04057423 */ /* 0x000fc80000000005 */
[----:B------:R-:W-:Y:S01]  /*0460*/  FFMA R5, R4, R5, 0.69314718246459960938 ;  /* 0x3f31721804057423 */ /* 0x000fe20000000005 */
[----:B0-----:R-:W-:-:S03]  /*0470*/  LEA R8, R7, -R8, 0x17 ;  /* 0x8000000807087211 */ /* 0x001fc600078eb8ff */
[----:B------:R-:W-:-:S04]  /*0480*/  FFMA R5, R4, R5, 1 ;  /* 0x3f80000004057423 */ /* 0x000fc80000000005 */
[----:B------:R-:W-:-:S04]  /*0490*/  FMUL R5, R5, R10 ;  /* 0x0000000a05057220 */ /* 0x000fc80000400000 */
[----:B------:R-:W-:Y:S01]  /*04a0*/  FMUL R8, R5, R8 ;  /* 0x0000000805087220 */ /* 0x000fe20000400000 */
[----:B------:R-:W-:Y:S01]  /*04b0*/  HFMA2 R5, -RZ, RZ, 1.875, 0 ;  /* 0x3f800000ff057431 */ /* 0x000fe200000001ff */
[----:B------:R-:W-:Y:S01]  /*04c0*/  @P1 FSEL R8, RZ, +INF , !P2 ;  /* 0x7f800000ff081808 */ /* 0x000fe20005000000 */
[----:B------:R-:W-:Y:S06]  /*04d0*/  @P0 BRA `(.L_x_87) ;  /* 0x00000000006c0947 */ /* 0x000fec0003800000 */
[----:B------:R-:W-:-:S04]  /*04e0*/  FSETP.NAN.AND P0, PT, |R3|, |R3|, PT ;  /* 0x400000030300720b */ /* 0x000fc80003f08200 */
[----:B------:R-:W-:-:S13]  /*04f0*/  FSETP.NUM.AND P0, PT, |R2|, |R2|, !P0 ;  /* 0x400000020200720b */ /* 0x000fda0004707200 */
[----:B------:R-:W-:Y:S01]  /*0500*/  @!P0 FADD R5, R2, R3 ;  /* 0x0000000302058221 */ /* 0x000fe20000000000 */
[----:B------:R-:W-:Y:S06]  /*0510*/  @!P0 BRA `(.L_x_87) ;  /* 0x00000000005c8947 */ /* 0x000fec0003800000 */
[----:B------:R-:W-:Y:S01]  /*0520*/  FMUL R6, R3, 0.5 ;  /* 0x3f00000003067820 */ /* 0x000fe20000400000 */
[----:B------:R-:W-:-:S04]  /*0530*/  FSETP.NEU.AND P0, PT, |R2|, +INF , PT ;  /* 0x7f8000000200780b */ /* 0x000fc80003f0d200 */
[----:B------:R-:W-:Y:S01]  /*0540*/  FSETP.NEU.AND P0, PT, R2, RZ, P0 ;  /* 0x000000ff0200720b */ /* 0x000fe2000070d000 */
[----:B------:R-:W0:Y:S03]  /*0550*/  FRND.TRUNC R6, R6 ;  /* 0x0000000600067307 */ /* 0x000e26000020d000 */
[----:B------:R-:W-:Y:S01]  /*0560*/  FSETP.GEU.OR P1, PT, R3, RZ, P0 ;  /* 0x000000ff0300720b */ /* 0x000fe2000072e400 */
[----:B0-----:R-:W-:-:S04]  /*0570*/  FADD R4, R6, R6 ;  /* 0x0000000606047221 */ /* 0x001fc80000000000 */
[----:B------:R-:W-:-:S04]  /*0580*/  FADD R7, R3, -R4 ;  /* 0x8000000403077221 */ /* 0x000fc80000000000 */
[----:B------:R-:W-:Y:S01]  /*0590*/  @!P0 FADD R4, R2, R2 ;  /* 0x0000000202048221 */ /* 0x000fe20000000000 */
[----:B------:R-:W-:-:S04]  /*05a0*/  FSETP.NEU.AND P2, PT, |R7|, 1, !P0 ;  /* 0x3f8000000700780b */ /* 0x000fc8000474d200 */
[----:B------:R-:W-:-:S09]  /*05b0*/  @!P1 LOP3.LUT R4, R4, 0x7f800000, RZ, 0x3c, !PT ;  /* 0x7f80000004049812 */ /* 0x000fd200078e3cff */
[----:B------:R-:W-:-:S04]  /*05c0*/  @P2 LOP3.LUT R4, R4, 0x7fffffff, RZ, 0xc0, !PT ;  /* 0x7fffffff04042812 */ /* 0x000fc800078ec0ff */
[----:B------:R-:W-:Y:S01]  /*05d0*/  @!P0 MOV R5, R4 ;  /* 0x0000000400058202 */ /* 0x000fe20000000f00 */
[----:B------:R-:W-:Y:S06]  /*05e0*/  @!P0 BRA `(.L_x_87) ;  /* 0x0000000000288947 */ /* 0x000fec0003800000 */
[----:B------:R-:W-:Y:S02]  /*05f0*/  FSETP.NEU.AND P0, PT, |R3|, +INF , PT ;  /* 0x7f8000000300780b */ /* 0x000fe40003f0d200 */
[----:B------:R-:W-:-:S13]  /*0600*/  FSETP.EQ.AND P1, PT, R2, -1, PT ;  /* 0xbf8000000200780b */ /* 0x000fda0003f22000 */
[----:B------:R-:W-:Y:S05]  /*0610*/  @!P0 BRA P1, `(.L_x_87) ;  /* 0x00000000001c8947 */ /* 0x000fea0000800000 */
[----:B------:R-:W-:Y:S02]  /*0620*/  FSETP.GEU.AND P1, PT, R2, RZ, PT ;  /* 0x000000ff0200720b */ /* 0x000fe40003f2e000 */
[----:B------:R-:W-:-:S11]  /*0630*/  MOV R5, R8 ;  /* 0x0000000800057202 */ /* 0x000fd60000000f00 */
[----:B------:R-:W0:Y:S01]  /*0640*/  @!P1 FRND.FLOOR R2, R3 ;  /* 0x0000000300029307 */ /* 0x000e220000205000 */
[----:B------:R-:W-:Y:S02]  /*0650*/  @!P1 FSETP.NEU.AND P2, PT, |R7|, 1, PT ;  /* 0x3f8000000700980b */ /* 0x000fe40003f4d200 */
[----:B0-----:R-:W-:Y:S02]  /*0660*/  @!P1 FSETP.NEU.AND P0, PT, R3, R2, PT ;  /* 0x000000020300920b */ /* 0x001fe40003f0d000 */
[----:B------:R-:W-:-:S04]  /*0670*/  @!P1 FSEL R2, R8, -R8, P2 ;  /* 0x8000000808029208 */ /* 0x000fc80001000000 */
[----:B------:R-:W-:-:S07]  /*0680*/  @!P1 FSEL R5, R2, +QNAN , !P0 ;  /* 0x7fffffff02059808 */ /* 0x000fce0004000000 */
.L_x_87:
[----:B------:R-:W-:Y:S05]  /*0690*/  BSYNC.RECONVERGENT B0 ;  /* 0x0000000000007941 */ /* 0x000fea0003800200 */
.L_x_86:
[----:B------:R-:W0:Y:S02]  /*06a0*/  LDC.64 R2, c[0x0][0x390] ;  /* 0x0000e400ff027b82 */ /* 0x000e240000000a00 */
[----:B0-----:R-:W-:-:S05]  /*06b0*/  IMAD.WIDE R2, R0, 0x4, R2 ;  /* 0x0000000400027825 */ /* 0x001fca00078e0202 */
[----:B------:R-:W-:Y:S01]  /*06c0*/  STG.E desc[UR4][R2.64], R5 ;  /* 0x0000000502007986 */ /* 0x000fe2000c101904 */
[----:B------:R-:W-:Y:S05]  /*06d0*/  EXIT ;  /* 0x000000000000794d */ /* 0x000fea0003800000 */
.L_x_88:
        /* <DEDUP_REMOVED lines=10> */
.L_x_160:


//--------------------- .text._Z10div_kernelPKfS0_Pfi --------------------------
	.section	.text._Z10div_kernelPKfS0_Pfi,"ax",@progbits
	.align	128
        .global         _Z10div_kernelPKfS0_Pfi
        .type           _Z10div_kernelPKfS0_Pfi,@function
        .size           _Z10div_kernelPKfS0_Pfi,(.L_x_131 - _Z10div_kernelPKfS0_Pfi)
        .other          _Z10div_kernelPKfS0_Pfi,@"STO_CUDA_ENTRY STV_DEFAULT"
_Z10div_kernelPKfS0_Pfi:
.text._Z10div_kernelPKfS0_Pfi:
        /* <DEDUP_REMOVED lines=14> */
[----:B------:R-:W2:Y:S01]  /*00e0*/  LDG.E R0, desc[UR4][R4.64] ;  /* 0x0000000404007981 */ /* 0x000ea2000c1e1900 */
[----:B------:R-:W-:Y:S01]  /*00f0*/  BSSY.RECONVERGENT B0, `(.L_x_89) ;  /* 0x000000c000007945 */ /* 0x000fe20003800200 */
[----:B---3--:R-:W0:Y:S08]  /*0100*/  MUFU.RCP R8, R3 ;  /* 0x0000000300087308 */ /* 0x008e300000001000 */
[----:B--2---:R-:W1:Y:S01]  /*0110*/  FCHK P0, R0, R3 ;  /* 0x0000000300007302 */ /* 0x004e620000000000 */
[----:B0-----:R-:W-:-:S04]  /*0120*/  FFMA R9, -R3, R8, 1 ;  /* 0x3f80000003097423 */ /* 0x001fc80000000108 */
[----:B------:R-:W-:-:S04]  /*0130*/  FFMA R9, R8, R9, R8 ;  /* 0x0000000908097223 */ /* 0x000fc80000000008 */
[----:B------:R-:W-:-:S04]  /*0140*/  FFMA R8, R0, R9, RZ ;  /* 0x0000000900087223 */ /* 0x000fc800000000ff */
[----:B------:R-:W-:-:S04]  /*0150*/  FFMA R10, -R3, R8, R0 ;  /* 0x00000008030a7223 */ /* 0x000fc80000000100 */
[----:B------:R-:W-:Y:S01]  /*0160*/  FFMA R9, R9, R10, R8 ;  /* 0x0000000a09097223 */ /* 0x000fe20000000008 */
[----:B-1----:R-:W-:Y:S06]  /*0170*/  @!P0 BRA `(.L_x_90) ;  /* 0x00000000000c8947 */ /* 0x002fec0003800000 */
[----:B------:R-:W-:-:S07]  /*0180*/  MOV R4, 0x1a0 ;  /* 0x000001a000047802 */ /* 0x000fce0000000f00 */
[----:B------:R-:W-:Y:S05]  /*0190*/  CALL.REL.NOINC `($__internal_3_$__cuda_sm3x_div_rn_noftz_f32_slowpath) ;  /* 0x0000000000187944 */ /* 0x000fea0003c00000 */
[----:B------:R-:W-:-:S07]  /*01a0*/  IMAD.MOV.U32 R9, RZ, RZ, R0 ;  /* 0x000000ffff097224 */ /* 0x000fce00078e0000 */
.L_x_90:
[----:B------:R-:W-:Y:S05]  /*01b0*/  BSYNC.RECONVERGENT B0 ;  /* 0x0000000000007941 */ /* 0x000fea0003800200 */
.L_x_89:
[----:B------:R-:W0:Y:S02]  /*01c0*/  LDC.64 R4, c[0x0][0x390] ;  /* 0x0000e400ff047b82 */ /* 0x000e240000000a00 */
[----:B0-----:R-:W-:-:S05]  /*01d0*/  IMAD.WIDE R2, R2, 0x4, R4 ;  /* 0x0000000402027825 */ /* 0x001fca00078e0204 */
[----:B------:R-:W-:Y:S01]  /*01e0*/  STG.E desc[UR4][R2.64], R9 ;  /* 0x0000000902007986 */ /* 0x000fe2000c101904 */
[----:B------:R-:W-:Y:S05]  /*01f0*/  EXIT ;  /* 0x000000000000794d */ /* 0x000fea0003800000 */
        .weak           $__internal_3_$__cuda_sm3x_div_rn_noftz_f32_slowpath
        .type           $__internal_3_$__cuda_sm3x_div_rn_noftz_f32_slowpath,@function
        .size           $__internal_3_$__cuda_sm3x_div_rn_noftz_f32_slowpath,(.L_x_131 - $__internal_3_$__cuda_sm3x_div_rn_noftz_f32_slowpath)
$__internal_3_$__cuda_sm3x_div_rn_noftz_f32_slowpath:
        /* <DEDUP_REMOVED lines=34> */
[----:B------:R-:W-:Y:S02]  /*0420*/  @!P1 FFMA R8, R3, 1.84467440737095516160e+19, RZ ;  /* 0x5f80000003089823 */ /* 0x000fe400000000ff */
[----:B------:R-:W-:-:S07]  /*0430*/  @!P1 VIADD R9, R9, 0x40 ;  /* 0x0000004009099836 */ /* 0x000fce0000000000 */
.L_x_92:
        /* <DEDUP_REMOVED lines=35> */
[----:B------:R-:W-:Y:S02]  /*0670*/  VIADD R8, R9, 0x20 ;  /* 0x0000002009087836 */ /* 0x000fe40000000000 */
[----:B------:R-:W-:Y:S01]  /*0680*/  LOP3.LUT R5, R5, 0x800000, RZ, 0xfc, !PT ;  /* 0x0080000005057812 */ /* 0x000fe200078efcff */
[----:B------:R-:W-:Y:S01]  /*0690*/  IMAD.MOV R7, RZ, RZ, -R9 ;  /* 0x000000ffff077224 */ /* 0x000fe200078e0a09 */
[----:B------:R-:W-:-:S02]  /*06a0*/  FSETP.NEU.FTZ.AND P0, PT, R3, R6, PT ;  /* 0x000000060300720b */ /* 0x000fc40003f1d000 */
[----:B------:R-:W-:Y:S02]  /*06b0*/  SHF.L.U32 R8, R5, R8, RZ ;  /* 0x0000000805087219 */ /* 0x000fe400000006ff */
[----:B------:R-:W-:Y:S02]  /*06c0*/  SEL R6, R7, RZ, P2 ;  /* 0x000000ff07067207 */ /* 0x000fe40001000000 */
[----:B------:R-:W-:Y:S02]  /*06d0*/  ISETP.NE.AND P1, PT, R8, RZ, P1 ;  /* 0x000000ff0800720c */ /* 0x000fe40000f25270 */
[----:B------:R-:W-:Y:S02]  /*06e0*/  SHF.R.U32.HI R6, RZ, R6, R5 ;  /* 0x00000006ff067219 */ /* 0x000fe40000011605 */
[----:B------:R-:W-:Y:S02]  /*06f0*/  PLOP3.LUT P0, PT, P0, P1, PT, 0xf8, 0x8f ;  /* 0x00000000008f781c */ /* 0x000fe40000703f70 */
[----:B------:R-:W-:-:S02]  /*0700*/  SHF.R.U32.HI R8, RZ, 0x1, R6 ;  /* 0x00000001ff087819 */ /* 0x000fc40000011606 */
[----:B------:R-:W-:-:S04]  /*0710*/  SEL R3, RZ, 0x1, !P0 ;  /* 0x00000001ff037807 */ /* 0x000fc80004000000 */
[----:B------:R-:W-:-:S04]  /*0720*/  LOP3.LUT R3, R3, 0x1, R8, 0xf8, !PT ;  /* 0x0000000103037812 */ /* 0x000fc800078ef808 */
[----:B------:R-:W-:-:S05]  /*0730*/  LOP3.LUT R3, R3, R6, RZ, 0xc0, !PT ;  /* 0x0000000603037212 */ /* 0x000fca00078ec0ff */
[----:B------:R-:W-:-:S05]  /*0740*/  IMAD.IADD R3, R8, 0x1, R3 ;  /* 0x0000000108037824 */ /* 0x000fca00078e0203 */
[----:B------:R-:W-:Y:S01]  /*0750*/  LOP3.LUT R0, R3, R0, RZ, 0xfc, !PT ;  /* 0x0000000003007212 */ /* 0x000fe200078efcff */
[----:B------:R-:W-:Y:S06]  /*0760*/  BRA `(.L_x_100) ;  /* 0x0000000000107947 */ /* 0x000fec0003800000 */
.L_x_99:
[----:B------:R-:W-:-:S04]  /*0770*/  LOP3.LUT R0, R0, 0x80000000, RZ, 0xc0, !PT ;  /* 0x8000000000007812 */ /* 0x000fc800078ec0ff */
[----:B------:R-:W-:Y:S01]  /*0780*/  LOP3.LUT R0, R0, 0x7f800000, RZ, 0xfc, !PT ;  /* 0x7f80000000007812 */ /* 0x000fe200078efcff */
[----:B------:R-:W-:Y:S06]  /*0790*/  BRA `(.L_x_100) ;  /* 0x0000000000047947 */ /* 0x000fec0003800000 */
.L_x_98:
[----:B------:R-:W-:-:S07]  /*07a0*/  IMAD R0, R6, 0x800000, R0 ;  /* 0x0080000006007824 */ /* 0x000fce00078e0200 */
.L_x_100:
[----:B------:R-:W-:Y:S05]  /*07b0*/  BSYNC.RECONVERGENT B2 ;  /* 0x0000000000027941 */ /* 0x000fea0003800200 */
.L_x_97:
[----:B------:R-:W-:Y:S05]  /*07c0*/  BRA `(.L_x_101) ;  /* 0x0000000000207947 */ /* 0x000fea0003800000 */
.L_x_96:
[----:B------:R-:W-:-:S04]  /*07d0*/  LOP3.LUT R0, R8, 0x80000000, R7, 0x48, !PT ;  /* 0x8000000008007812 */ /* 0x000fc800078e4807 */
[----:B------:R-:W-:Y:S01]  /*07e0*/  LOP3.LUT R0, R0, 0x7f800000, RZ, 0xfc, !PT ;  /* 0x7f80000000007812 */ /* 0x000fe200078efcff */
[----:B------:R-:W-:Y:S06]  /*07f0*/  BRA `(.L_x_101) ;  /* 0x0000000000147947 */ /* 0x000fec0003800000 */
.L_x_95:
[----:B------:R-:W-:Y:S01]  /*0800*/  LOP3.LUT R0, R8, 0x80000000, R7, 0x48, !PT ;  /* 0x8000000008007812 */ /* 0x000fe200078e4807 */
[----:B------:R-:W-:Y:S06]  /*0810*/  BRA `(.L_x_101) ;  /* 0x00000000000c7947 */ /* 0x000fec0003800000 */
.L_x_94:
[----:B------:R-:W0:Y:S01]  /*0820*/  MUFU.RSQ R0, -QNAN ;  /* 0xffc0000000007908 */ /* 0x000e220000001400 */
[----:B------:R-:W-:Y:S05]  /*0830*/  BRA `(.L_x_101) ;  /* 0x0000000000047947 */ /* 0x000fea0003800000 */
.L_x_93:
[----:B------:R-:W-:-:S07]  /*0840*/  FADD.FTZ R0, R0, R3 ;  /* 0x0000000300007221 */ /* 0x000fce0000010000 */
.L_x_101:
[----:B------:R-:W-:Y:S05]  /*0850*/  BSYNC.RECONVERGENT B1 ;  /* 0x0000000000017941 */ /* 0x000fea0003800200 */
.L_x_91:
[----:B------:R-:W-:-:S04]  /*0860*/  IMAD.MOV.U32 R5, RZ, RZ, 0x0 ;  /* 0x00000000ff057424 */ /* 0x000fc800078e00ff */
[----:B0-----:R-:W-:Y:S05]  /*0870*/  RET.REL.NODEC R4 `(_Z10div_kernelPKfS0_Pfi) ;  /* 0xfffffff404e07950 */ /* 0x001fea0003c3ffff */
.L_x_102:
        /* <DEDUP_REMOVED lines=16> */
.L_x_131:


//--------------------- .text._Z10mul_kernelPKfS0_Pfi --------------------------
	.section	.text._Z10mul_kernelPKfS0_Pfi,"ax",@progbits
	.align	128
        .global         _Z10mul_kernelPKfS0_Pfi
        .type           _Z10mul_kernelPKfS0_Pfi,@function
        .size           _Z10mul_kernelPKfS0_Pfi,(.L_x_162 - _Z10mul_kernelPKfS0_Pfi)
        .other          _Z10mul_kernelPKfS0_Pfi,@"STO_CUDA_ENTRY STV_DEFAULT"
_Z10mul_kernelPKfS0_Pfi:
.text._Z10mul_kernelPKfS0_Pfi:
        /* <DEDUP_REMOVED lines=17> */
[----:B----4-:R-:W-:-:S05]  /*0110*/  FMUL R9, R2, R5 ;  /* 0x0000000502097220 */ /* 0x010fca0000400000 */
[----:B------:R-:W-:Y:S01]  /*0120*/  STG.E desc[UR4][R6.64], R9 ;  /* 0x0000000906007986 */ /* 0x000fe2000c101904 */
[----:B------:R-:W-:Y:S05]  /*0130*/  EXIT ;  /* 0x000000000000794d */ /* 0x000fea0003800000 */
.L_x_103:
        /* <DEDUP_REMOVED lines=12> */
.L_x_162:


//--------------------- .text._Z10sub_kernelPKfS0_Pfi --------------------------
	.section	.text._Z10sub_kernelPKfS0_Pfi,"ax",@progbits
	.align	128
        .global         _Z10sub_kernelPKfS0_Pfi
        .type           _Z10sub_kernelPKfS0_Pfi,@function
        .size           _Z10sub_kernelPKfS0_Pfi,(.L_x_163 - _Z10sub_kernelPKfS0_Pfi)
        .other          _Z10sub_kernelPKfS0_Pfi,@"STO_CUDA_ENTRY STV_DEFAULT"
_Z10sub_kernelPKfS0_Pfi:
.text._Z10sub_kernelPKfS0_Pfi:
        /* <DEDUP_REMOVED lines=18> */
[----:B------:R-:W-:Y:S01]  /*0120*/  STG.E desc[UR4][R6.64], R9 ;  /* 0x0000000906007986 */ /* 0x000fe2000c101904 */
[----:B------:R-:W-:Y:S05]  /*0130*/  EXIT ;  /* 0x000000000000794d */ /* 0x000fea0003800000 */
.L_x_104:
        /* <DEDUP_REMOVED lines=12> */
.L_x_163:


//--------------------- .text._Z10add_kernelPKfS0_Pfi --------------------------
	.section	.text._Z10add_kernelPKfS0_Pfi,"ax",@progbits
	.align	128
        .global         _Z10add_kernelPKfS0_Pfi
        .type           _Z10add_kernelPKfS0_Pfi,@function
        .size           _Z10add_kernelPKfS0_Pfi,(.L_x_164 - _Z10add_kernelPKfS0_Pfi)
        .other          _Z10add_kernelPKfS0_Pfi,@"STO_CUDA_ENTRY STV_DEFAULT"
_Z10add_kernelPKfS0_Pfi:
.text._Z10add_kernelPKfS0_Pfi:
        /* <DEDUP_REMOVED lines=17> */
[----:B----4-:R-:W-:-:S05]  /*0110*/  FADD R9, R2, R5 ;  /* 0x0000000502097221 */ /* 0x010fca0000000000 */
[----:B------:R-:W-:Y:S01]  /*0120*/  STG.E desc[UR4][R6.64], R9 ;  /* 0x0000000906007986 */ /* 0x000fe2000c101904 */
[----:B------:R-:W-:Y:S05]  /*0130*/  EXIT ;  /* 0x000000000000794d */ /* 0x000fea0003800000 */
.L_x_105:
        /* <DEDUP_REMOVED lines=12> */
.L_x_164:


//--------------------- .text._Z12clamp_kernelPKfPfiff --------------------------
	.section	.text._Z12clamp_kernelPKfPfiff,"ax",@progbits
	.align	128
        .global         _Z12clamp_kernelPKfPfiff
        .type           _Z12clamp_kernelPKfPfiff,@function
        .size           _Z12clamp_kernelPKfPfiff,(.L_x_165 - _Z12clamp_kernelPKfPfiff)
        .other          _Z12clamp_kernelPKfPfiff,@"STO_CUDA_ENTRY STV_DEFAULT"
_Z12clamp_kernelPKfPfiff:
.text._Z12clamp_kernelPKfPfiff:
        /* <DEDUP_REMOVED lines=10> */
[----:B------:R-:W2:Y:S06]  /*00a0*/  LDCU UR6, c[0x0][0x394] ;  /* 0x00007280ff0677ac */ /* 0x000eac0008000800 */
[----:B------:R-:W3:Y:S01]  /*00b0*/  LDC.64 R4, c[0x0][0x388] ;  /* 0x0000e200ff047b82 */ /* 0x000ee20000000a00 */
[----:B------:R-:W4:Y:S01]  /*00c0*/  LDCU UR7, c[0x0][0x398] ;  /* 0x00007300ff0777ac */ /* 0x000f220008000800 */
[----:B0-----:R-:W-:-:S06]  /*00d0*/  IMAD.WIDE R2, R7, 0x4, R2 ;  /* 0x0000000407027825 */ /* 0x001fcc00078e0202 */
[----:B-1----:R-:W2:Y:S01]  /*00e0*/  LDG.E R2, desc[UR4][R2.64] ;  /* 0x0000000402027981 */ /* 0x002ea2000c1e1900 */
[----:B---3--:R-:W-:Y:S01]  /*00f0*/  IMAD.WIDE R4, R7, 0x4, R4 ;  /* 0x0000000407047825 */ /* 0x008fe200078e0204 */
[----:B--2---:R-:W-:-:S04]  /*0100*/  FMNMX R0, R2, UR6, !PT ;  /* 0x0000000602007c09 */ /* 0x004fc8000f800000 */
[----:B----4-:R-:W-:-:S05]  /*0110*/  FMNMX R7, R0, UR7, PT ;  /* 0x0000000700077c09 */ /* 0x010fca000b800000 */
[----:B------:R-:W-:Y:S01]  /*0120*/  STG.E desc[UR4][R4.64], R7 ;  /* 0x0000000704007986 */ /* 0x000fe2000c101904 */
[----:B------:R-:W-:Y:S05]  /*0130*/  EXIT ;  /* 0x000000000000794d */ /* 0x000fea0003800000 */
.L_x_106:
        /* <DEDUP_REMOVED lines=12> */
.L_x_165:


//--------------------- .text._Z17pow_scalar_kernelPKfPfif --------------------------
	.section	.text._Z17pow_scalar_kernelPKfPfif,"ax",@progbits
	.align	128
        .global         _Z17pow_scalar_kernelPKfPfif
        .type           _Z17pow_scalar_kernelPKfPfif,@function
        .size           _Z17pow_scalar_kernelPKfPfif,(.L_x_166 - _Z17pow_scalar_kernelPKfPfif)
        .other          _Z17pow_scalar_kernelPKfPfif,@"STO_CUDA_ENTRY STV_DEFAULT"
_Z17pow_scalar_kernelPKfPfif:
.text._Z17pow_scalar_kernelPKfPfif:
        /* <DEDUP_REMOVED lines=12> */
[----:B------:R-:W-:Y:S01]  /*00c0*/  HFMA2 R9, -RZ, RZ, 0.771484375, 0.21533203125 ;  /* 0x3a2c32e4ff097431 */ /* 0x000fe200000001ff */
[----:B------:R-:W-:Y:S01]  /*00d0*/  BSSY.RECONVERGENT B0, `(.L_x_107) ;  /* 0x000005a000007945 */ /* 0x000fe20003800200 */
[C---:B--2---:R-:W-:Y:S01]  /*00e0*/  FMUL R5, |R2|.reuse, 16777216 ;  /* 0x4b80000002057820 */ /* 0x044fe20000400200 */
[----:B------:R-:W-:-:S04]  /*00f0*/  FSETP.GEU.AND P0, PT, |R2|, 1.175494350822287508e-38, PT ;  /* 0x008000000200780b */ /* 0x000fc80003f0e200 */
[----:B------:R-:W-:Y:S02]  /*0100*/  FSEL R5, R5, |R2|, !P0 ;  /* 0x4000000205057208 */ /* 0x000fe40004000000 */
[----:B------:R-:W-:Y:S02]  /*0110*/  FSEL R3, RZ, -24, P0 ;  /* 0xc1c00000ff037808 */ /* 0x000fe40000000000 */
[----:B------:R-:W-:-:S04]  /*0120*/  IADD3 R4, PT, PT, R5, -0x3f3504f3, RZ ;  /* 0xc0cafb0d05047810 */ /* 0x000fc80007ffe0ff */
[----:B------:R-:W-:-:S04]  /*0130*/  LOP3.LUT R4, R4, 0xff800000, RZ, 0xc0, !PT ;  /* 0xff80000004047812 */ /* 0x000fc800078ec0ff */
[-C--:B------:R-:W-:Y:S02]  /*0140*/  IADD3 R5, PT, PT, R5, -R4.reuse, RZ ;  /* 0x8000000405057210 */ /* 0x080fe40007ffe0ff */
[----:B------:R-:W-:-:S03]  /*0150*/  I2FP.F32.S32 R4, R4 ;  /* 0x0000000400047245 */ /* 0x000fc60000201400 */
[C---:B------:R-:W-:Y:S01]  /*0160*/  FADD R6, R5.reuse, 1 ;  /* 0x3f80000005067421 */ /* 0x040fe20000000000 */
[----:B------:R-:W-:Y:S01]  /*0170*/  FADD R5, R5, -1 ;  /* 0xbf80000005057421 */ /* 0x000fe20000000000 */
[----:B------:R-:W-:-:S03]  /*0180*/  FFMA R3, R4, 1.1920928955078125e-07, R3 ;  /* 0x3400000004037823 */ /* 0x000fc60000000003 */
[----:B------:R-:W-:Y:S01]  /*0190*/  FADD R7, R5, R5 ;  /* 0x0000000505077221 */ /* 0x000fe20000000000 */
[----:B------:R-:W0:Y:S03]  /*01a0*/  MUFU.RCP R6, R6 ;  /* 0x0000000600067308 */ /* 0x000e260000001000 */
[----:B0-----:R-:W-:-:S04]  /*01b0*/  FMUL R8, R6, R7 ;  /* 0x0000000706087220 */ /* 0x001fc80000400000 */
[----:B------:R-:W-:Y:S01]  /*01c0*/  FADD R7, R5, -R8 ;  /* 0x8000000805077221 */ /* 0x000fe20000000000 */
[CC--:B------:R-:W-:Y:S01]  /*01d0*/  FMUL R4, R8.reuse, R8.reuse ;  /* 0x0000000808047220 */ /* 0x0c0fe20000400000 */
[----:B------:R-:W-:Y:S02]  /*01e0*/  FFMA R12, R8, 1.4426950216293334961, R3 ;  /* 0x3fb8aa3b080c7823 */ /* 0x000fe40000000003 */
[----:B------:R-:W-:Y:S01]  /*01f0*/  FADD R10, R7, R7 ;  /* 0x00000007070a7221 */ /* 0x000fe20000000000 */
[C---:B------:R-:W-:Y:S01]  /*0200*/  FFMA R7, R4.reuse, R9, 0.0032181653659790754318 ;  /* 0x3b52e7db04077423 */ /* 0x040fe20000000009 */
[----:B------:R-:W-:Y:S02]  /*0210*/  FADD R9, R3, -R12 ;  /* 0x8000000c03097221 */ /* 0x000fe40000000000 */
[----:B------:R-:W-:Y:S01]  /*0220*/  FFMA R5, R5, -R8, R10 ;  /* 0x8000000805057223 */ /* 0x000fe2000000000a */
[----:B------:R-:W-:Y:S01]  /*0230*/  FFMA R7, R4, R7, 0.018033718690276145935 ;  /* 0x3c93bb7304077423 */ /* 0x000fe20000000007 */
[----:B------:R-:W0:Y:S02]  /*0240*/  LDC R3, c[0x0][0x394] ;  /* 0x0000e500ff037b82 */ /* 0x000e240000000800 */
[----:B------:R-:W-:Y:S01]  /*0250*/  FMUL R5, R6, R5 ;  /* 0x0000000506057220 */ /* 0x000fe20000400000 */
[----:B------:R-:W-:Y:S01]  /*0260*/  FFMA R6, R8, 1.4426950216293334961, R9 ;  /* 0x3fb8aa3b08067823 */ /* 0x000fe20000000009 */
[----:B------:R-:W-:-:S03]  /*0270*/  FFMA R7, R4, R7, 0.12022458761930465698 ;  /* 0x3df6384f04077423 */ /* 0x000fc60000000007 */
[----:B------:R-:W-:Y:S01]  /*0280*/  FFMA R9, R5, 1.4426950216293334961, R6 ;  /* 0x3fb8aa3b05097823 */ /* 0x000fe20000000006 */
[----:B------:R-:W-:-:S03]  /*0290*/  FMUL R7, R4, R7 ;  /* 0x0000000704077220 */ /* 0x000fc60000400000 */
[----:B------:R-:W-:Y:S01]  /*02a0*/  FFMA R4, R8, 1.9251366722983220825e-08, R9 ;  /* 0x32a55e3408047823 */ /* 0x000fe20000000009 */
[----:B------:R-:W-:Y:S01]  /*02b0*/  FMUL R6, R7, 3 ;  /* 0x4040000007067820 */ /* 0x000fe20000400000 */
[----:B------:R-:W-:-:S03]  /*02c0*/  MOV R9, 0x391fcb8e ;  /* 0x391fcb8e00097802 */ /* 0x000fc60000000f00 */
[----:B------:R-:W-:-:S04]  /*02d0*/  FFMA R4, R5, R6, R4 ;  /* 0x0000000605047223 */ /* 0x000fc80000000004 */
[----:B------:R-:W-:-:S04]  /*02e0*/  FFMA R7, R8, R7, R4 ;  /* 0x0000000708077223 */ /* 0x000fc80000000004 */
[----:B------:R-:W-:-:S04]  /*02f0*/  FADD R4, R12, R7 ;  /* 0x000000070c047221 */ /* 0x000fc80000000000 */
[----:B0-----:R-:W-:Y:S01]  /*0300*/  FMUL R5, R4, R3 ;  /* 0x0000000304057220 */ /* 0x001fe20000400000 */
[----:B------:R-:W-:-:S03]  /*0310*/  FADD R12, -R12, R4 ;  /* 0x000000040c0c7221 */ /* 0x000fc60000000100 */
[----:B------:R-:W0:Y:S01]  /*0320*/  FRND R6, R5 ;  /* 0x0000000500067307 */ /* 0x000e220000201000 */
[----:B------:R-:W-:Y:S01]  /*0330*/  FADD R12, R7, -R12 ;  /* 0x8000000c070c7221 */ /* 0x000fe20000000000 */
[-C--:B------:R-:W-:Y:S01]  /*0340*/  FFMA R7, R4, R3.reuse, -R5 ;  /* 0x0000000304077223 */ /* 0x080fe20000000805 */
[C---:B------:R-:W-:Y:S02]  /*0350*/  FSETP.GT.AND P1, PT, |R5|.reuse, 152, PT ;  /* 0x431800000500780b */ /* 0x040fe40003f24200 */
[C---:B------:R-:W-:Y:S01]  /*0360*/  FSETP.GEU.AND P2, PT, R5.reuse, RZ, PT ;  /* 0x000000ff0500720b */ /* 0x040fe20003f4e000 */
[----:B------:R-:W-:Y:S02]  /*0370*/  FFMA R7, R12, R3, R7 ;  /* 0x000000030c077223 */ /* 0x000fe40000000007 */
[----:B------:R1:W2:Y:S01]  /*0380*/  F2I.NTZ R8, R5 ;  /* 0x0000000500087305 */ /* 0x0002a20000203100 */
[----:B0-----:R-:W-:Y:S01]  /*0390*/  FADD R4, R5, -R6 ;  /* 0x8000000605047221 */ /* 0x001fe20000000000 */
[----:B------:R-:W-:Y:S01]  /*03a0*/  FSETP.GT.AND P0, PT, R6, RZ, PT ;  /* 0x000000ff0600720b */ /* 0x000fe20003f04000 */
[----:B-1----:R-:W-:-:S02]  /*03b0*/  HFMA2 R5, -RZ, RZ, 1.875, 0 ;  /* 0x3f800000ff057431 */ /* 0x002fc400000001ff */
[----:B------:R-:W-:-:S04]  /*03c0*/  FADD R4, R7, R4 ;  /* 0x0000000407047221 */ /* 0x000fc80000000000 */
[----:B------:R-:W-:Y:S01]  /*03d0*/  FFMA R7, R4, R9, 0.0013391353422775864601 ;  /* 0x3aaf85ed04077423 */ /* 0x000fe20000000009 */
[----:B------:R-:W-:Y:S02]  /*03e0*/  SEL R9, RZ, 0x83000000, P0 ;  /* 0x83000000ff097807 */ /* 0x000fe40000000000 */
[----:B------:R-:W-:Y:S01]  /*03f0*/  FSETP.NEU.AND P0, PT, R2, 1, PT ;  /* 0x3f8000000200780b */ /* 0x000fe20003f0d000 */
[C---:B------:R-:W-:Y:S01]  /*0400*/  FFMA R7, R4.reuse, R7, 0.0096188392490148544312 ;  /* 0x3c1d985604077423 */ /* 0x040fe20000000007 */
[----:B------:R-:W-:Y:S02]  /*0410*/  IADD3 R6, PT, PT, R9, 0x7f000000, RZ ;  /* 0x7f00000009067810 */ /* 0x000fe40007ffe0ff */
[----:B------:R-:W-:Y:S01]  /*0420*/  FSETP.EQ.OR P0, PT, R3, RZ, !P0 ;  /* 0x000000ff0300720b */ /* 0x000fe20004702400 */
[----:B------:R-:W-:Y:S01]  /*0430*/  FFMA R7, R4, R7, 0.055503588169813156128 ;  /* 0x3d6357bb04077423 */ /* 0x000fe20000000007 */
[----:B--2---:R-:W-:-:S03]  /*0440*/  LEA R9, R8, -R9, 0x17 ;  /* 0x8000000908097211 */ /* 0x004fc600078eb8ff */
[----:B------:R-:W-:-:S04]  /*0450*/  FFMA R7, R4, R7, 0.24022644758224487305 ;  /* 0x3e75fdec04077423 */ /* 0x000fc80000000007 */
[----:B------:R-:W-:-:S04]  /*0460*/  FFMA R7, R4, R7, 0.69314718246459960938 ;  /* 0x3f31721804077423 */ /* 0x000fc80000000007 */
[----:B------:R-:W-:-:S04]  /*0470*/  FFMA R7, R4, R7, 1 ;  /* 0x3f80000004077423 */ /* 0x000fc80000000007 */
[----:B------:R-:W-:-:S04]  /*0480*/  FMUL R6, R7, R6 ;  /* 0x0000000607067220 */ /* 0x000fc80000400000 */
[----:B------:R-:W-:Y:S01]  /*0490*/  FMUL R6, R6, R9 ;  /* 0x0000000906067220 */ /* 0x000fe20000400000 */
        /* <DEDUP_REMOVED lines=12> */
[----:B------:R-:W-:-:S04]  /*0560*/  FADD R8, -R4, R3 ;  /* 0x0000000304087221 */ /* 0x000fc80000000100 */
        /* <DEDUP_REMOVED lines=16> */
.L_x_108:
[----:B------:R-:W-:Y:S05]  /*0670*/  BSYNC.RECONVERGENT B0 ;  /* 0x0000000000007941 */ /* 0x000fea0003800200 */
.L_x_107:
[----:B------:R-:W0:Y:S02]  /*0680*/  LDC.64 R2, c[0x0][0x388] ;  /* 0x0000e200ff027b82 */ /* 0x000e240000000a00 */
[----:B0-----:R-:W-:-:S05]  /*0690*/  IMAD.WIDE R2, R0, 0x4, R2 ;  /* 0x0000000400027825 */ /* 0x001fca00078e0202 */
[----:B------:R-:W-:Y:S01]  /*06a0*/  STG.E desc[UR4][R2.64], R5 ;  /* 0x0000000502007986 */ /* 0x000fe2000c101904 */
[----:B------:R-:W-:Y:S05]  /*06b0*/  EXIT ;  /* 0x000000000000794d */ /* 0x000fea0003800000 */
.L_x_109:
        /* <DEDUP_REMOVED lines=12> */
.L_x_166:


//--------------------- .text._Z17div_scalar_kernelPKfPfif --------------------------
	.section	.text._Z17div_scalar_kernelPKfPfif,"ax",@progbits
	.align	128
        .global         _Z17div_scalar_kernelPKfPfif
        .type           _Z17div_scalar_kernelPKfPfif,@function
        .size           _Z17div_scalar_kernelPKfPfif,(.L_x_132 - _Z17div_scalar_kernelPKfPfif)
        .other          _Z17div_scalar_kernelPKfPfif,@"STO_CUDA_ENTRY STV_DEFAULT"
_Z17div_scalar_kernelPKfPfif:
.text._Z17div_scalar_kernelPKfPfif:
        /* <DEDUP_REMOVED lines=10> */
[----:B------:R-:W2:Y:S01]  /*00a0*/  LDC R9, c[0x0][0x394] ;  /* 0x0000e500ff097b82 */ /* 0x000ea20000000800 */
[----:B0-----:R-:W-:-:S05]  /*00b0*/  IMAD.WIDE R4, R2, 0x4, R4 ;  /* 0x0000000402047825 */ /* 0x001fca00078e0204 */
[----:B-1----:R-:W3:Y:S01]  /*00c0*/  LDG.E R0, desc[UR4][R4.64] ;  /* 0x0000000404007981 */ /* 0x002ee2000c1e1900 */
[----:B------:R-:W-:Y:S01]  /*00d0*/  BSSY.RECONVERGENT B0, `(.L_x_110) ;  /* 0x000000c000007945 */ /* 0x000fe20003800200 */
[----:B--2---:R-:W0:Y:S02]  /*00e0*/  MUFU.RCP R3, R9 ;  /* 0x0000000900037308 */ /* 0x004e240000001000 */
[----:B0-----:R-:W-:-:S04]  /*00f0*/  FFMA R6, R3, -R9, 1 ;  /* 0x3f80000003067423 */ /* 0x001fc80000000809 */
[----:B------:R-:W-:Y:S02]  /*0100*/  FFMA R3, R3, R6, R3 ;  /* 0x0000000603037223 */ /* 0x000fe40000000003 */
[----:B---3--:R-:W0:Y:S02]  /*0110*/  FCHK P0, R0, R9 ;  /* 0x0000000900007302 */ /* 0x008e240000000000 */
[----:B------:R-:W-:-:S04]  /*0120*/  FFMA R6, R0, R3, RZ ;  /* 0x0000000300067223 */ /* 0x000fc800000000ff */
[----:B------:R-:W-:-:S04]  /*0130*/  FFMA R7, R6, -R9, R0 ;  /* 0x8000000906077223 */ /* 0x000fc80000000000 */
[----:B------:R-:W-:Y:S01]  /*0140*/  FFMA R7, R3, R7, R6 ;  /* 0x0000000703077223 */ /* 0x000fe20000000006 */
[----:B0-----:R-:W-:Y:S06]  /*0150*/  @!P0 BRA `(.L_x_111) ;  /* 0x00000000000c8947 */ /* 0x001fec0003800000 */
[----:B------:R-:W-:-:S07]  /*0160*/  MOV R4, 0x180 ;  /* 0x0000018000047802 */ /* 0x000fce0000000f00 */
[----:B------:R-:W-:Y:S05]  /*0170*/  CALL.REL.NOINC `($__internal_4_$__cuda_sm3x_div_rn_noftz_f32_slowpath) ;  /* 0x0000000000187944 */ /* 0x000fea0003c00000 */
[----:B------:R-:W-:-:S07]  /*0180*/  IMAD.MOV.U32 R7, RZ, RZ, R0 ;  /* 0x000000ffff077224 */ /* 0x000fce00078e0000 */
.L_x_111:
[----:B------:R-:W-:Y:S05]  /*0190*/  BSYNC.RECONVERGENT B0 ;  /* 0x0000000000007941 */ /* 0x000fea0003800200 */
.L_x_110:
[----:B------:R-:W0:Y:S02]  /*01a0*/  LDC.64 R4, c[0x0][0x388] ;  /* 0x0000e200ff047b82 */ /* 0x000e240000000a00 */
[----:B0-----:R-:W-:-:S05]  /*01b0*/  IMAD.WIDE R2, R2, 0x4, R4 ;  /* 0x0000000402027825 */ /* 0x001fca00078e0204 */
[----:B------:R-:W-:Y:S01]  /*01c0*/  STG.E desc[UR4][R2.64], R7 ;  /* 0x0000000702007986 */ /* 0x000fe2000c101904 */
[----:B------:R-:W-:Y:S05]  /*01d0*/  EXIT ;  /* 0x000000000000794d */ /* 0x000fea0003800000 */
        .weak           $__internal_4_$__cuda_sm3x_div_rn_noftz_f32_slowpath
        .type           $__internal_4_$__cuda_sm3x_div_rn_noftz_f32_slowpath,@function
        .size           $__internal_4_$__cuda_sm3x_div_rn_noftz_f32_slowpath,(.L_x_132 - $__internal_4_$__cuda_sm3x_div_rn_noftz_f32_slowpath)
$__internal_4_$__cuda_sm3x_div_rn_noftz_f32_slowpath:
[----:B------:R-:W0:Y:S01]  /*01e0*/  LDC R3, c[0x0][0x394] ;  /* 0x0000e500ff037b82 */ /* 0x000e220000000800 */
[--C-:B------:R-:W-:Y:S01]  /*01f0*/  SHF.R.U32.HI R5, RZ, 0x17, R0.reuse ;  /* 0x00000017ff057819 */ /* 0x100fe20000011600 */
[----:B------:R-:W1:Y:S01]  /*0200*/  LDCU UR6, c[0x0][0x394] ;  /* 0x00007280ff0677ac */ /* 0x000e620008000800 */
[----:B------:R-:W-:Y:S01]  /*0210*/  BSSY.RECONVERGENT B1, `(.L_x_112) ;  /* 0x0000064000017945 */ /* 0x000fe20003800200 */
[----:B------:R-:W-:Y:S01]  /*0220*/  IMAD.MOV.U32 R7, RZ, RZ, R0 ;  /* 0x000000ffff077224 */ /* 0x000fe200078e0000 */
[----:B------:R-:W-:-:S05]  /*0230*/  LOP3.LUT R5, R5, 0xff, RZ, 0xc0, !PT ;  /* 0x000000ff05057812 */ /* 0x000fca00078ec0ff */
[----:B------:R-:W-:Y:S02]  /*0240*/  VIADD R10, R5, 0xffffffff ;  /* 0xffffffff050a7836 */ /* 0x000fe40000000000 */
[----:B-1----:R-:W-:Y:S01]  /*0250*/  IMAD.U32 R8, RZ, RZ, UR6 ;  /* 0x00000006ff087e24 */ /* 0x002fe2000f8e00ff */
[----:B0-----:R-:W-:-:S04]  /*0260*/  SHF.R.U32.HI R6, RZ, 0x17, R3 ;  /* 0x00000017ff067819 */ /* 0x001fc80000011603 */
[----:B------:R-:W-:-:S05]  /*0270*/  LOP3.LUT R6, R6, 0xff, RZ, 0xc0, !PT ;  /* 0x000000ff06067812 */ /* 0x000fca00078ec0ff */
[----:B------:R-:W-:-:S05]  /*0280*/  VIADD R11, R6, 0xffffffff ;  /* 0xffffffff060b7836 */ /* 0x000fca0000000000 */
        /* <DEDUP_REMOVED lines=27> */
.L_x_113:
        /* <DEDUP_REMOVED lines=51> */
.L_x_120:
[----:B------:R-:W-:-:S04]  /*0770*/  LOP3.LUT R0, R0, 0x80000000, RZ, 0xc0, !PT ;  /* 0x8000000000007812 */ /* 0x000fc800078ec0ff */
[----:B------:R-:W-:Y:S01]  /*0780*/  LOP3.LUT R0, R0, 0x7f800000, RZ, 0xfc, !PT ;  /* 0x7f80000000007812 */ /* 0x000fe200078efcff */
[----:B------:R-:W-:Y:S06]  /*0790*/  BRA `(.L_x_121) ;  /* 0x0000000000047947 */ /* 0x000fec0003800000 */
.L_x_119:
[----:B------:R-:W-:-:S07]  /*07a0*/  IMAD R0, R6, 0x800000, R0 ;  /* 0x0080000006007824 */ /* 0x000fce00078e0200 */
.L_x_121:
[----:B------:R-:W-:Y:S05]  /*07b0*/  BSYNC.RECONVERGENT B2 ;  /* 0x0000000000027941 */ /* 0x000fea0003800200 */
.L_x_118:
[----:B------:R-:W-:Y:S05]  /*07c0*/  BRA `(.L_x_122) ;  /* 0x0000000000207947 */ /* 0x000fea0003800000 */
.L_x_117:
[----:B------:R-:W-:-:S04]  /*07d0*/  LOP3.LUT R0, R8, 0x80000000, R7, 0x48, !PT ;  /* 0x8000000008007812 */ /* 0x000fc800078e4807 */
[----:B------:R-:W-:Y:S01]  /*07e0*/  LOP3.LUT R0, R0, 0x7f800000, RZ, 0xfc, !PT ;  /* 0x7f80000000007812 */ /* 0x000fe200078efcff */
[----:B------:R-:W-:Y:S06]  /*07f0*/  BRA `(.L_x_122) ;  /* 0x0000000000147947 */ /* 0x000fec0003800000 */
.L_x_116:
[----:B------:R-:W-:Y:S01]  /*0800*/  LOP3.LUT R0, R8, 0x80000000, R7, 0x48, !PT ;  /* 0x8000000008007812 */ /* 0x000fe200078e4807 */
[----:B------:R-:W-:Y:S06]  /*0810*/  BRA `(.L_x_122) ;  /* 0x00000000000c7947 */ /* 0x000fec0003800000 */
.L_x_115:
[----:B------:R-:W0:Y:S01]  /*0820*/  MUFU.RSQ R0, -QNAN ;  /* 0xffc0000000007908 */ /* 0x000e220000001400 */
[----:B------:R-:W-:Y:S05]  /*0830*/  BRA `(.L_x_122) ;  /* 0x0000000000047947 */ /* 0x000fea0003800000 */
.L_x_114:
[----:B------:R-:W-:-:S07]  /*0840*/  FADD.FTZ R0, R0, R3 ;  /* 0x0000000300007221 */ /* 0x000fce0000010000 */
.L_x_122:
[----:B------:R-:W-:Y:S05]  /*0850*/  BSYNC.RECONVERGENT B1 ;  /* 0x0000000000017941 */ /* 0x000fea0003800200 */
.L_x_112:
[----:B------:R-:W-:-:S04]  /*0860*/  IMAD.MOV.U32 R5, RZ, RZ, 0x0 ;  /* 0x00000000ff057424 */ /* 0x000fc800078e00ff */
[----:B0-----:R-:W-:Y:S05]  /*0870*/  RET.REL.NODEC R4 `(_Z17div_scalar_kernelPKfPfif) ;  /* 0xfffffff404e07950 */ /* 0x001fea0003c3ffff */
.L_x_123:
        /* <DEDUP_REMOVED lines=16> */
.L_x_132:


//--------------------- .text._Z17mul_scalar_kernelPKfPfif --------------------------
	.section	.text._Z17mul_scalar_kernelPKfPfif,"ax",@progbits
	.align	128
        .global         _Z17mul_scalar_kernelPKfPfif
        .type           _Z17mul_scalar_kernelPKfPfif,@function
        .size           _Z17mul_scalar_kernelPKfPfif,(.L_x_168 - _Z17mul_scalar_kernelPKfPfif)
        .other          _Z17mul_scalar_kernelPKfPfif,@"STO_CUDA_ENTRY STV_DEFAULT"
_Z17mul_scalar_kernelPKfPfif:
.text._Z17mul_scalar_kernelPKfPfif:
        /* <DEDUP_REMOVED lines=12> */
[----:B0-----:R-:W-:-:S06]  /*00c0*/  IMAD.WIDE R2, R7, 0x4, R2 ;  /* 0x0000000407027825 */ /* 0x001fcc00078e0202 */
[----:B-1----:R-:W2:Y:S01]  /*00d0*/  LDG.E R2, desc[UR4][R2.64] ;  /* 0x0000000402027981 */ /* 0x002ea2000c1e1900 */
[----:B---3--:R-:W-:-:S04]  /*00e0*/  IMAD.WIDE R4, R7, 0x4, R4 ;  /* 0x0000000407047825 */ /* 0x008fc800078e0204 */
[----:B--2---:R-:W-:-:S05]  /*00f0*/  FMUL R7, R2, UR6 ;  /* 0x0000000602077c20 */ /* 0x004fca0008400000 */
[----:B------:R-:W-:Y:S01]  /*0100*/  STG.E desc[UR4][R4.64], R7 ;  /* 0x0000000704007986 */ /* 0x000fe2000c101904 */
[----:B------:R-:W-:Y:S05]  /*0110*/  EXIT ;  /* 0x000000000000794d */ /* 0x000fea0003800000 */
.L_x_124:
        /* <DEDUP_REMOVED lines=14> */
.L_x_168:


//--------------------- .text._Z17add_scalar_kernelPKfPfif --------------------------
	.section	.text._Z17add_scalar_kernelPKfPfif,"ax",@progbits
	.align	128
        .global         _Z17add_scalar_kernelPKfPfif
        .type           _Z17add_scalar_kernelPKfPfif,@function
        .size           _Z17add_scalar_kernelPKfPfif,(.L_x_169 - _Z17add_scalar_kernelPKfPfif)
        .other          _Z17add_scalar_kernelPKfPfif,@"STO_CUDA_ENTRY STV_DEFAULT"
_Z17add_scalar_kernelPKfPfif:
.text._Z17add_scalar_kernelPKfPfif:
        /* <DEDUP_REMOVED lines=15> */
[----:B--2---:R-:W-:-:S05]  /*00f0*/  FADD R7, R2, UR6 ;  /* 0x0000000602077e21 */ /* 0x004fca0008000000 */
[----:B------:R-:W-:Y:S01]  /*0100*/  STG.E desc[UR4][R4.64], R7 ;  /* 0x0000000704007986 */ /* 0x000fe2000c101904 */
[----:B------:R-:W-:Y:S05]  /*0110*/  EXIT ;  /* 0x000000000000794d */ /* 0x000fea0003800000 */
.L_x_125:
        /* <DEDUP_REMOVED lines=14> */
.L_x_169:


//--------------------- .text._Z18scatter_add_kernelPKfPKxPfiii --------------------------
	.section	.text._Z18scatter_add_kernelPKfPKxPfiii,"ax",@progbits
	.align	128
        .global         _Z18scatter_add_kernelPKfPKxPfiii
        .type           _Z18scatter_add_kernelPKfPKxPfiii,@function
        .size           _Z18scatter_add_kernelPKfPKxPfiii,(.L_x_170 - _Z18scatter_add_kernelPKfPKxPfiii)
        .other          _Z18scatter_add_kernelPKfPKxPfiii,@"STO_CUDA_ENTRY STV_DEFAULT"
_Z18scatter_add_kernelPKfPKxPfiii:
.text._Z18scatter_add_kernelPKfPKxPfiii:
[----:B------:R-:W-:Y:S01]  /*0000*/  LDC R1, c[0x0][0x37c] ;  /* 0x0000df00ff017b82 */ /* 0x000fe20000000800 */
[----:B------:R-:W0:Y:S07]  /*0010*/  S2R R5, SR_TID.X ;  /* 0x0000000000057919 */ /* 0x000e2e0000002100 */
[----:B------:R-:W0:Y:S08]  /*0020*/  S2UR UR4, SR_CTAID.X ;  /* 0x00000000000479c3 */ /* 0x000e300000002500 */
[----:B------:R-:W0:Y:S08]  /*0030*/  LDC R0, c[0x0][0x360] ;  /* 0x0000d800ff007b82 */ /* 0x000e300000000800 */
[----:B------:R-:W1:Y:S01]  /*0040*/  LDC.64 R2, c[0x0][0x398] ;  /* 0x0000e600ff027b82 */ /* 0x000e620000000a00 */
[----:B0-----:R-:W-:-:S02]  /*0050*/  IMAD R0, R0, UR4, R5 ;  /* 0x0000000400007c24 */ /* 0x001fc4000f8e0205 */
[----:B-1----:R-:W-:-:S05]  /*0060*/  IMAD R5, R3, R2, RZ ;  /* 0x0000000203057224 */ /* 0x002fca00078e02ff */
[----:B------:R-:W-:-:S13]  /*0070*/  ISETP.GE.AND P0, PT, R0, R5, PT ;  /* 0x000000050000720c */ /* 0x000fda0003f06270 */
[----:B------:R-:W-:Y:S05]  /*0080*/  @P0 EXIT ;  /* 0x000000000000094d */ /* 0x000fea0003800000 */
[----:B------:R-:W-:Y:S01]  /*0090*/  IABS R9, R3 ;  /* 0x0000000300097213 */ /* 0x000fe20000000000 */
[----:B------:R-:W0:Y:S01]  /*00a0*/  LDCU.64 UR4, c[0x0][0x358] ;  /* 0x00006b00ff0477ac */ /* 0x000e220008000a00 */
[----:B------:R-:W-:Y:S02]  /*00b0*/  IABS R8, R0 ;  /* 0x0000000000087213 */ /* 0x000fe40000000000 */
[----:B------:R-:W1:Y:S01]  /*00c0*/  I2F.RP R2, R9 ;  /* 0x0000000900027306 */ /* 0x000e620000209400 */
[----:B------:R-:W2:Y:S07]  /*00d0*/  LDCU UR6, c[0x0][0x3a0] ;  /* 0x00007400ff0677ac */ /* 0x000eae0008000800 */
[----:B-1----:R-:W1:Y:S02]  /*00e0*/  MUFU.RCP R2, R2 ;  /* 0x0000000200027308 */ /* 0x002e640000001000 */
[----:B-1----:R-:W-:-:S06]  /*00f0*/  VIADD R4, R2, 0xffffffe ;  /* 0x0ffffffe02047836 */ /* 0x002fcc0000000000 */
[----:B------:R1:W3:Y:S02]  /*0100*/  F2I.FTZ.U32.TRUNC.NTZ R5, R4 ;  /* 0x0000000400057305 */ /* 0x0002e4000021f000 */
[----:B-1----:R-:W-:Y:S02]  /*0110*/  HFMA2 R4, -RZ, RZ, 0, 0 ;  /* 0x00000000ff047431 */ /* 0x002fe400000001ff */
[----:B---3--:R-:W-:-:S04]  /*0120*/  IMAD.MOV R6, RZ, RZ, -R5 ;  /* 0x000000ffff067224 */ /* 0x008fc800078e0a05 */
[----:B------:R-:W-:-:S04]  /*0130*/  IMAD R7, R6, R9, RZ ;  /* 0x0000000906077224 */ /* 0x000fc800078e02ff */
[----:B------:R-:W-:Y:S01]  /*0140*/  IMAD.HI.U32 R5, R5, R7, R4 ;  /* 0x0000000705057227 */ /* 0x000fe200078e0004 */
[----:B------:R-:W-:-:S04]  /*0150*/  LOP3.LUT R7, R0, R3, RZ, 0x3c, !PT ;  /* 0x0000000300077212 */ /* 0x000fc800078e3cff */
[----:B------:R-:W-:Y:S01]  /*0160*/  ISETP.GE.AND P0, PT, R7, RZ, PT ;  /* 0x000000ff0700720c */ /* 0x000fe20003f06270 */
[----:B------:R-:W-:Y:S01]  /*0170*/  IMAD.HI.U32 R6, R5, R8, RZ ;  /* 0x0000000805067227 */ /* 0x000fe200078e00ff */
[----:B------:R-:W-:Y:S01]  /*0180*/  LOP3.LUT R7, RZ, R3, RZ, 0x33, !PT ;  /* 0x00000003ff077212 */ /* 0x000fe200078e33ff */
[----:B------:R-:W1:Y:S02]  /*0190*/  LDC.64 R4, c[0x0][0x388] ;  /* 0x0000e200ff047b82 */ /* 0x000e640000000a00 */
[----:B------:R-:W-:-:S04]  /*01a0*/  IMAD.MOV R2, RZ, RZ, -R6 ;  /* 0x000000ffff027224 */ /* 0x000fc800078e0a06 */
[----:B------:R-:W-:-:S05]  /*01b0*/  IMAD R2, R9, R2, R8 ;  /* 0x0000000209027224 */ /* 0x000fca00078e0208 */
[----:B------:R-:W-:-:S13]  /*01c0*/  ISETP.GT.U32.AND P2, PT, R9, R2, PT ;  /* 0x000000020900720c */ /* 0x000fda0003f44070 */
[----:B------:R-:W-:Y:S01]  /*01d0*/  @!P2 IMAD.IADD R2, R2, 0x1, -R9 ;  /* 0x000000010202a824 */ /* 0x000fe200078e0a09 */
[----:B------:R-:W-:-:S04]  /*01e0*/  @!P2 IADD3 R6, PT, PT, R6, 0x1, RZ ;  /* 0x000000010606a810 */ /* 0x000fc80007ffe0ff */
[----:B------:R-:W-:-:S13]  /*01f0*/  ISETP.GE.U32.AND P1, PT, R2, R9, PT ;  /* 0x000000090200720c */ /* 0x000fda0003f26070 */
[----:B------:R-:W-:Y:S01]  /*0200*/  @P1 VIADD R6, R6, 0x1 ;  /* 0x0000000106061836 */ /* 0x000fe20000000000 */
[----:B------:R-:W-:-:S04]  /*0210*/  ISETP.NE.AND P1, PT, R3, RZ, PT ;  /* 0x000000ff0300720c */ /* 0x000fc80003f25270 */
[----:B------:R-:W-:-:S04]  /*0220*/  @!P0 IADD3 R6, PT, PT, -R6, RZ, RZ ;  /* 0x000000ff06068210 */ /* 0x000fc80007ffe1ff */
[----:B------:R-:W-:-:S05]  /*0230*/  SEL R11, R7, R6, !P1 ;  /* 0x00000006070b7207 */ /* 0x000fca0004800000 */
[----:B-1----:R-:W-:-:S05]  /*0240*/  IMAD.WIDE R4, R11, 0x8, R4 ;  /* 0x000000080b047825 */ /* 0x002fca00078e0204 */
[----:B0-----:R-:W2:Y:S02]  /*0250*/  LDG.E R8, desc[UR4][R4.64] ;  /* 0x0000000404087981 */ /* 0x001ea4000c1e1900 */
[----:B--2---:R-:W-:-:S04]  /*0260*/  ISETP.GE.AND P0, PT, R8, UR6, PT ;  /* 0x0000000608007c0c */ /* 0x004fc8000bf06270 */
[----:B------:R-:W-:-:S13]  /*0270*/  ISETP.LT.OR P0, PT, R8, RZ, P0 ;  /* 0x000000ff0800720c */ /* 0x000fda0000701670 */
[----:B------:R-:W-:Y:S05]  /*0280*/  @P0 EXIT ;  /* 0x000000000000094d */ /* 0x000fea0003800000 */
[----:B------:R-:W-:Y:S01]  /*0290*/  ISETP.GE.AND P2, PT, R0, RZ, PT ;  /* 0x000000ff0000720c */ /* 0x000fe20003f46270 */
[----:B------:R-:W0:Y:S01]  /*02a0*/  LDC.64 R4, c[0x0][0x380] ;  /* 0x0000e000ff047b82 */ /* 0x000e220000000a00 */
[----:B------:R-:W-:Y:S01]  /*02b0*/  ISETP.GT.U32.AND P0, PT, R9, R2, PT ;  /* 0x000000020900720c */ /* 0x000fe20003f04070 */
[----:B------:R-:W-:-:S05]  /*02c0*/  IMAD.IADD R9, R2, 0x1, -R9 ;  /* 0x0000000102097824 */ /* 0x000fca00078e0a09 */
[----:B------:R-:W-:-:S05]  /*02d0*/  SEL R2, R9, R2, !P0 ;  /* 0x0000000209027207 */ /* 0x000fca0004000000 */
[----:B------:R-:W-:-:S04]  /*02e0*/  @!P2 IADD3 R2, PT, PT, -R2, RZ, RZ ;  /* 0x000000ff0202a210 */ /* 0x000fc80007ffe1ff */
[----:B------:R-:W-:-:S05]  /*02f0*/  SEL R2, R7, R2, !P1 ;  /* 0x0000000207027207 */ /* 0x000fca0004800000 */
[----:B------:R-:W-:-:S04]  /*0300*/  IMAD R7, R11, R3, R2 ;  /* 0x000000030b077224 */ /* 0x000fc800078e0202 */
[----:B0-----:R-:W-:Y:S02]  /*0310*/  IMAD.WIDE R4, R7, 0x4, R4 ;  /* 0x0000000407047825 */ /* 0x001fe400078e0204 */
[----:B------:R-:W0:Y:S04]  /*0320*/  LDC.64 R6, c[0x0][0x390] ;  /* 0x0000e400ff067b82 */ /* 0x000e280000000a00 */
[----:B------:R-:W2:Y:S01]  /*0330*/  LDG.E R5, desc[UR4][R4.64] ;  /* 0x0000000404057981 */ /* 0x000ea2000c1e1900 */
[----:B------:R-:W-:-:S04]  /*0340*/  IMAD R3, R8, R3, R2 ;  /* 0x0000000308037224 */ /* 0x000fc800078e0202 */
[----:B0-----:R-:W-:-:S05]  /*0350*/  IMAD.WIDE R2, R3, 0x4, R6 ;  /* 0x0000000403027825 */ /* 0x001fca00078e0206 */
[----:B--2---:R-:W-:Y:S01]  /*0360*/  REDG.E.ADD.F32.FTZ.RN.STRONG.GPU desc[UR4][R2.64], R5 ;  /* 0x00000005020079a6 */ /* 0x004fe2000c12f304 */
[----:B------:R-:W-:Y:S05]  /*0370*/  EXIT ;  /* 0x000000000000794d */ /* 0x000fea0003800000 */
.L_x_126:
        /* <DEDUP_REMOVED lines=16> */
.L_x_170:


//--------------------- .text._Z14one_hot_kernelPKxPfii --------------------------
	.section	.text._Z14one_hot_kernelPKxPfii,"ax",@progbits
	.align	128
        .global         _Z14one_hot_kernelPKxPfii
        .type           _Z14one_hot_kernelPKxPfii,@function
        .size           _Z14one_hot_kernelPKxPfii,(.L_x_171 - _Z14one_hot_kernelPKxPfii)
        .other          _Z14one_hot_kernelPKxPfii,@"STO_CUDA_ENTRY STV_DEFAULT"
_Z14one_hot_kernelPKxPfii:
.text._Z14one_hot_kernelPKxPfii:
        /* <DEDUP_REMOVED lines=10> */
[----:B------:R-:W2:Y:S01]  /*00a0*/  LDCU UR6, c[0x0][0x394] ;  /* 0x00007280ff0677ac */ /* 0x000ea20008000800 */
[----:B0-----:R-:W-:-:S05]  /*00b0*/  IMAD.WIDE R2, R5, 0x8, R2 ;  /* 0x0000000805027825 */ /* 0x001fca00078e0202 */
[----:B-1----:R-:W2:Y:S02]  /*00c0*/  LDG.E R0, desc[UR4][R2.64] ;  /* 0x0000000402007981 */ /* 0x002ea4000c1e1900 */
[----:B--2---:R-:W-:-:S04]  /*00d0*/  ISETP.GE.AND P0, PT, R0, UR6, PT ;  /* 0x0000000600007c0c */ /* 0x004fc8000bf06270 */
[----:B------:R-:W-:-:S13]  /*00e0*/  ISETP.LT.OR P0, PT, R0, RZ, P0 ;  /* 0x000000ff0000720c */ /* 0x000fda0000701670 */
[----:B------:R-:W-:Y:S05]  /*00f0*/  @P0 EXIT ;  /* 0x000000000000094d */ /* 0x000fea0003800000 */
[----:B------:R-:W0:Y:S01]  /*0100*/  LDC.64 R2, c[0x0][0x388] ;  /* 0x0000e200ff027b82 */ /* 0x000e220000000a00 */
[----:B------:R-:W-:Y:S02]  /*0110*/  IMAD R5, R5, UR6, R0 ;  /* 0x0000000605057c24 */ /* 0x000fe4000f8e0200 */
[----:B------:R-:W-:Y:S02]  /*0120*/  HFMA2 R7, -RZ, RZ, 1.875, 0 ;  /* 0x3f800000ff077431 */ /* 0x000fe400000001ff */
[----:B0-----:R-:W-:-:S05]  /*0130*/  IMAD.WIDE R2, R5, 0x4, R2 ;  /* 0x0000000405027825 */ /* 0x001fca00078e0202 */
[----:B------:R-:W-:Y:S01]  /*0140*/  STG.E desc[UR4][R2.64], R7 ;  /* 0x0000000702007986 */ /* 0x000fe2000c101904 */
[----:B------:R-:W-:Y:S05]  /*0150*/  EXIT ;  /* 0x000000000000794d */ /* 0x000fea0003800000 */
.L_x_127:
        /* <DEDUP_REMOVED lines=10> */
.L_x_171:


//--------------------- .nv.global.init           --------------------------
	.section	.nv.global.init,"aw",@progbits
	.align	4
.nv.global.init:
	.type		__cudart_i2opi_f,@object
	.size		__cudart_i2opi_f,(.L_0 - __cudart_i2opi_f)
__cudart_i2opi_f:
        /*0000*/ 	.byte	0x41, 0x90, 0x43, 0x3c, 0x99, 0x95, 0x62, 0xdb, 0xc0, 0xdd, 0x34, 0xf5, 0xd1, 0x57, 0x27, 0xfc
        /*0010*/ 	.byte	0x29, 0x15, 0x44, 0x4e, 0x6e, 0x83, 0xf9, 0xa2
.L_0:


//--------------------- .nv.shared._Z19matmul_naive_kernelPKfS0_Pfiiiii --------------------------
	.section	.nv.shared._Z19matmul_naive_kernelPKfS0_Pfiiiii,"aw",@nobits
	.sectionflags	@""
	.align	16
	.zero		1024


//--------------------- .nv.shared.reserved.0     --------------------------
	.section	.nv.shared.reserved.0,"aw",@nobits
	.weak		__nv_reservedSMEM_offset_0_alias
	.size		__nv_reservedSMEM_offset_0_alias, 0, 64
	.other		__nv_reservedSMEM_offset_0_alias,@"STO_CUDA_RESERVED_SHARED STV_DEFAULT"
__nv_reservedSMEM_offset_0_alias:
	.zero		0
	.zero		64


//--------------------- .nv.shared._Z14sum_all_kernelPKfPfi --------------------------
	.section	.nv.shared._Z14sum_all_kernelPKfPfi,"aw",@nobits
	.sectionflags	@""
	.align	16
	.zero		1024


//--------------------- .nv.shared._Z14min_all_kernelPKfPfi --------------------------
	.section	.nv.shared._Z14min_all_kernelPKfPfi,"aw",@nobits
	.sectionflags	@""
	.align	16
	.zero		1024


//--------------------- .nv.shared._Z14max_all_kernelPKfPfi --------------------------
	.section	.nv.shared._Z14max_all_kernelPKfPfi,"aw",@nobits
	.sectionflags	@""
	.align	16
	.zero		1024


//--------------------- .nv.shared._Z12round_kernelPKfPfi --------------------------
	.section	.nv.shared._Z12round_kernelPKfPfi,"aw",@nobits
	.sectionflags	@""
	.align	16
	.zero		1024


//--------------------- .nv.shared._Z11ceil_kernelPKfPfi --------------------------
	.section	.nv.shared._Z11ceil_kernelPKfPfi,"aw",@nobits
	.sectionflags	@""
	.align	16
	.zero		1024


//--------------------- .nv.shared._Z12floor_kernelPKfPfi --------------------------
	.section	.nv.shared._Z12floor_kernelPKfPfi,"aw",@nobits
	.sectionflags	@""
	.align	16
	.zero		1024


//--------------------- .nv.shared._Z10tan_kernelPKfPfi --------------------------
	.section	.nv.shared._Z10tan_kernelPKfPfi,"aw",@nobits
	.sectionflags	@""
	.align	16
	.zero		1024


//--------------------- .nv.shared._Z10cos_kernelPKfPfi --------------------------
	.section	.nv.shared._Z10cos_kernelPKfPfi,"aw",@nobits
	.sectionflags	@""
	.align	16
	.zero		1024


//--------------------- .nv.shared._Z10sin_kernelPKfPfi --------------------------
	.section	.nv.shared._Z10sin_kernelPKfPfi,"aw",@nobits
	.sectionflags	@""
	.align	16
	.zero		1024


//--------------------- .nv.shared._Z11silu_kernelPKfPfi --------------------------
	.section	.nv.shared._Z11silu_kernelPKfPfi,"aw",@nobits
	.sectionflags	@""
	.align	16
	.zero		1024


//--------------------- .nv.shared._Z11gelu_kernelPKfPfi --------------------------
	.section	.nv.shared._Z11gelu_kernelPKfPfi,"aw",@nobits
	.sectionflags	@""
	.align	16
	.zero		1024


//--------------------- .nv.shared._Z11tanh_kernelPKfPfi --------------------------
	.section	.nv.shared._Z11tanh_kernelPKfPfi,"aw",@nobits
	.sectionflags	@""
	.align	16
	.zero		1024


//--------------------- .nv.shared._Z15sigmoid_kernel2PKfPfi --------------------------
	.section	.nv.shared._Z15sigmoid_kernel2PKfPfi,"aw",@nobits
	.sectionflags	@""
	.align	16
	.zero		1024


//--------------------- .nv.shared._Z11relu_kernelPKfPfi --------------------------
	.section	.nv.shared._Z11relu_kernelPKfPfi,"aw",@nobits
	.sectionflags	@""
	.align	16
	.zero		1024


//--------------------- .nv.shared._Z11sqrt_kernelPKfPfi --------------------------
	.section	.nv.shared._Z11sqrt_kernelPKfPfi,"aw",@nobits
	.sectionflags	@""
	.align	16
	.zero		1024


//--------------------- .nv.shared._Z10log_kernelPKfPfi --------------------------
	.section	.nv.shared._Z10log_kernelPKfPfi,"aw",@nobits
	.sectionflags	@""
	.align	16
	.zero		1024


//--------------------- .nv.shared._Z10exp_kernelPKfPfi --------------------------
	.section	.nv.shared._Z10exp_kernelPKfPfi,"aw",@nobits
	.sectionflags	@""
	.align	16
	.zero		1024


//--------------------- .nv.shared._Z10abs_kernelPKfPfi --------------------------
	.section	.nv.shared._Z10abs_kernelPKfPfi,"aw",@nobits
	.sectionflags	@""
	.align	16
	.zero		1024


//--------------------- .nv.shared._Z10neg_kernelPKfPfi --------------------------
	.section	.nv.shared._Z10neg_kernelPKfPfi,"aw",@nobits
	.sectionflags	@""
	.align	16
	.zero		1024


//--------------------- .nv.shared._Z9ge_kernelPKfS0_Pfi --------------------------
	.section	.nv.shared._Z9ge_kernelPKfS0_Pfi,"aw",@nobits
	.sectionflags	@""
	.align	16
	.zero		1024


//--------------------- .nv.shared._Z9gt_kernelPKfS0_Pfi --------------------------
	.section	.nv.shared._Z9gt_kernelPKfS0_Pfi,"aw",@nobits
	.sectionflags	@""
	.align	16
	.zero		1024


//--------------------- .nv.shared._Z9le_kernelPKfS0_Pfi --------------------------
	.section	.nv.shared._Z9le_kernelPKfS0_Pfi,"aw",@nobits
	.sectionflags	@""
	.align	16
	.zero		1024


//--------------------- .nv.shared._Z9lt_kernelPKfS0_Pfi --------------------------
	.section	.nv.shared._Z9lt_kernelPKfS0_Pfi,"aw",@nobits
	.sectionflags	@""
	.align	16
	.zero		1024


//--------------------- .nv.shared._Z9ne_kernelPKfS0_Pfi --------------------------
	.section	.nv.shared._Z9ne_kernelPKfS0_Pfi,"aw",@nobits
	.sectionflags	@""
	.align	16
	.zero		1024


//--------------------- .nv.shared._Z9eq_kernelPKfS0_Pfi --------------------------
	.section	.nv.shared._Z9eq_kernelPKfS0_Pfi,"aw",@nobits
	.sectionflags	@""
	.align	16
	.zero		1024


//--------------------- .nv.shared._Z10rem_kernelPKfS0_Pfi --------------------------
	.section	.nv.shared._Z10rem_kernelPKfS0_Pfi,"aw",@nobits
	.sectionflags	@""
	.align	16
	.zero		1024


//--------------------- .nv.shared._Z10pow_kernelPKfS0_Pfi --------------------------
	.section	.nv.shared._Z10pow_kernelPKfS0_Pfi,"aw",@nobits
	.sectionflags	@""
	.align	16
	.zero		1024


//--------------------- .nv.shared._Z10div_kernelPKfS0_Pfi --------------------------
	.section	.nv.shared._Z10div_kernelPKfS0_Pfi,"aw",@nobits
	.sectionflags	@""
	.align	16
	.zero		1024


//--------------------- .nv.shared._Z10mul_kernelPKfS0_Pfi --------------------------
	.section	.nv.shared._Z10mul_kernelPKfS0_Pfi,"aw",@nobits
	.sectionflags	@""
	.align	16
	.zero		1024


//--------------------- .nv.shared._Z10sub_kernelPKfS0_Pfi --------------------------
	.section	.nv.shared._Z10sub_kernelPKfS0_Pfi,"aw",@nobits
	.sectionflags	@""
	.align	16
	.zero		1024


//--------------------- .nv.shared._Z10add_kernelPKfS0_Pfi --------------------------
	.section	.nv.shared._Z10add_kernelPKfS0_Pfi,"aw",@nobits
	.sectionflags	@""
	.align	16
	.zero		1024


//--------------------- .nv.shared._Z12clamp_kernelPKfPfiff --------------------------
	.section	.nv.shared._Z12clamp_kernelPKfPfiff,"aw",@nobits
	.sectionflags	@""
	.align	16
	.zero		1024


//--------------------- .nv.shared._Z17pow_scalar_kernelPKfPfif --------------------------
	.section	.nv.shared._Z17pow_scalar_kernelPKfPfif,"aw",@nobits
	.sectionflags	@""
	.align	16
	.zero		1024


//--------------------- .nv.shared._Z17div_scalar_kernelPKfPfif --------------------------
	.section	.nv.shared._Z17div_scalar_kernelPKfPfif,"aw",@nobits
	.sectionflags	@""
	.align	16
	.zero		1024


//--------------------- .nv.shared._Z17mul_scalar_kernelPKfPfif --------------------------
	.section	.nv.shared._Z17mul_scalar_kernelPKfPfif,"aw",@nobits
	.sectionflags	@""
	.align	16
	.zero		1024


//--------------------- .nv.shared._Z17add_scalar_kernelPKfPfif --------------------------
	.section	.nv.shared._Z17add_scalar_kernelPKfPfif,"aw",@nobits
	.sectionflags	@""
	.align	16
	.zero		1024


//--------------------- .nv.shared._Z18scatter_add_kernelPKfPKxPfiii --------------------------
	.section	.nv.shared._Z18scatter_add_kernelPKfPKxPfiii,"aw",@nobits
	.sectionflags	@""
	.align	16
	.zero		1024


//--------------------- .nv.shared._Z14one_hot_kernelPKxPfii --------------------------
	.section	.nv.shared._Z14one_hot_kernelPKxPfii,"aw",@nobits
	.sectionflags	@""
	.align	16
	.zero		1024


//--------------------- .nv.constant0._Z19matmul_naive_kernelPKfS0_Pfiiiii --------------------------
	.section	.nv.constant0._Z19matmul_naive_kernelPKfS0_Pfiiiii,"a",@progbits
	.sectionflags	@""
	.align	4
.nv.constant0._Z19matmul_naive_kernelPKfS0_Pfiiiii:
	.zero		940


//--------------------- .nv.constant0._Z14sum_all_kernelPKfPfi --------------------------
	.section	.nv.constant0._Z14sum_all_kernelPKfPfi,"a",@progbits
	.sectionflags	@""
	.align	4
.nv.constant0._Z14sum_all_kernelPKfPfi:
	.zero		916


//--------------------- .nv.constant0._Z14min_all_kernelPKfPfi --------------------------
	.section	.nv.constant0._Z14min_all_kernelPKfPfi,"a",@progbits
	.sectionflags	@""
	.align	4
.nv.constant0._Z14min_all_kernelPKfPfi:
	.zero		916


//--------------------- .nv.constant0._Z14max_all_kernelPKfPfi --------------------------
	.section	.nv.constant0._Z14max_all_kernelPKfPfi,"a",@progbits
	.sectionflags	@""
	.align	4
.nv.constant0._Z14max_all_kernelPKfPfi:
	.zero		916


//--------------------- .nv.constant0._Z12round_kernelPKfPfi --------------------------
	.section	.nv.constant0._Z12round_kernelPKfPfi,"a",@progbits
	.sectionflags	@""
	.align	4
.nv.constant0._Z12round_kernelPKfPfi:
	.zero		916


//--------------------- .nv.constant0._Z11ceil_kernelPKfPfi --------------------------
	.section	.nv.constant0._Z11ceil_kernelPKfPfi,"a",@progbits
	.sectionflags	@""
	.align	4
.nv.constant0._Z11ceil_kernelPKfPfi:
	.zero		916


//--------------------- .nv.constant0._Z12floor_kernelPKfPfi --------------------------
	.section	.nv.constant0._Z12floor_kernelPKfPfi,"a",@progbits
	.sectionflags	@""
	.align	4
.nv.constant0._Z12floor_kernelPKfPfi:
	.zero		916


//--------------------- .nv.constant0._Z10tan_kernelPKfPfi --------------------------
	.section	.nv.constant0._Z10tan_kernelPKfPfi,"a",@progbits
	.sectionflags	@""
	.align	4
.nv.constant0._Z10tan_kernelPKfPfi:
	.zero		916


//--------------------- .nv.constant0._Z10cos_kernelPKfPfi --------------------------
	.section	.nv.constant0._Z10cos_kernelPKfPfi,"a",@progbits
	.sectionflags	@""
	.align	4
.nv.constant0._Z10cos_kernelPKfPfi:
	.zero		916


//--------------------- .nv.constant0._Z10sin_kernelPKfPfi --------------------------
	.section	.nv.constant0._Z10sin_kernelPKfPfi,"a",@progbits
	.sectionflags	@""
	.align	4
.nv.constant0._Z10sin_kernelPKfPfi:
	.zero		916


//--------------------- .nv.constant0._Z11silu_kernelPKfPfi --------------------------
	.section	.nv.constant0._Z11silu_kernelPKfPfi,"a",@progbits
	.sectionflags	@""
	.align	4
.nv.constant0._Z11silu_kernelPKfPfi:
	.zero		916


//--------------------- .nv.constant0._Z11gelu_kernelPKfPfi --------------------------
	.section	.nv.constant0._Z11gelu_kernelPKfPfi,"a",@progbits
	.sectionflags	@""
	.align	4
.nv.constant0._Z11gelu_kernelPKfPfi:
	.zero		916


//--------------------- .nv.constant0._Z11tanh_kernelPKfPfi --------------------------
	.section	.nv.constant0._Z11tanh_kernelPKfPfi,"a",@progbits
	.sectionflags	@""
	.align	4
.nv.constant0._Z11tanh_kernelPKfPfi:
	.zero		916


//--------------------- .nv.constant0._Z15sigmoid_kernel2PKfPfi --------------------------
	.section	.nv.constant0._Z15sigmoid_kernel2PKfPfi,"a",@progbits
	.sectionflags	@""
	.align	4
.nv.constant0._Z15sigmoid_kernel2PKfPfi:
	.zero		916


//--------------------- .nv.constant0._Z11relu_kernelPKfPfi --------------------------
	.section	.nv.constant0._Z11relu_kernelPKfPfi,"a",@progbits
	.sectionflags	@""
	.align	4
.nv.constant0._Z11relu_kernelPKfPfi:
	.zero		916


//--------------------- .nv.constant0._Z11sqrt_kernelPKfPfi --------------------------
	.section	.nv.constant0._Z11sqrt_kernelPKfPfi,"a",@progbits
	.sectionflags	@""
	.align	4
.nv.constant0._Z11sqrt_kernelPKfPfi:
	.zero		916


//--------------------- .nv.constant0._Z10log_kernelPKfPfi --------------------------
	.section	.nv.constant0._Z10log_kernelPKfPfi,"a",@progbits
	.sectionflags	@""
	.align	4
.nv.constant0._Z10log_kernelPKfPfi:
	.zero		916


//--------------------- .nv.constant0._Z10exp_kernelPKfPfi --------------------------
	.section	.nv.constant0._Z10exp_kernelPKfPfi,"a",@progbits
	.sectionflags	@""
	.align	4
.nv.constant0._Z10exp_kernelPKfPfi:
	.zero		916


//--------------------- .nv.constant0._Z10abs_kernelPKfPfi --------------------------
	.section	.nv.constant0._Z10abs_kernelPKfPfi,"a",@progbits
	.sectionflags	@""
	.align	4
.nv.constant0._Z10abs_kernelPKfPfi:
	.zero		916


//--------------------- .nv.constant0._Z10neg_kernelPKfPfi --------------------------
	.section	.nv.constant0._Z10neg_kernelPKfPfi,"a",@progbits
	.sectionflags	@""
	.align	4
.nv.constant0._Z10neg_kernelPKfPfi:
	.zero		916


//--------------------- .nv.constant0._Z9ge_kernelPKfS0_Pfi --------------------------
	.section	.nv.constant0._Z9ge_kernelPKfS0_Pfi,"a",@progbits
	.sectionflags	@""
	.align	4
.nv.constant0._Z9ge_kernelPKfS0_Pfi:
	.zero		924


//--------------------- .nv.constant0._Z9gt_kernelPKfS0_Pfi --------------------------
	.section	.nv.constant0._Z9gt_kernelPKfS0_Pfi,"a",@progbits
	.sectionflags	@""
	.align	4
.nv.constant0._Z9gt_kernelPKfS0_Pfi:
	.zero		924


//--------------------- .nv.constant0._Z9le_kernelPKfS0_Pfi --------------------------
	.section	.nv.constant0._Z9le_kernelPKfS0_Pfi,"a",@progbits
	.sectionflags	@""
	.align	4
.nv.constant0._Z9le_kernelPKfS0_Pfi:
	.zero		924


//--------------------- .nv.constant0._Z9lt_kernelPKfS0_Pfi --------------------------
	.section	.nv.constant0._Z9lt_kernelPKfS0_Pfi,"a",@progbits
	.sectionflags	@""
	.align	4
.nv.constant0._Z9lt_kernelPKfS0_Pfi:
	.zero		924


//--------------------- .nv.constant0._Z9ne_kernelPKfS0_Pfi --------------------------
	.section	.nv.constant0._Z9ne_kernelPKfS0_Pfi,"a",@progbits
	.sectionflags	@""
	.align	4
.nv.constant0._Z9ne_kernelPKfS0_Pfi:
	.zero		924


//--------------------- .nv.constant0._Z9eq_kernelPKfS0_Pfi --------------------------
	.section	.nv.constant0._Z9eq_kernelPKfS0_Pfi,"a",@progbits
	.sectionflags	@""
	.align	4
.nv.constant0._Z9eq_kernelPKfS0_Pfi:
	.zero		924


//--------------------- .nv.constant0._Z10rem_kernelPKfS0_Pfi --------------------------
	.section	.nv.constant0._Z10rem_kernelPKfS0_Pfi,"a",@progbits
	.sectionflags	@""
	.align	4
.nv.constant0._Z10rem_kernelPKfS0_Pfi:
	.zero		924


//--------------------- .nv.constant0._Z10pow_kernelPKfS0_Pfi --------------------------
	.section	.nv.constant0._Z10pow_kernelPKfS0_Pfi,"a",@progbits
	.sectionflags	@""
	.align	4
.nv.constant0._Z10pow_kernelPKfS0_Pfi:
	.zero		924


//--------------------- .nv.constant0._Z10div_kernelPKfS0_Pfi --------------------------
	.section	.nv.constant0._Z10div_kernelPKfS0_Pfi,"a",@progbits
	.sectionflags	@""
	.align	4
.nv.constant0._Z10div_kernelPKfS0_Pfi:
	.zero		924


//--------------------- .nv.constant0._Z10mul_kernelPKfS0_Pfi --------------------------
	.section	.nv.constant0._Z10mul_kernelPKfS0_Pfi,"a",@progbits
	.sectionflags	@""
	.align	4
.nv.constant0._Z10mul_kernelPKfS0_Pfi:
	.zero		924


//--------------------- .nv.constant0._Z10sub_kernelPKfS0_Pfi --------------------------
	.section	.nv.constant0._Z10sub_kernelPKfS0_Pfi,"a",@progbits
	.sectionflags	@""
	.align	4
.nv.constant0._Z10sub_kernelPKfS0_Pfi:
	.zero		924


//--------------------- .nv.constant0._Z10add_kernelPKfS0_Pfi --------------------------
	.section	.nv.constant0._Z10add_kernelPKfS0_Pfi,"a",@progbits
	.sectionflags	@""
	.align	4
.nv.constant0._Z10add_kernelPKfS0_Pfi:
	.zero		924


//--------------------- .nv.constant0._Z12clamp_kernelPKfPfiff --------------------------
	.section	.nv.constant0._Z12clamp_kernelPKfPfiff,"a",@progbits
	.sectionflags	@""
	.align	4
.nv.constant0._Z12clamp_kernelPKfPfiff:
	.zero		924


//--------------------- .nv.constant0._Z17pow_scalar_kernelPKfPfif --------------------------
	.section	.nv.constant0._Z17pow_scalar_kernelPKfPfif,"a",@progbits
	.sectionflags	@""
	.align	4
.nv.constant0._Z17pow_scalar_kernelPKfPfif:
	.zero		920


//--------------------- .nv.constant0._Z17div_scalar_kernelPKfPfif --------------------------
	.section	.nv.constant0._Z17div_scalar_kernelPKfPfif,"a",@progbits
	.sectionflags	@""
	.align	4
.nv.constant0._Z17div_scalar_kernelPKfPfif:
	.zero		920


//--------------------- .nv.constant0._Z17mul_scalar_kernelPKfPfif --------------------------
	.section	.nv.constant0._Z17mul_scalar_kernelPKfPfif,"a",@progbits
	.sectionflags	@""
	.align	4
.nv.constant0._Z17mul_scalar_kernelPKfPfif:
	.zero		920


//--------------------- .nv.constant0._Z17add_scalar_kernelPKfPfif --------------------------
	.section	.nv.constant0._Z17add_scalar_kernelPKfPfif,"a",@progbits
	.sectionflags	@""
	.align	4
.nv.constant0._Z17add_scalar_kernelPKfPfif:
	.zero		920


//--------------------- .nv.constant0._Z18scatter_add_kernelPKfPKxPfiii --------------------------
	.section	.nv.constant0._Z18scatter_add_kernelPKfPKxPfiii,"a",@progbits
	.sectionflags	@""
	.align	4
.nv.constant0._Z18scatter_add_kernelPKfPKxPfiii:
	.zero		932


//--------------------- .nv.constant0._Z14one_hot_kernelPKxPfii --------------------------
	.section	.nv.constant0._Z14one_hot_kernelPKxPfii,"a",@progbits
	.sectionflags	@""
	.align	4
.nv.constant0._Z14one_hot_kernelPKxPfii:
	.zero		920


//--------------------- SYMBOLS --------------------------

	.type		.nv.reservedSmem.offset0,@object
	.size		.nv.reservedSmem.offset0,0x4
	.type		.nv.reservedSmem.cap,@object
	.size		.nv.reservedSmem.cap,0x4
